//
// Generated by NVIDIA NVVM Compiler
//
// Compiler Build ID: CL-36424714
// Cuda compilation tools, release 13.0, V13.0.88
// Based on NVVM 20.0.0
//

.version 9.0
.target sm_100
.address_size 64

	// .globl	_Z8initSeedjP17curandStateXORWOW
.extern .func  (.param .b64 func_retval0) malloc
(
	.param .b64 malloc_param_0
)
;
.extern .func free
(
	.param .b64 free_param_0
)
;
.extern .func  (.param .b32 func_retval0) vprintf
(
	.param .b64 vprintf_param_0,
	.param .b64 vprintf_param_1
)
;
.func  (.param .b64 func_retval0) __internal_accurate_pow
(
	.param .b64 __internal_accurate_pow_param_0,
	.param .b64 __internal_accurate_pow_param_1
)
;
.global .align 4 .b8 precalc_xorwow_matrix[102400];
.global .align 4 .b8 precalc_xorwow_offset_matrix[102400];
.global .align 4 .b8 mrg32k3aM1[2304];
.global .align 4 .b8 mrg32k3aM2[2304];
.global .align 4 .b8 mrg32k3aM1SubSeq[2016];
.global .align 4 .b8 mrg32k3aM2SubSeq[2016];
.global .align 4 .b8 mrg32k3aM1Seq[2304];
.global .align 4 .b8 mrg32k3aM2Seq[2304];
.const .align 8 .b8 __cr_lgamma_table[72];
.global .align 4 .b8 c_LB[40];
.global .align 4 .b8 c_UB[40];
.global .align 8 .u64 c_a;
.global .align 8 .u64 c_aa;
.global .align 8 .u64 c_aaa;
.global .align 4 .u32 c_aRow;
.global .align 4 .u32 c_aaaRow;
.global .align 4 .b8 c_Dysum[36];
.global .align 1 .b8 $str[4] = {37, 101, 10};

.visible .entry _Z8initSeedjP17curandStateXORWOW(
	.param .u32 _Z8initSeedjP17curandStateXORWOW_param_0,
	.param .u64 .ptr .align 1 _Z8initSeedjP17curandStateXORWOW_param_1
)
{
	.reg .pred 	%p<24>;
	.reg .b32 	%r<406>;
	.reg .b64 	%rd<18>;

	ld.param.u32 	%r182, [_Z8initSeedjP17curandStateXORWOW_param_0];
	ld.param.u64 	%rd8, [_Z8initSeedjP17curandStateXORWOW_param_1];
	cvta.to.global.u64 	%rd9, %rd8;
	mov.u32 	%r183, %tid.x;
	cvt.u64.u32 	%rd17, %r183;
	mul.wide.u32 	%rd10, %r183, 48;
	add.s64 	%rd2, %rd9, %rd10;
	xor.b32  	%r184, %r182, -1429050551;
	mul.lo.s32 	%r185, %r184, 1099087573;
	add.s32 	%r186, %r185, -638133224;
	add.s32 	%r187, %r185, 123456789;
	st.global.v2.u32 	[%rd2], {%r186, %r187};
	xor.b32  	%r188, %r185, 362436069;
	mov.b32 	%r189, -123459836;
	st.global.v2.u32 	[%rd2+8], {%r188, %r189};
	add.s32 	%r190, %r185, 5783321;
	mov.b32 	%r191, -589760388;
	st.global.v2.u32 	[%rd2+16], {%r191, %r190};
	setp.eq.s32 	%p1, %r183, 0;
	@%p1 bra 	$L__BB0_42;
	mov.b32 	%r312, 0;
	mov.u64 	%rd12, precalc_xorwow_matrix;
$L__BB0_2:
	and.b64  	%rd4, %rd17, 3;
	setp.eq.s64 	%p2, %rd4, 0;
	@%p2 bra 	$L__BB0_41;
	mul.wide.u32 	%rd11, %r312, 3200;
	add.s64 	%rd5, %rd12, %rd11;
	cvt.u32.u64 	%r2, %rd4;
	mov.b32 	%r313, 0;
$L__BB0_4:
	mov.b32 	%r326, 0;
	mov.u32 	%r327, %r326;
	mov.u32 	%r328, %r326;
	mov.u32 	%r329, %r326;
	mov.u32 	%r330, %r326;
	mov.u32 	%r319, %r326;
$L__BB0_5:
	mul.wide.u32 	%rd13, %r319, 4;
	add.s64 	%rd14, %rd2, %rd13;
	ld.global.u32 	%r10, [%rd14+4];
	shl.b32 	%r11, %r319, 5;
	mov.b32 	%r325, 0;
$L__BB0_6:
	.pragma "nounroll";
	shr.u32 	%r196, %r10, %r325;
	and.b32  	%r197, %r196, 1;
	setp.eq.b32 	%p3, %r197, 1;
	not.pred 	%p4, %p3;
	add.s32 	%r198, %r11, %r325;
	mul.lo.s32 	%r199, %r198, 5;
	mul.wide.u32 	%rd15, %r199, 4;
	add.s64 	%rd6, %rd5, %rd15;
	@%p4 bra 	$L__BB0_8;
	ld.global.u32 	%r200, [%rd6];
	xor.b32  	%r330, %r330, %r200;
	ld.global.u32 	%r201, [%rd6+4];
	xor.b32  	%r329, %r329, %r201;
	ld.global.u32 	%r202, [%rd6+8];
	xor.b32  	%r328, %r328, %r202;
	ld.global.u32 	%r203, [%rd6+12];
	xor.b32  	%r327, %r327, %r203;
	ld.global.u32 	%r204, [%rd6+16];
	xor.b32  	%r326, %r326, %r204;
$L__BB0_8:
	and.b32  	%r206, %r196, 2;
	setp.eq.s32 	%p5, %r206, 0;
	@%p5 bra 	$L__BB0_10;
	ld.global.u32 	%r207, [%rd6+20];
	xor.b32  	%r330, %r330, %r207;
	ld.global.u32 	%r208, [%rd6+24];
	xor.b32  	%r329, %r329, %r208;
	ld.global.u32 	%r209, [%rd6+28];
	xor.b32  	%r328, %r328, %r209;
	ld.global.u32 	%r210, [%rd6+32];
	xor.b32  	%r327, %r327, %r210;
	ld.global.u32 	%r211, [%rd6+36];
	xor.b32  	%r326, %r326, %r211;
$L__BB0_10:
	and.b32  	%r213, %r196, 4;
	setp.eq.s32 	%p6, %r213, 0;
	@%p6 bra 	$L__BB0_12;
	ld.global.u32 	%r214, [%rd6+40];
	xor.b32  	%r330, %r330, %r214;
	ld.global.u32 	%r215, [%rd6+44];
	xor.b32  	%r329, %r329, %r215;
	ld.global.u32 	%r216, [%rd6+48];
	xor.b32  	%r328, %r328, %r216;
	ld.global.u32 	%r217, [%rd6+52];
	xor.b32  	%r327, %r327, %r217;
	ld.global.u32 	%r218, [%rd6+56];
	xor.b32  	%r326, %r326, %r218;
$L__BB0_12:
	and.b32  	%r220, %r196, 8;
	setp.eq.s32 	%p7, %r220, 0;
	@%p7 bra 	$L__BB0_14;
	ld.global.u32 	%r221, [%rd6+60];
	xor.b32  	%r330, %r330, %r221;
	ld.global.u32 	%r222, [%rd6+64];
	xor.b32  	%r329, %r329, %r222;
	ld.global.u32 	%r223, [%rd6+68];
	xor.b32  	%r328, %r328, %r223;
	ld.global.u32 	%r224, [%rd6+72];
	xor.b32  	%r327, %r327, %r224;
	ld.global.u32 	%r225, [%rd6+76];
	xor.b32  	%r326, %r326, %r225;
$L__BB0_14:
	and.b32  	%r227, %r196, 16;
	setp.eq.s32 	%p8, %r227, 0;
	@%p8 bra 	$L__BB0_16;
	ld.global.u32 	%r228, [%rd6+80];
	xor.b32  	%r330, %r330, %r228;
	ld.global.u32 	%r229, [%rd6+84];
	xor.b32  	%r329, %r329, %r229;
	ld.global.u32 	%r230, [%rd6+88];
	xor.b32  	%r328, %r328, %r230;
	ld.global.u32 	%r231, [%rd6+92];
	xor.b32  	%r327, %r327, %r231;
	ld.global.u32 	%r232, [%rd6+96];
	xor.b32  	%r326, %r326, %r232;
$L__BB0_16:
	and.b32  	%r234, %r196, 32;
	setp.eq.s32 	%p9, %r234, 0;
	@%p9 bra 	$L__BB0_18;
	ld.global.u32 	%r235, [%rd6+100];
	xor.b32  	%r330, %r330, %r235;
	ld.global.u32 	%r236, [%rd6+104];
	xor.b32  	%r329, %r329, %r236;
	ld.global.u32 	%r237, [%rd6+108];
	xor.b32  	%r328, %r328, %r237;
	ld.global.u32 	%r238, [%rd6+112];
	xor.b32  	%r327, %r327, %r238;
	ld.global.u32 	%r239, [%rd6+116];
	xor.b32  	%r326, %r326, %r239;
$L__BB0_18:
	and.b32  	%r241, %r196, 64;
	setp.eq.s32 	%p10, %r241, 0;
	@%p10 bra 	$L__BB0_20;
	ld.global.u32 	%r242, [%rd6+120];
	xor.b32  	%r330, %r330, %r242;
	ld.global.u32 	%r243, [%rd6+124];
	xor.b32  	%r329, %r329, %r243;
	ld.global.u32 	%r244, [%rd6+128];
	xor.b32  	%r328, %r328, %r244;
	ld.global.u32 	%r245, [%rd6+132];
	xor.b32  	%r327, %r327, %r245;
	ld.global.u32 	%r246, [%rd6+136];
	xor.b32  	%r326, %r326, %r246;
$L__BB0_20:
	and.b32  	%r248, %r196, 128;
	setp.eq.s32 	%p11, %r248, 0;
	@%p11 bra 	$L__BB0_22;
	ld.global.u32 	%r249, [%rd6+140];
	xor.b32  	%r330, %r330, %r249;
	ld.global.u32 	%r250, [%rd6+144];
	xor.b32  	%r329, %r329, %r250;
	ld.global.u32 	%r251, [%rd6+148];
	xor.b32  	%r328, %r328, %r251;
	ld.global.u32 	%r252, [%rd6+152];
	xor.b32  	%r327, %r327, %r252;
	ld.global.u32 	%r253, [%rd6+156];
	xor.b32  	%r326, %r326, %r253;
$L__BB0_22:
	and.b32  	%r255, %r196, 256;
	setp.eq.s32 	%p12, %r255, 0;
	@%p12 bra 	$L__BB0_24;
	ld.global.u32 	%r256, [%rd6+160];
	xor.b32  	%r330, %r330, %r256;
	ld.global.u32 	%r257, [%rd6+164];
	xor.b32  	%r329, %r329, %r257;
	ld.global.u32 	%r258, [%rd6+168];
	xor.b32  	%r328, %r328, %r258;
	ld.global.u32 	%r259, [%rd6+172];
	xor.b32  	%r327, %r327, %r259;
	ld.global.u32 	%r260, [%rd6+176];
	xor.b32  	%r326, %r326, %r260;
$L__BB0_24:
	and.b32  	%r262, %r196, 512;
	setp.eq.s32 	%p13, %r262, 0;
	@%p13 bra 	$L__BB0_26;
	ld.global.u32 	%r263, [%rd6+180];
	xor.b32  	%r330, %r330, %r263;
	ld.global.u32 	%r264, [%rd6+184];
	xor.b32  	%r329, %r329, %r264;
	ld.global.u32 	%r265, [%rd6+188];
	xor.b32  	%r328, %r328, %r265;
	ld.global.u32 	%r266, [%rd6+192];
	xor.b32  	%r327, %r327, %r266;
	ld.global.u32 	%r267, [%rd6+196];
	xor.b32  	%r326, %r326, %r267;
$L__BB0_26:
	and.b32  	%r269, %r196, 1024;
	setp.eq.s32 	%p14, %r269, 0;
	@%p14 bra 	$L__BB0_28;
	ld.global.u32 	%r270, [%rd6+200];
	xor.b32  	%r330, %r330, %r270;
	ld.global.u32 	%r271, [%rd6+204];
	xor.b32  	%r329, %r329, %r271;
	ld.global.u32 	%r272, [%rd6+208];
	xor.b32  	%r328, %r328, %r272;
	ld.global.u32 	%r273, [%rd6+212];
	xor.b32  	%r327, %r327, %r273;
	ld.global.u32 	%r274, [%rd6+216];
	xor.b32  	%r326, %r326, %r274;
$L__BB0_28:
	and.b32  	%r276, %r196, 2048;
	setp.eq.s32 	%p15, %r276, 0;
	@%p15 bra 	$L__BB0_30;
	ld.global.u32 	%r277, [%rd6+220];
	xor.b32  	%r330, %r330, %r277;
	ld.global.u32 	%r278, [%rd6+224];
	xor.b32  	%r329, %r329, %r278;
	ld.global.u32 	%r279, [%rd6+228];
	xor.b32  	%r328, %r328, %r279;
	ld.global.u32 	%r280, [%rd6+232];
	xor.b32  	%r327, %r327, %r280;
	ld.global.u32 	%r281, [%rd6+236];
	xor.b32  	%r326, %r326, %r281;
$L__BB0_30:
	and.b32  	%r283, %r196, 4096;
	setp.eq.s32 	%p16, %r283, 0;
	@%p16 bra 	$L__BB0_32;
	ld.global.u32 	%r284, [%rd6+240];
	xor.b32  	%r330, %r330, %r284;
	ld.global.u32 	%r285, [%rd6+244];
	xor.b32  	%r329, %r329, %r285;
	ld.global.u32 	%r286, [%rd6+248];
	xor.b32  	%r328, %r328, %r286;
	ld.global.u32 	%r287, [%rd6+252];
	xor.b32  	%r327, %r327, %r287;
	ld.global.u32 	%r288, [%rd6+256];
	xor.b32  	%r326, %r326, %r288;
$L__BB0_32:
	and.b32  	%r290, %r196, 8192;
	setp.eq.s32 	%p17, %r290, 0;
	@%p17 bra 	$L__BB0_34;
	ld.global.u32 	%r291, [%rd6+260];
	xor.b32  	%r330, %r330, %r291;
	ld.global.u32 	%r292, [%rd6+264];
	xor.b32  	%r329, %r329, %r292;
	ld.global.u32 	%r293, [%rd6+268];
	xor.b32  	%r328, %r328, %r293;
	ld.global.u32 	%r294, [%rd6+272];
	xor.b32  	%r327, %r327, %r294;
	ld.global.u32 	%r295, [%rd6+276];
	xor.b32  	%r326, %r326, %r295;
$L__BB0_34:
	and.b32  	%r297, %r196, 16384;
	setp.eq.s32 	%p18, %r297, 0;
	@%p18 bra 	$L__BB0_36;
	ld.global.u32 	%r298, [%rd6+280];
	xor.b32  	%r330, %r330, %r298;
	ld.global.u32 	%r299, [%rd6+284];
	xor.b32  	%r329, %r329, %r299;
	ld.global.u32 	%r300, [%rd6+288];
	xor.b32  	%r328, %r328, %r300;
	ld.global.u32 	%r301, [%rd6+292];
	xor.b32  	%r327, %r327, %r301;
	ld.global.u32 	%r302, [%rd6+296];
	xor.b32  	%r326, %r326, %r302;
$L__BB0_36:
	and.b32  	%r304, %r196, 32768;
	setp.eq.s32 	%p19, %r304, 0;
	@%p19 bra 	$L__BB0_38;
	ld.global.u32 	%r305, [%rd6+300];
	xor.b32  	%r330, %r330, %r305;
	ld.global.u32 	%r306, [%rd6+304];
	xor.b32  	%r329, %r329, %r306;
	ld.global.u32 	%r307, [%rd6+308];
	xor.b32  	%r328, %r328, %r307;
	ld.global.u32 	%r308, [%rd6+312];
	xor.b32  	%r327, %r327, %r308;
	ld.global.u32 	%r309, [%rd6+316];
	xor.b32  	%r326, %r326, %r309;
$L__BB0_38:
	add.s32 	%r325, %r325, 16;
	setp.ne.s32 	%p20, %r325, 32;
	@%p20 bra 	$L__BB0_6;
	mad.lo.s32 	%r310, %r319, -31, %r11;
	add.s32 	%r319, %r310, 1;
	setp.ne.s32 	%p21, %r319, 5;
	@%p21 bra 	$L__BB0_5;
	st.global.u32 	[%rd2+4], %r330;
	st.global.u32 	[%rd2+8], %r329;
	st.global.u32 	[%rd2+12], %r328;
	st.global.u32 	[%rd2+16], %r327;
	st.global.u32 	[%rd2+20], %r326;
	add.s32 	%r313, %r313, 1;
	setp.lt.u32 	%p22, %r313, %r2;
	@%p22 bra 	$L__BB0_4;
$L__BB0_41:
	shr.u64 	%rd7, %rd17, 2;
	add.s32 	%r312, %r312, 1;
	setp.gt.u64 	%p23, %rd17, 3;
	mov.u64 	%rd17, %rd7;
	@%p23 bra 	$L__BB0_2;
$L__BB0_42:
	mov.b32 	%r311, 0;
	st.global.v2.u32 	[%rd2+24], {%r311, %r311};
	st.global.u32 	[%rd2+32], %r311;
	mov.b64 	%rd16, 0;
	st.global.u64 	[%rd2+40], %rd16;
	ret;

}
	// .globl	_Z11GfitnessFcnPfS_
.visible .entry _Z11GfitnessFcnPfS_(
	.param .u64 .ptr .align 1 _Z11GfitnessFcnPfS__param_0,
	.param .u64 .ptr .align 1 _Z11GfitnessFcnPfS__param_1
)
{
	.local .align 16 .b8 	__local_depot1[1040];
	.reg .b64 	%SP;
	.reg .b64 	%SPL;
	.reg .pred 	%p<374>;
	.reg .b16 	%rs<6>;
	.reg .b32 	%r<844>;
	.reg .b32 	%f<875>;
	.reg .b64 	%rd<468>;
	.reg .b64 	%fd<356>;

	mov.u64 	%SPL, __local_depot1;
	cvta.local.u64 	%SP, %SPL;
	ld.param.u64 	%rd100, [_Z11GfitnessFcnPfS__param_0];
	add.u64 	%rd1, %SPL, 0;
	add.u64 	%rd2, %SPL, 512;
	mov.u32 	%r306, %ctaid.x;
	mov.u32 	%r307, %tid.x;
	add.s32 	%r1, %r306, %r307;
	mov.b64 	%rd458, 0;
	{ // callseq 0, 0
	.param .b64 param0;
	st.param.b64 	[param0], 40;
	.param .b64 retval0;
	call.uni (retval0), 
	malloc, 
	(
	param0
	);
	ld.param.b64 	%rd105, [retval0];
	} // callseq 0
$L__BB1_1:
	add.s64 	%rd106, %rd105, %rd458;
	mov.b16 	%rs1, 0;
	st.u8 	[%rd106], %rs1;
	add.s64 	%rd5, %rd458, 1;
	setp.lt.u64 	%p4, %rd458, 39;
	mov.u64 	%rd458, %rd5;
	@%p4 bra 	$L__BB1_1;
	mul.lo.s32 	%r308, %r1, 10;
	cvta.to.global.u64 	%rd108, %rd100;
	mul.wide.s32 	%rd109, %r308, 4;
	add.s64 	%rd110, %rd108, %rd109;
	ld.global.f32 	%f125, [%rd110];
	st.f32 	[%rd105], %f125;
	ld.global.f32 	%f126, [%rd110+4];
	st.f32 	[%rd105+4], %f126;
	ld.global.f32 	%f127, [%rd110+8];
	st.f32 	[%rd105+8], %f127;
	ld.global.f32 	%f128, [%rd110+12];
	st.f32 	[%rd105+12], %f128;
	ld.global.f32 	%f129, [%rd110+16];
	st.f32 	[%rd105+16], %f129;
	ld.global.f32 	%f130, [%rd110+20];
	st.f32 	[%rd105+20], %f130;
	ld.global.f32 	%f131, [%rd110+24];
	st.f32 	[%rd105+24], %f131;
	ld.global.f32 	%f132, [%rd110+28];
	st.f32 	[%rd105+28], %f132;
	ld.global.f32 	%f133, [%rd110+32];
	st.f32 	[%rd105+32], %f133;
	ld.global.f32 	%f134, [%rd110+36];
	st.f32 	[%rd105+36], %f134;
	mov.b64 	%rd459, 0;
	{ // callseq 1, 0
	.param .b64 param0;
	st.param.b64 	[param0], 36;
	.param .b64 retval0;
	call.uni (retval0), 
	malloc, 
	(
	param0
	);
	ld.param.b64 	%rd111, [retval0];
	} // callseq 1
$L__BB1_3:
	add.s64 	%rd112, %rd111, %rd459;
	mov.b16 	%rs2, 0;
	st.u8 	[%rd112], %rs2;
	add.s64 	%rd8, %rd459, 1;
	setp.lt.u64 	%p5, %rd459, 35;
	mov.u64 	%rd459, %rd8;
	@%p5 bra 	$L__BB1_3;
	ld.global.u32 	%r310, [c_aRow];
	mul.lo.s32 	%r311, %r310, 9;
	mul.wide.s32 	%rd113, %r311, 4;
	{ // callseq 2, 0
	.param .b64 param0;
	st.param.b64 	[param0], %rd113;
	.param .b64 retval0;
	call.uni (retval0), 
	malloc, 
	(
	param0
	);
	ld.param.b64 	%rd114, [retval0];
	} // callseq 2
	ld.global.u32 	%r312, [c_aRow];
	mul.lo.s32 	%r313, %r312, 9;
	cvt.s64.s32 	%rd10, %r313;
	setp.eq.s32 	%p6, %r312, 0;
	mov.b32 	%r708, 0;
	@%p6 bra 	$L__BB1_8;
	shl.b64 	%rd11, %rd10, 2;
	mov.b64 	%rd460, 0;
$L__BB1_6:
	add.s64 	%rd116, %rd114, %rd460;
	mov.b16 	%rs3, 0;
	st.u8 	[%rd116], %rs3;
	add.s64 	%rd460, %rd460, 1;
	setp.lt.u64 	%p7, %rd460, %rd11;
	@%p7 bra 	$L__BB1_6;
	ld.global.u32 	%r708, [c_aRow];
$L__BB1_8:
	mov.b32 	%r706, 0;
$L__BB1_9:
	setp.lt.s32 	%p8, %r708, 1;
	@%p8 bra 	$L__BB1_12;
	mov.b32 	%r707, 0;
	mul.wide.u32 	%rd118, %r706, 4;
$L__BB1_11:
	ld.f32 	%f135, [%rd105];
	ld.global.u64 	%rd117, [c_aa];
	add.s64 	%rd119, %rd117, %rd118;
	ld.f32 	%f136, [%rd119];
	mul.f32 	%f137, %f135, %f136;
	ld.global.u64 	%rd120, [c_a];
	shl.b32 	%r316, %r707, 4;
	mul.wide.u32 	%rd121, %r316, 4;
	add.s64 	%rd122, %rd120, %rd121;
	ld.f32 	%f138, [%rd122+8];
	ld.f32 	%f139, [%rd105+4];
	ld.f32 	%f140, [%rd119+36];
	mul.f32 	%f141, %f139, %f140;
	ld.f32 	%f142, [%rd122+12];
	mul.f32 	%f143, %f141, %f142;
	fma.rn.f32 	%f144, %f137, %f138, %f143;
	ld.f32 	%f145, [%rd105+8];
	mul.f32 	%f146, %f145, %f136;
	ld.f32 	%f147, [%rd122+16];
	fma.rn.f32 	%f148, %f146, %f147, %f144;
	ld.f32 	%f149, [%rd105+12];
	ld.f32 	%f150, [%rd119+108];
	mul.f32 	%f151, %f149, %f150;
	ld.f32 	%f152, [%rd122+20];
	fma.rn.f32 	%f153, %f151, %f152, %f148;
	ld.f32 	%f154, [%rd105+16];
	ld.f32 	%f155, [%rd119+144];
	mul.f32 	%f156, %f154, %f155;
	ld.f32 	%f157, [%rd122+24];
	fma.rn.f32 	%f158, %f156, %f157, %f153;
	ld.f32 	%f159, [%rd105+20];
	ld.f32 	%f160, [%rd119+180];
	mul.f32 	%f161, %f159, %f160;
	ld.f32 	%f162, [%rd122+28];
	fma.rn.f32 	%f163, %f161, %f162, %f158;
	ld.f32 	%f164, [%rd105+24];
	ld.f32 	%f165, [%rd119+216];
	mul.f32 	%f166, %f164, %f165;
	ld.f32 	%f167, [%rd122+32];
	fma.rn.f32 	%f168, %f166, %f167, %f163;
	ld.f32 	%f169, [%rd105+28];
	ld.f32 	%f170, [%rd119+252];
	mul.f32 	%f171, %f169, %f170;
	ld.f32 	%f172, [%rd122+36];
	fma.rn.f32 	%f173, %f171, %f172, %f168;
	ld.f32 	%f174, [%rd105+32];
	ld.f32 	%f175, [%rd119+288];
	mul.f32 	%f176, %f174, %f175;
	ld.f32 	%f177, [%rd122+40];
	fma.rn.f32 	%f178, %f176, %f177, %f173;
	ld.f32 	%f179, [%rd105+36];
	ld.f32 	%f180, [%rd119+324];
	mul.f32 	%f181, %f179, %f180;
	ld.f32 	%f182, [%rd122+44];
	fma.rn.f32 	%f183, %f181, %f182, %f178;
	mad.lo.s32 	%r317, %r707, 9, %r706;
	mul.wide.u32 	%rd123, %r317, 4;
	add.s64 	%rd124, %rd114, %rd123;
	st.f32 	[%rd124], %f183;
	add.s32 	%r707, %r707, 1;
	ld.global.u32 	%r708, [c_aRow];
	setp.lt.s32 	%p9, %r707, %r708;
	@%p9 bra 	$L__BB1_11;
$L__BB1_12:
	add.s32 	%r706, %r706, 1;
	setp.ne.s32 	%p10, %r706, 9;
	@%p10 bra 	$L__BB1_9;
	mov.f64 	%fd33, 0d400C000000000000;
	{
	.reg .b32 %temp; 
	mov.b64 	{%temp, %r11}, %fd33;
	}
	and.b32  	%r12, %r11, 2146435072;
	setp.eq.s32 	%p11, %r12, 1074790400;
	setp.lt.s32 	%p12, %r11, 0;
	selp.b32 	%r13, 0, 2146435072, %p12;
	and.b32  	%r319, %r11, 2147483647;
	setp.ne.s32 	%p13, %r319, 1071644672;
	and.pred  	%p1, %p11, %p13;
	mov.b32 	%r709, 0;
$L__BB1_14:
	ld.global.u32 	%r320, [c_aRow];
	mul.wide.s32 	%rd125, %r320, 4;
	{ // callseq 3, 0
	.param .b64 param0;
	st.param.b64 	[param0], %rd125;
	.param .b64 retval0;
	call.uni (retval0), 
	malloc, 
	(
	param0
	);
	ld.param.b64 	%rd126, [retval0];
	} // callseq 3
	ld.global.u32 	%r321, [c_aRow];
	mul.wide.s32 	%rd127, %r321, 4;
	{ // callseq 4, 0
	.param .b64 param0;
	st.param.b64 	[param0], %rd127;
	.param .b64 retval0;
	call.uni (retval0), 
	malloc, 
	(
	param0
	);
	ld.param.b64 	%rd128, [retval0];
	} // callseq 4
	ld.global.u32 	%r711, [c_aRow];
	setp.lt.s32 	%p14, %r711, 1;
	@%p14 bra 	$L__BB1_17;
	mov.b32 	%r710, 0;
$L__BB1_16:
	mul.lo.s32 	%r323, %r710, 9;
	add.s32 	%r324, %r323, %r709;
	mul.wide.u32 	%rd129, %r324, 4;
	add.s64 	%rd130, %rd114, %rd129;
	ld.f32 	%f184, [%rd130];
	mul.wide.u32 	%rd131, %r710, 4;
	add.s64 	%rd132, %rd126, %rd131;
	st.f32 	[%rd132], %f184;
	ld.global.u64 	%rd133, [c_a];
	mul.wide.u32 	%rd134, %r323, 4;
	add.s64 	%rd135, %rd133, %rd134;
	ld.f32 	%f185, [%rd135+4];
	add.s64 	%rd136, %rd128, %rd131;
	st.f32 	[%rd136], %f185;
	add.s32 	%r710, %r710, 1;
	ld.global.u32 	%r711, [c_aRow];
	setp.lt.s32 	%p15, %r710, %r711;
	@%p15 bra 	$L__BB1_16;
$L__BB1_17:
	mul.wide.s32 	%rd137, %r711, 4;
	{ // callseq 5, 0
	.param .b64 param0;
	st.param.b64 	[param0], %rd137;
	.param .b64 retval0;
	call.uni (retval0), 
	malloc, 
	(
	param0
	);
	ld.param.b64 	%rd138, [retval0];
	} // callseq 5
	setp.lt.s32 	%p16, %r711, 2;
	@%p16 bra 	$L__BB1_32;
	add.s32 	%r20, %r711, -1;
	add.s32 	%r326, %r711, -2;
	and.b32  	%r21, %r20, 15;
	setp.lt.u32 	%p17, %r326, 15;
	mov.b32 	%r715, 1;
	@%p17 bra 	$L__BB1_22;
	and.b32  	%r328, %r20, -16;
	neg.s32 	%r713, %r328;
	add.s64 	%rd462, %rd126, 32;
	add.s64 	%rd461, %rd138, 32;
	mov.b32 	%r712, 0;
$L__BB1_20:
	.pragma "nounroll";
	ld.f32 	%f186, [%rd462+-28];
	ld.f32 	%f187, [%rd462+-32];
	sub.f32 	%f188, %f186, %f187;
	st.f32 	[%rd461+-32], %f188;
	ld.f32 	%f189, [%rd462+-24];
	ld.f32 	%f190, [%rd462+-28];
	sub.f32 	%f191, %f189, %f190;
	st.f32 	[%rd461+-28], %f191;
	ld.f32 	%f192, [%rd462+-20];
	ld.f32 	%f193, [%rd462+-24];
	sub.f32 	%f194, %f192, %f193;
	st.f32 	[%rd461+-24], %f194;
	ld.f32 	%f195, [%rd462+-16];
	ld.f32 	%f196, [%rd462+-20];
	sub.f32 	%f197, %f195, %f196;
	st.f32 	[%rd461+-20], %f197;
	ld.f32 	%f198, [%rd462+-12];
	ld.f32 	%f199, [%rd462+-16];
	sub.f32 	%f200, %f198, %f199;
	st.f32 	[%rd461+-16], %f200;
	ld.f32 	%f201, [%rd462+-8];
	ld.f32 	%f202, [%rd462+-12];
	sub.f32 	%f203, %f201, %f202;
	st.f32 	[%rd461+-12], %f203;
	ld.f32 	%f204, [%rd462+-4];
	ld.f32 	%f205, [%rd462+-8];
	sub.f32 	%f206, %f204, %f205;
	st.f32 	[%rd461+-8], %f206;
	ld.f32 	%f207, [%rd462];
	ld.f32 	%f208, [%rd462+-4];
	sub.f32 	%f209, %f207, %f208;
	st.f32 	[%rd461+-4], %f209;
	ld.f32 	%f210, [%rd462+4];
	ld.f32 	%f211, [%rd462];
	sub.f32 	%f212, %f210, %f211;
	st.f32 	[%rd461], %f212;
	ld.f32 	%f213, [%rd462+8];
	ld.f32 	%f214, [%rd462+4];
	sub.f32 	%f215, %f213, %f214;
	st.f32 	[%rd461+4], %f215;
	ld.f32 	%f216, [%rd462+12];
	ld.f32 	%f217, [%rd462+8];
	sub.f32 	%f218, %f216, %f217;
	st.f32 	[%rd461+8], %f218;
	ld.f32 	%f219, [%rd462+16];
	ld.f32 	%f220, [%rd462+12];
	sub.f32 	%f221, %f219, %f220;
	st.f32 	[%rd461+12], %f221;
	ld.f32 	%f222, [%rd462+20];
	ld.f32 	%f223, [%rd462+16];
	sub.f32 	%f224, %f222, %f223;
	st.f32 	[%rd461+16], %f224;
	ld.f32 	%f225, [%rd462+24];
	ld.f32 	%f226, [%rd462+20];
	sub.f32 	%f227, %f225, %f226;
	st.f32 	[%rd461+20], %f227;
	ld.f32 	%f228, [%rd462+28];
	ld.f32 	%f229, [%rd462+24];
	sub.f32 	%f230, %f228, %f229;
	st.f32 	[%rd461+24], %f230;
	ld.f32 	%f231, [%rd462+32];
	ld.f32 	%f232, [%rd462+28];
	sub.f32 	%f233, %f231, %f232;
	st.f32 	[%rd461+28], %f233;
	add.s32 	%r713, %r713, 16;
	add.s32 	%r712, %r712, 16;
	add.s64 	%rd462, %rd462, 64;
	add.s64 	%rd461, %rd461, 64;
	setp.ne.s32 	%p18, %r713, 0;
	@%p18 bra 	$L__BB1_20;
	add.s32 	%r715, %r712, 1;
$L__BB1_22:
	setp.eq.s32 	%p19, %r21, 0;
	@%p19 bra 	$L__BB1_32;
	and.b32  	%r29, %r20, 7;
	setp.lt.u32 	%p20, %r21, 8;
	@%p20 bra 	$L__BB1_25;
	mul.wide.u32 	%rd139, %r715, 4;
	add.s64 	%rd140, %rd126, %rd139;
	ld.f32 	%f234, [%rd140];
	mul.wide.s32 	%rd141, %r715, 4;
	add.s64 	%rd142, %rd126, %rd141;
	ld.f32 	%f235, [%rd142+-4];
	sub.f32 	%f236, %f234, %f235;
	add.s64 	%rd143, %rd138, %rd141;
	st.f32 	[%rd143+-4], %f236;
	add.s32 	%r329, %r715, 1;
	mul.wide.u32 	%rd144, %r329, 4;
	add.s64 	%rd145, %rd126, %rd144;
	ld.f32 	%f237, [%rd145];
	ld.f32 	%f238, [%rd142];
	sub.f32 	%f239, %f237, %f238;
	st.f32 	[%rd143], %f239;
	add.s32 	%r330, %r715, 2;
	mul.wide.u32 	%rd146, %r330, 4;
	add.s64 	%rd147, %rd126, %rd146;
	ld.f32 	%f240, [%rd147];
	ld.f32 	%f241, [%rd142+4];
	sub.f32 	%f242, %f240, %f241;
	st.f32 	[%rd143+4], %f242;
	add.s32 	%r331, %r715, 3;
	mul.wide.u32 	%rd148, %r331, 4;
	add.s64 	%rd149, %rd126, %rd148;
	ld.f32 	%f243, [%rd149];
	ld.f32 	%f244, [%rd142+8];
	sub.f32 	%f245, %f243, %f244;
	st.f32 	[%rd143+8], %f245;
	add.s32 	%r332, %r715, 4;
	mul.wide.u32 	%rd150, %r332, 4;
	add.s64 	%rd151, %rd126, %rd150;
	ld.f32 	%f246, [%rd151];
	ld.f32 	%f247, [%rd142+12];
	sub.f32 	%f248, %f246, %f247;
	st.f32 	[%rd143+12], %f248;
	add.s32 	%r333, %r715, 5;
	mul.wide.u32 	%rd152, %r333, 4;
	add.s64 	%rd153, %rd126, %rd152;
	ld.f32 	%f249, [%rd153];
	ld.f32 	%f250, [%rd142+16];
	sub.f32 	%f251, %f249, %f250;
	st.f32 	[%rd143+16], %f251;
	add.s32 	%r334, %r715, 6;
	mul.wide.u32 	%rd154, %r334, 4;
	add.s64 	%rd155, %rd126, %rd154;
	ld.f32 	%f252, [%rd155];
	ld.f32 	%f253, [%rd142+20];
	sub.f32 	%f254, %f252, %f253;
	st.f32 	[%rd143+20], %f254;
	ld.f32 	%f255, [%rd140+28];
	ld.f32 	%f256, [%rd142+24];
	sub.f32 	%f257, %f255, %f256;
	st.f32 	[%rd143+24], %f257;
	add.s32 	%r715, %r715, 8;
$L__BB1_25:
	setp.eq.s32 	%p21, %r29, 0;
	@%p21 bra 	$L__BB1_32;
	and.b32  	%r32, %r20, 3;
	setp.lt.u32 	%p22, %r29, 4;
	@%p22 bra 	$L__BB1_28;
	mul.wide.u32 	%rd156, %r715, 4;
	add.s64 	%rd157, %rd126, %rd156;
	ld.f32 	%f258, [%rd157];
	mul.wide.s32 	%rd158, %r715, 4;
	add.s64 	%rd159, %rd126, %rd158;
	ld.f32 	%f259, [%rd159+-4];
	sub.f32 	%f260, %f258, %f259;
	add.s64 	%rd160, %rd138, %rd158;
	st.f32 	[%rd160+-4], %f260;
	add.s32 	%r335, %r715, 1;
	mul.wide.u32 	%rd161, %r335, 4;
	add.s64 	%rd162, %rd126, %rd161;
	ld.f32 	%f261, [%rd162];
	ld.f32 	%f262, [%rd159];
	sub.f32 	%f263, %f261, %f262;
	st.f32 	[%rd160], %f263;
	add.s32 	%r336, %r715, 2;
	mul.wide.u32 	%rd163, %r336, 4;
	add.s64 	%rd164, %rd126, %rd163;
	ld.f32 	%f264, [%rd164];
	ld.f32 	%f265, [%rd159+4];
	sub.f32 	%f266, %f264, %f265;
	st.f32 	[%rd160+4], %f266;
	ld.f32 	%f267, [%rd157+12];
	ld.f32 	%f268, [%rd159+8];
	sub.f32 	%f269, %f267, %f268;
	st.f32 	[%rd160+8], %f269;
	add.s32 	%r715, %r715, 4;
$L__BB1_28:
	setp.eq.s32 	%p23, %r32, 0;
	@%p23 bra 	$L__BB1_32;
	mul.wide.u32 	%rd165, %r715, 4;
	add.s64 	%rd23, %rd126, %rd165;
	ld.f32 	%f270, [%rd23];
	mul.wide.s32 	%rd166, %r715, 4;
	add.s64 	%rd24, %rd126, %rd166;
	ld.f32 	%f271, [%rd24+-4];
	sub.f32 	%f272, %f270, %f271;
	add.s64 	%rd25, %rd138, %rd166;
	st.f32 	[%rd25+-4], %f272;
	setp.eq.s32 	%p24, %r32, 1;
	@%p24 bra 	$L__BB1_32;
	add.s32 	%r337, %r715, 1;
	mul.wide.u32 	%rd167, %r337, 4;
	add.s64 	%rd168, %rd126, %rd167;
	ld.f32 	%f273, [%rd168];
	ld.f32 	%f274, [%rd24];
	sub.f32 	%f275, %f273, %f274;
	st.f32 	[%rd25], %f275;
	setp.eq.s32 	%p25, %r32, 2;
	@%p25 bra 	$L__BB1_32;
	ld.f32 	%f276, [%rd23+8];
	ld.f32 	%f277, [%rd24+4];
	sub.f32 	%f278, %f276, %f277;
	st.f32 	[%rd25+4], %f278;
$L__BB1_32:
	setp.lt.s32 	%p26, %r711, 3;
	mov.b32 	%r717, 0;
	@%p26 bra 	$L__BB1_86;
	add.s32 	%r35, %r711, -2;
	add.s32 	%r341, %r711, -3;
	and.b32  	%r36, %r35, 7;
	setp.lt.u32 	%p27, %r341, 7;
	mov.b32 	%r717, 0;
	mov.u32 	%r730, %r35;
	@%p27 bra 	$L__BB1_60;
	and.b32  	%r37, %r35, -8;
	mul.wide.u32 	%rd169, %r35, 4;
	add.s64 	%rd170, %rd138, %rd169;
	ld.f32 	%f849, [%rd170];
	mov.b32 	%r717, 0;
	mov.u32 	%r730, %r35;
	mov.u32 	%r719, %r717;
$L__BB1_35:
	.pragma "nounroll";
	mul.wide.u32 	%rd171, %r730, 4;
	add.s64 	%rd26, %rd138, %rd171;
	add.s32 	%r343, %r730, -1;
	mul.wide.u32 	%rd172, %r343, 4;
	add.s64 	%rd27, %rd138, %rd172;
	ld.f32 	%f3, [%rd27];
	mul.f32 	%f279, %f849, %f3;
	setp.gtu.f32 	%p28, %f279, 0f00000000;
	@%p28 bra 	$L__BB1_37;
	mov.b32 	%r344, 1065353216;
	st.u32 	[%rd26], %r344;
	bra.uni 	$L__BB1_38;
$L__BB1_37:
	mov.b32 	%r345, 0;
	st.u32 	[%rd26], %r345;
	add.s32 	%r717, %r717, 1;
$L__BB1_38:
	add.s32 	%r346, %r730, -2;
	mul.wide.u32 	%rd173, %r346, 4;
	add.s64 	%rd28, %rd138, %rd173;
	ld.f32 	%f4, [%rd28];
	mul.f32 	%f280, %f3, %f4;
	setp.gtu.f32 	%p29, %f280, 0f00000000;
	@%p29 bra 	$L__BB1_40;
	mov.b32 	%r347, 1065353216;
	st.u32 	[%rd27], %r347;
	bra.uni 	$L__BB1_41;
$L__BB1_40:
	mov.b32 	%r348, 0;
	st.u32 	[%rd27], %r348;
	add.s32 	%r717, %r717, 1;
$L__BB1_41:
	add.s32 	%r349, %r730, -3;
	mul.wide.u32 	%rd174, %r349, 4;
	add.s64 	%rd29, %rd138, %rd174;
	ld.f32 	%f5, [%rd29];
	mul.f32 	%f281, %f4, %f5;
	setp.gtu.f32 	%p30, %f281, 0f00000000;
	@%p30 bra 	$L__BB1_43;
	mov.b32 	%r350, 1065353216;
	st.u32 	[%rd28], %r350;
	bra.uni 	$L__BB1_44;
$L__BB1_43:
	mov.b32 	%r351, 0;
	st.u32 	[%rd28], %r351;
	add.s32 	%r717, %r717, 1;
$L__BB1_44:
	add.s32 	%r352, %r730, -4;
	mul.wide.u32 	%rd175, %r352, 4;
	add.s64 	%rd30, %rd138, %rd175;
	ld.f32 	%f6, [%rd30];
	mul.f32 	%f282, %f5, %f6;
	setp.gtu.f32 	%p31, %f282, 0f00000000;
	@%p31 bra 	$L__BB1_46;
	mov.b32 	%r353, 1065353216;
	st.u32 	[%rd29], %r353;
	bra.uni 	$L__BB1_47;
$L__BB1_46:
	mov.b32 	%r354, 0;
	st.u32 	[%rd29], %r354;
	add.s32 	%r717, %r717, 1;
$L__BB1_47:
	add.s32 	%r355, %r730, -5;
	mul.wide.u32 	%rd176, %r355, 4;
	add.s64 	%rd31, %rd138, %rd176;
	ld.f32 	%f7, [%rd31];
	mul.f32 	%f283, %f6, %f7;
	setp.gtu.f32 	%p32, %f283, 0f00000000;
	@%p32 bra 	$L__BB1_49;
	mov.b32 	%r356, 1065353216;
	st.u32 	[%rd30], %r356;
	bra.uni 	$L__BB1_50;
$L__BB1_49:
	mov.b32 	%r357, 0;
	st.u32 	[%rd30], %r357;
	add.s32 	%r717, %r717, 1;
$L__BB1_50:
	add.s32 	%r358, %r730, -6;
	mul.wide.u32 	%rd177, %r358, 4;
	add.s64 	%rd32, %rd138, %rd177;
	ld.f32 	%f8, [%rd32];
	mul.f32 	%f284, %f7, %f8;
	setp.gtu.f32 	%p33, %f284, 0f00000000;
	@%p33 bra 	$L__BB1_52;
	mov.b32 	%r359, 1065353216;
	st.u32 	[%rd31], %r359;
	bra.uni 	$L__BB1_53;
$L__BB1_52:
	mov.b32 	%r360, 0;
	st.u32 	[%rd31], %r360;
	add.s32 	%r717, %r717, 1;
$L__BB1_53:
	add.s32 	%r361, %r730, -7;
	mul.wide.u32 	%rd178, %r361, 4;
	add.s64 	%rd33, %rd138, %rd178;
	ld.f32 	%f9, [%rd33];
	mul.f32 	%f285, %f8, %f9;
	setp.gtu.f32 	%p34, %f285, 0f00000000;
	@%p34 bra 	$L__BB1_55;
	mov.b32 	%r362, 1065353216;
	st.u32 	[%rd32], %r362;
	bra.uni 	$L__BB1_56;
$L__BB1_55:
	mov.b32 	%r363, 0;
	st.u32 	[%rd32], %r363;
	add.s32 	%r717, %r717, 1;
$L__BB1_56:
	add.s32 	%r730, %r730, -8;
	mul.wide.u32 	%rd179, %r730, 4;
	add.s64 	%rd180, %rd138, %rd179;
	ld.f32 	%f849, [%rd180];
	mul.f32 	%f286, %f9, %f849;
	setp.gtu.f32 	%p35, %f286, 0f00000000;
	@%p35 bra 	$L__BB1_58;
	mov.b32 	%r364, 1065353216;
	st.u32 	[%rd33], %r364;
	bra.uni 	$L__BB1_59;
$L__BB1_58:
	mov.b32 	%r365, 0;
	st.u32 	[%rd33], %r365;
	add.s32 	%r717, %r717, 1;
$L__BB1_59:
	add.s32 	%r719, %r719, 8;
	setp.ne.s32 	%p36, %r719, %r37;
	@%p36 bra 	$L__BB1_35;
$L__BB1_60:
	setp.eq.s32 	%p37, %r36, 0;
	@%p37 bra 	$L__BB1_86;
	and.b32  	%r62, %r35, 3;
	setp.lt.u32 	%p38, %r36, 4;
	@%p38 bra 	$L__BB1_74;
	mul.wide.u32 	%rd181, %r730, 4;
	add.s64 	%rd34, %rd138, %rd181;
	ld.f32 	%f287, [%rd34];
	add.s32 	%r367, %r730, -1;
	mul.wide.u32 	%rd182, %r367, 4;
	add.s64 	%rd35, %rd138, %rd182;
	ld.f32 	%f11, [%rd35];
	mul.f32 	%f288, %f287, %f11;
	setp.gtu.f32 	%p39, %f288, 0f00000000;
	@%p39 bra 	$L__BB1_64;
	mov.b32 	%r368, 1065353216;
	st.u32 	[%rd34], %r368;
	bra.uni 	$L__BB1_65;
$L__BB1_64:
	mov.b32 	%r369, 0;
	st.u32 	[%rd34], %r369;
	add.s32 	%r717, %r717, 1;
$L__BB1_65:
	add.s32 	%r370, %r730, -2;
	mul.wide.u32 	%rd183, %r370, 4;
	add.s64 	%rd36, %rd138, %rd183;
	ld.f32 	%f12, [%rd36];
	mul.f32 	%f289, %f11, %f12;
	setp.gtu.f32 	%p40, %f289, 0f00000000;
	@%p40 bra 	$L__BB1_67;
	mov.b32 	%r371, 1065353216;
	st.u32 	[%rd35], %r371;
	bra.uni 	$L__BB1_68;
$L__BB1_67:
	mov.b32 	%r372, 0;
	st.u32 	[%rd35], %r372;
	add.s32 	%r717, %r717, 1;
$L__BB1_68:
	add.s32 	%r373, %r730, -3;
	mul.wide.u32 	%rd184, %r373, 4;
	add.s64 	%rd37, %rd138, %rd184;
	ld.f32 	%f13, [%rd37];
	mul.f32 	%f290, %f12, %f13;
	setp.gtu.f32 	%p41, %f290, 0f00000000;
	@%p41 bra 	$L__BB1_70;
	mov.b32 	%r374, 1065353216;
	st.u32 	[%rd36], %r374;
	bra.uni 	$L__BB1_71;
$L__BB1_70:
	mov.b32 	%r375, 0;
	st.u32 	[%rd36], %r375;
	add.s32 	%r717, %r717, 1;
$L__BB1_71:
	add.s32 	%r730, %r730, -4;
	mul.wide.u32 	%rd185, %r730, 4;
	add.s64 	%rd186, %rd138, %rd185;
	ld.f32 	%f291, [%rd186];
	mul.f32 	%f292, %f13, %f291;
	setp.gtu.f32 	%p42, %f292, 0f00000000;
	@%p42 bra 	$L__BB1_73;
	mov.b32 	%r376, 1065353216;
	st.u32 	[%rd37], %r376;
	bra.uni 	$L__BB1_74;
$L__BB1_73:
	mov.b32 	%r377, 0;
	st.u32 	[%rd37], %r377;
	add.s32 	%r717, %r717, 1;
$L__BB1_74:
	setp.eq.s32 	%p43, %r62, 0;
	@%p43 bra 	$L__BB1_86;
	setp.eq.s32 	%p44, %r62, 1;
	@%p44 bra 	$L__BB1_82;
	mul.wide.u32 	%rd187, %r730, 4;
	add.s64 	%rd38, %rd138, %rd187;
	ld.f32 	%f293, [%rd38];
	add.s32 	%r379, %r730, -1;
	mul.wide.u32 	%rd188, %r379, 4;
	add.s64 	%rd39, %rd138, %rd188;
	ld.f32 	%f14, [%rd39];
	mul.f32 	%f294, %f293, %f14;
	setp.gtu.f32 	%p45, %f294, 0f00000000;
	@%p45 bra 	$L__BB1_78;
	mov.b32 	%r380, 1065353216;
	st.u32 	[%rd38], %r380;
	bra.uni 	$L__BB1_79;
$L__BB1_78:
	mov.b32 	%r381, 0;
	st.u32 	[%rd38], %r381;
	add.s32 	%r717, %r717, 1;
$L__BB1_79:
	add.s32 	%r730, %r730, -2;
	mul.wide.u32 	%rd189, %r730, 4;
	add.s64 	%rd190, %rd138, %rd189;
	ld.f32 	%f295, [%rd190];
	mul.f32 	%f296, %f14, %f295;
	setp.gtu.f32 	%p46, %f296, 0f00000000;
	@%p46 bra 	$L__BB1_81;
	mov.b32 	%r382, 1065353216;
	st.u32 	[%rd39], %r382;
	bra.uni 	$L__BB1_82;
$L__BB1_81:
	mov.b32 	%r383, 0;
	st.u32 	[%rd39], %r383;
	add.s32 	%r717, %r717, 1;
$L__BB1_82:
	and.b32  	%r384, %r711, 1;
	setp.eq.b32 	%p47, %r384, 1;
	not.pred 	%p48, %p47;
	@%p48 bra 	$L__BB1_86;
	mul.wide.u32 	%rd191, %r730, 4;
	add.s64 	%rd40, %rd138, %rd191;
	ld.f32 	%f297, [%rd40];
	add.s32 	%r385, %r730, -1;
	mul.wide.u32 	%rd192, %r385, 4;
	add.s64 	%rd193, %rd138, %rd192;
	ld.f32 	%f298, [%rd193];
	mul.f32 	%f299, %f297, %f298;
	setp.gtu.f32 	%p49, %f299, 0f00000000;
	@%p49 bra 	$L__BB1_85;
	mov.b32 	%r386, 1065353216;
	st.u32 	[%rd40], %r386;
	bra.uni 	$L__BB1_86;
$L__BB1_85:
	mov.b32 	%r387, 0;
	st.u32 	[%rd40], %r387;
	add.s32 	%r717, %r717, 1;
$L__BB1_86:
	add.s64 	%rd41, %rd138, %rd137;
	mov.b32 	%r388, 1065353216;
	st.u32 	[%rd41+-4], %r388;
	st.u32 	[%rd138], %r388;
	sub.s32 	%r83, %r711, %r717;
	mul.wide.s32 	%rd195, %r83, 4;
	{ // callseq 6, 0
	.param .b64 param0;
	st.param.b64 	[param0], %rd195;
	.param .b64 retval0;
	call.uni (retval0), 
	malloc, 
	(
	param0
	);
	ld.param.b64 	%rd196, [retval0];
	} // callseq 6
	{ // callseq 7, 0
	.param .b64 param0;
	st.param.b64 	[param0], %rd195;
	.param .b64 retval0;
	call.uni (retval0), 
	malloc, 
	(
	param0
	);
	ld.param.b64 	%rd197, [retval0];
	} // callseq 7
	min.s32 	%r389, %r83, %r711;
	setp.lt.s32 	%p50, %r389, 1;
	@%p50 bra 	$L__BB1_91;
	mov.b32 	%r744, 0;
	mov.u32 	%r743, %r744;
$L__BB1_88:
	mul.wide.u32 	%rd198, %r743, 4;
	add.s64 	%rd199, %rd138, %rd198;
	ld.f32 	%f300, [%rd199];
	setp.eq.f32 	%p51, %f300, 0f00000000;
	@%p51 bra 	$L__BB1_90;
	mul.wide.u32 	%rd200, %r743, 4;
	add.s64 	%rd201, %rd126, %rd200;
	ld.f32 	%f301, [%rd201];
	mul.wide.s32 	%rd202, %r744, 4;
	add.s64 	%rd203, %rd196, %rd202;
	st.f32 	[%rd203], %f301;
	add.s64 	%rd204, %rd128, %rd200;
	ld.f32 	%f302, [%rd204];
	add.s64 	%rd205, %rd197, %rd202;
	st.f32 	[%rd205], %f302;
	add.s32 	%r744, %r744, 1;
$L__BB1_90:
	add.s32 	%r743, %r743, 1;
	setp.lt.s32 	%p52, %r744, %r83;
	setp.lt.s32 	%p53, %r743, %r711;
	and.pred  	%p54, %p52, %p53;
	@%p54 bra 	$L__BB1_88;
$L__BB1_91:
	setp.lt.s32 	%p55, %r83, 2;
	@%p55 bra 	$L__BB1_99;
	not.b32 	%r392, %r717;
	add.s32 	%r84, %r711, %r392;
	add.s32 	%r394, %r83, -2;
	and.b32  	%r85, %r84, 3;
	setp.lt.u32 	%p56, %r394, 3;
	mov.b32 	%r746, 1;
	@%p56 bra 	$L__BB1_95;
	and.b32  	%r86, %r84, -4;
	mov.b32 	%r745, 1;
$L__BB1_94:
	mul.wide.u32 	%rd206, %r745, 4;
	add.s64 	%rd207, %rd196, %rd206;
	ld.f32 	%f303, [%rd207];
	ld.f32 	%f304, [%rd207+-4];
	sub.f32 	%f305, %f303, %f304;
	add.s64 	%rd208, %rd138, %rd206;
	st.f32 	[%rd208+-4], %f305;
	ld.f32 	%f306, [%rd207+4];
	ld.f32 	%f307, [%rd207];
	sub.f32 	%f308, %f306, %f307;
	st.f32 	[%rd208], %f308;
	ld.f32 	%f309, [%rd207+8];
	ld.f32 	%f310, [%rd207+4];
	sub.f32 	%f311, %f309, %f310;
	st.f32 	[%rd208+4], %f311;
	ld.f32 	%f312, [%rd207+12];
	ld.f32 	%f313, [%rd207+8];
	sub.f32 	%f314, %f312, %f313;
	st.f32 	[%rd208+8], %f314;
	add.s32 	%r746, %r745, 4;
	add.s32 	%r396, %r745, 3;
	setp.ne.s32 	%p57, %r396, %r86;
	mov.u32 	%r745, %r746;
	@%p57 bra 	$L__BB1_94;
$L__BB1_95:
	setp.eq.s32 	%p58, %r85, 0;
	@%p58 bra 	$L__BB1_99;
	mul.wide.u32 	%rd209, %r746, 4;
	add.s64 	%rd44, %rd196, %rd209;
	ld.f32 	%f315, [%rd44];
	mul.wide.s32 	%rd210, %r746, 4;
	add.s64 	%rd45, %rd196, %rd210;
	ld.f32 	%f316, [%rd45+-4];
	sub.f32 	%f317, %f315, %f316;
	add.s64 	%rd46, %rd138, %rd210;
	st.f32 	[%rd46+-4], %f317;
	setp.eq.s32 	%p59, %r85, 1;
	@%p59 bra 	$L__BB1_99;
	add.s32 	%r397, %r746, 1;
	mul.wide.u32 	%rd211, %r397, 4;
	add.s64 	%rd212, %rd196, %rd211;
	ld.f32 	%f318, [%rd212];
	ld.f32 	%f319, [%rd45];
	sub.f32 	%f320, %f318, %f319;
	st.f32 	[%rd46], %f320;
	setp.eq.s32 	%p60, %r85, 2;
	@%p60 bra 	$L__BB1_99;
	ld.f32 	%f321, [%rd44+8];
	ld.f32 	%f322, [%rd45+4];
	sub.f32 	%f323, %f321, %f322;
	st.f32 	[%rd46+4], %f323;
$L__BB1_99:
	setp.lt.s32 	%p61, %r83, 3;
	mov.b32 	%r747, 0;
	@%p61 bra 	$L__BB1_129;
	add.s32 	%r756, %r83, -2;
	sub.s32 	%r401, %r711, %r717;
	add.s32 	%r402, %r401, -3;
	and.b32  	%r96, %r756, 3;
	setp.lt.u32 	%p62, %r402, 3;
	mov.b32 	%r747, 0;
	@%p62 bra 	$L__BB1_116;
	and.b32  	%r97, %r756, -4;
	mov.b32 	%r747, 0;
	mov.u32 	%r749, %r747;
$L__BB1_102:
	add.s32 	%r404, %r756, -1;
	mul.wide.u32 	%rd213, %r404, 4;
	add.s64 	%rd47, %rd138, %rd213;
	ld.f32 	%f15, [%rd47];
	setp.neu.f32 	%p63, %f15, 0f00000000;
	mul.wide.u32 	%rd214, %r756, 4;
	add.s64 	%rd48, %rd138, %rd214;
	@%p63 bra 	$L__BB1_105;
	ld.f32 	%f324, [%rd48];
	setp.neu.f32 	%p64, %f324, 0f00000000;
	@%p64 bra 	$L__BB1_105;
	mov.b32 	%r405, 0;
	st.u32 	[%rd48], %r405;
	add.s32 	%r747, %r747, 1;
	bra.uni 	$L__BB1_106;
$L__BB1_105:
	mov.b32 	%r406, 1065353216;
	st.u32 	[%rd48], %r406;
$L__BB1_106:
	setp.eq.f32 	%p65, %f15, 0f00000000;
	add.s32 	%r407, %r756, -2;
	mul.wide.u32 	%rd215, %r407, 4;
	add.s64 	%rd49, %rd138, %rd215;
	ld.f32 	%f16, [%rd49];
	setp.eq.f32 	%p66, %f16, 0f00000000;
	and.pred  	%p67, %p66, %p65;
	@%p67 bra 	$L__BB1_108;
	mov.b32 	%r409, 1065353216;
	st.u32 	[%rd47], %r409;
	bra.uni 	$L__BB1_109;
$L__BB1_108:
	mov.b32 	%r408, 0;
	st.u32 	[%rd47], %r408;
	add.s32 	%r747, %r747, 1;
$L__BB1_109:
	add.s32 	%r410, %r756, -3;
	mul.wide.u32 	%rd216, %r410, 4;
	add.s64 	%rd50, %rd138, %rd216;
	ld.f32 	%f17, [%rd50];
	setp.eq.f32 	%p69, %f17, 0f00000000;
	and.pred  	%p70, %p69, %p66;
	@%p70 bra 	$L__BB1_111;
	mov.b32 	%r412, 1065353216;
	st.u32 	[%rd49], %r412;
	bra.uni 	$L__BB1_112;
$L__BB1_111:
	mov.b32 	%r411, 0;
	st.u32 	[%rd49], %r411;
	add.s32 	%r747, %r747, 1;
$L__BB1_112:
	add.s32 	%r756, %r756, -4;
	mul.wide.u32 	%rd217, %r756, 4;
	add.s64 	%rd218, %rd138, %rd217;
	ld.f32 	%f325, [%rd218];
	setp.eq.f32 	%p72, %f325, 0f00000000;
	and.pred  	%p73, %p72, %p69;
	@%p73 bra 	$L__BB1_114;
	mov.b32 	%r414, 1065353216;
	st.u32 	[%rd50], %r414;
	bra.uni 	$L__BB1_115;
$L__BB1_114:
	mov.b32 	%r413, 0;
	st.u32 	[%rd50], %r413;
	add.s32 	%r747, %r747, 1;
$L__BB1_115:
	add.s32 	%r749, %r749, 4;
	setp.ne.s32 	%p74, %r749, %r97;
	@%p74 bra 	$L__BB1_102;
$L__BB1_116:
	setp.eq.s32 	%p75, %r96, 0;
	@%p75 bra 	$L__BB1_129;
	add.s32 	%r415, %r756, -1;
	mul.wide.u32 	%rd219, %r415, 4;
	add.s64 	%rd51, %rd138, %rd219;
	ld.f32 	%f18, [%rd51];
	setp.neu.f32 	%p76, %f18, 0f00000000;
	mul.wide.u32 	%rd220, %r756, 4;
	add.s64 	%rd52, %rd138, %rd220;
	@%p76 bra 	$L__BB1_119;
	ld.f32 	%f326, [%rd52];
	setp.eq.f32 	%p77, %f326, 0f00000000;
	@%p77 bra 	$L__BB1_120;
$L__BB1_119:
	mov.b32 	%r417, 1065353216;
	st.u32 	[%rd52], %r417;
	bra.uni 	$L__BB1_121;
$L__BB1_120:
	mov.b32 	%r416, 0;
	st.u32 	[%rd52], %r416;
	add.s32 	%r747, %r747, 1;
$L__BB1_121:
	setp.eq.s32 	%p78, %r96, 1;
	@%p78 bra 	$L__BB1_129;
	setp.eq.f32 	%p79, %f18, 0f00000000;
	add.s32 	%r418, %r756, -2;
	mul.wide.u32 	%rd221, %r418, 4;
	add.s64 	%rd53, %rd138, %rd221;
	ld.f32 	%f19, [%rd53];
	setp.eq.f32 	%p80, %f19, 0f00000000;
	and.pred  	%p81, %p80, %p79;
	@%p81 bra 	$L__BB1_124;
	mov.b32 	%r420, 1065353216;
	st.u32 	[%rd51], %r420;
	bra.uni 	$L__BB1_125;
$L__BB1_124:
	mov.b32 	%r419, 0;
	st.u32 	[%rd51], %r419;
	add.s32 	%r747, %r747, 1;
$L__BB1_125:
	setp.eq.s32 	%p82, %r96, 2;
	@%p82 bra 	$L__BB1_129;
	add.s32 	%r421, %r756, -3;
	mul.wide.u32 	%rd222, %r421, 4;
	add.s64 	%rd223, %rd138, %rd222;
	ld.f32 	%f327, [%rd223];
	setp.eq.f32 	%p84, %f327, 0f00000000;
	and.pred  	%p85, %p84, %p80;
	@%p85 bra 	$L__BB1_128;
	mov.b32 	%r423, 1065353216;
	st.u32 	[%rd53], %r423;
	bra.uni 	$L__BB1_129;
$L__BB1_128:
	mov.b32 	%r422, 0;
	st.u32 	[%rd53], %r422;
	add.s32 	%r747, %r747, 1;
$L__BB1_129:
	mul.wide.s32 	%rd224, %r717, 4;
	xor.b64  	%rd225, %rd224, -4;
	add.s64 	%rd226, %rd41, %rd225;
	mov.b32 	%r424, 1065353216;
	st.u32 	[%rd226], %r424;
	st.u32 	[%rd138], %r424;
	add.s32 	%r120, %r747, %r717;
	sub.s32 	%r121, %r711, %r120;
	min.s32 	%r425, %r121, %r83;
	setp.lt.s32 	%p86, %r425, 1;
	@%p86 bra 	$L__BB1_134;
	mov.b32 	%r762, 0;
	mov.u32 	%r761, %r762;
$L__BB1_131:
	mul.wide.u32 	%rd227, %r761, 4;
	add.s64 	%rd228, %rd138, %rd227;
	ld.f32 	%f328, [%rd228];
	setp.eq.f32 	%p87, %f328, 0f00000000;
	@%p87 bra 	$L__BB1_133;
	mul.wide.u32 	%rd229, %r761, 4;
	add.s64 	%rd230, %rd196, %rd229;
	ld.f32 	%f329, [%rd230];
	mul.wide.s32 	%rd231, %r762, 4;
	add.s64 	%rd232, %rd196, %rd231;
	st.f32 	[%rd232], %f329;
	add.s64 	%rd233, %rd197, %rd229;
	ld.f32 	%f330, [%rd233];
	add.s64 	%rd234, %rd197, %rd231;
	st.f32 	[%rd234], %f330;
	add.s32 	%r762, %r762, 1;
$L__BB1_133:
	add.s32 	%r761, %r761, 1;
	setp.lt.s32 	%p88, %r762, %r121;
	setp.lt.s32 	%p89, %r761, %r83;
	and.pred  	%p90, %p88, %p89;
	@%p90 bra 	$L__BB1_131;
$L__BB1_134:
	setp.lt.s32 	%p91, %r121, 2;
	mov.b32 	%r763, 0;
	@%p91 bra 	$L__BB1_140;
	mov.b32 	%r764, 1;
	mov.b32 	%r763, 0;
$L__BB1_136:
	mul.wide.u32 	%rd235, %r764, 4;
	add.s64 	%rd236, %rd196, %rd235;
	ld.f32 	%f331, [%rd236+-4];
	ld.f32 	%f332, [%rd236];
	setp.neu.f32 	%p92, %f331, %f332;
	@%p92 bra 	$L__BB1_138;
	add.s64 	%rd240, %rd138, %rd235;
	mov.b32 	%r431, 0;
	st.u32 	[%rd240], %r431;
	add.s32 	%r763, %r763, 1;
	bra.uni 	$L__BB1_139;
$L__BB1_138:
	add.s64 	%rd238, %rd138, %rd235;
	mov.b32 	%r430, 1065353216;
	st.u32 	[%rd238], %r430;
$L__BB1_139:
	add.s32 	%r764, %r764, 1;
	setp.ne.s32 	%p93, %r764, %r121;
	@%p93 bra 	$L__BB1_136;
$L__BB1_140:
	mov.b32 	%r432, 1065353216;
	st.u32 	[%rd138], %r432;
	add.s32 	%r133, %r763, %r120;
	sub.s32 	%r134, %r711, %r133;
	min.s32 	%r433, %r134, %r121;
	setp.gt.s32 	%p2, %r433, 0;
	setp.lt.s32 	%p94, %r433, 1;
	@%p94 bra 	$L__BB1_145;
	mov.b32 	%r767, 0;
	mov.u32 	%r769, %r767;
$L__BB1_142:
	mul.wide.u32 	%rd241, %r767, 4;
	add.s64 	%rd242, %rd138, %rd241;
	ld.f32 	%f333, [%rd242];
	setp.eq.f32 	%p95, %f333, 0f00000000;
	@%p95 bra 	$L__BB1_144;
	mul.wide.u32 	%rd243, %r767, 4;
	add.s64 	%rd244, %rd196, %rd243;
	ld.f32 	%f334, [%rd244];
	mul.wide.s32 	%rd245, %r769, 4;
	add.s64 	%rd246, %rd196, %rd245;
	st.f32 	[%rd246], %f334;
	add.s32 	%r769, %r769, 1;
$L__BB1_144:
	add.s32 	%r767, %r767, 1;
	setp.lt.s32 	%p96, %r769, %r134;
	setp.lt.s32 	%p97, %r767, %r121;
	and.pred  	%p98, %p96, %p97;
	@%p98 bra 	$L__BB1_142;
$L__BB1_145:
	not.b32 	%r435, %r120;
	add.s32 	%r140, %r711, %r435;
	mul.wide.s32 	%rd247, %r140, 4;
	{ // callseq 8, 0
	.param .b64 param0;
	st.param.b64 	[param0], %rd247;
	.param .b64 retval0;
	call.uni (retval0), 
	malloc, 
	(
	param0
	);
	ld.param.b64 	%rd248, [retval0];
	} // callseq 8
	@%p91 bra 	$L__BB1_148;
	mov.b32 	%r770, 1;
$L__BB1_147:
	mul.wide.u32 	%rd249, %r770, 4;
	add.s64 	%rd250, %rd197, %rd249;
	ld.f32 	%f335, [%rd250];
	ld.f32 	%f336, [%rd250+-4];
	sub.f32 	%f337, %f335, %f336;
	mul.f32 	%f338, %f337, 0f3F000000;
	add.s64 	%rd251, %rd248, %rd249;
	st.f32 	[%rd251+-4], %f338;
	add.s32 	%r770, %r770, 1;
	setp.eq.s32 	%p100, %r770, %r121;
	@%p100 bra 	$L__BB1_148;
	bra.uni 	$L__BB1_147;
$L__BB1_148:
	setp.lt.s32 	%p102, %r140, 1;
	or.pred  	%p103, %p102, %p91;
	@%p103 bra 	$L__BB1_152;
	mov.b32 	%r772, 0;
	mov.b32 	%r771, 1;
$L__BB1_150:
	mov.u32 	%r143, %r771;
	mul.wide.u32 	%rd252, %r143, 4;
	add.s64 	%rd253, %rd138, %rd252;
	ld.f32 	%f339, [%rd253];
	setp.neu.f32 	%p104, %f339, 0f00000000;
	@%p104 bra 	$L__BB1_164;
	mul.wide.u32 	%rd257, %r772, 4;
	add.s64 	%rd258, %rd248, %rd257;
	ld.f32 	%f343, [%rd258];
	add.s64 	%rd259, %rd197, %rd257;
	ld.f32 	%f344, [%rd259];
	add.f32 	%f345, %f343, %f344;
	st.f32 	[%rd259], %f345;
	bra.uni 	$L__BB1_165;
$L__BB1_152:
	not.pred 	%p106, %p2;
	@%p106 bra 	$L__BB1_157;
	mov.b32 	%r773, 0;
	mov.u32 	%r775, %r773;
$L__BB1_154:
	mul.wide.u32 	%rd260, %r773, 4;
	add.s64 	%rd261, %rd138, %rd260;
	ld.f32 	%f346, [%rd261];
	setp.eq.f32 	%p107, %f346, 0f00000000;
	@%p107 bra 	$L__BB1_156;
	mul.wide.u32 	%rd262, %r773, 4;
	add.s64 	%rd263, %rd197, %rd262;
	ld.f32 	%f347, [%rd263];
	mul.wide.s32 	%rd264, %r775, 4;
	add.s64 	%rd265, %rd197, %rd264;
	st.f32 	[%rd265], %f347;
	add.s32 	%r775, %r775, 1;
$L__BB1_156:
	add.s32 	%r773, %r773, 1;
	setp.lt.s32 	%p108, %r775, %r134;
	setp.lt.s32 	%p109, %r773, %r121;
	and.pred  	%p110, %p108, %p109;
	@%p110 bra 	$L__BB1_154;
$L__BB1_157:
	setp.lt.s32 	%p111, %r134, 3;
	mov.b64 	%rd463, 0;
	mov.b32 	%r793, 0;
	@%p111 bra 	$L__BB1_194;
	mov.b32 	%r776, 1;
$L__BB1_159:
	mul.wide.u32 	%rd267, %r776, 4;
	add.s64 	%rd268, %rd196, %rd267;
	ld.f32 	%f348, [%rd268];
	ld.f32 	%f349, [%rd268+-4];
	sub.f32 	%f350, %f348, %f349;
	add.s64 	%rd269, %rd138, %rd267;
	st.f32 	[%rd269+-4], %f350;
	add.s32 	%r776, %r776, 1;
	setp.ne.s32 	%p112, %r776, %r134;
	@%p112 bra 	$L__BB1_159;
	add.s32 	%r785, %r134, -2;
	sub.s32 	%r444, %r711, %r133;
	add.s32 	%r445, %r444, -3;
	and.b32  	%r154, %r785, 3;
	setp.lt.u32 	%p113, %r445, 3;
	mov.b32 	%r778, 0;
	@%p113 bra 	$L__BB1_177;
	mul.wide.u32 	%rd270, %r785, 4;
	add.s64 	%rd271, %rd138, %rd270;
	ld.f32 	%f850, [%rd271];
	mov.b32 	%r778, 0;
	mov.u32 	%r779, %r778;
$L__BB1_162:
	add.s32 	%r447, %r785, -1;
	mul.wide.u32 	%rd272, %r447, 4;
	add.s64 	%rd55, %rd138, %rd272;
	ld.f32 	%f22, [%rd55];
	mul.wide.u32 	%rd273, %r785, 4;
	add.s64 	%rd56, %rd138, %rd273;
	mul.f32 	%f351, %f22, %f850;
	setp.geu.f32 	%p114, %f351, 0f00000000;
	@%p114 bra 	$L__BB1_166;
	mov.b32 	%r449, 1065353216;
	st.u32 	[%rd56], %r449;
	bra.uni 	$L__BB1_167;
$L__BB1_164:
	mul.wide.u32 	%rd254, %r772, 4;
	add.s64 	%rd255, %rd248, %rd254;
	ld.f32 	%f340, [%rd255];
	cvt.f64.f32 	%fd34, %f340;
	add.s64 	%rd256, %rd197, %rd254;
	ld.f32 	%f341, [%rd256];
	cvt.f64.f32 	%fd35, %f341;
	fma.rn.f64 	%fd36, %fd34, 0d0000000000000000, %fd35;
	cvt.rn.f32.f64 	%f342, %fd36;
	st.f32 	[%rd256], %f342;
$L__BB1_165:
	add.s32 	%r771, %r143, 1;
	setp.eq.s32 	%p105, %r143, %r140;
	mov.u32 	%r772, %r143;
	@%p105 bra 	$L__BB1_152;
	bra.uni 	$L__BB1_150;
$L__BB1_166:
	mov.b32 	%r448, 0;
	st.u32 	[%rd56], %r448;
	add.s32 	%r778, %r778, 1;
$L__BB1_167:
	add.s32 	%r450, %r785, -2;
	mul.wide.u32 	%rd274, %r450, 4;
	add.s64 	%rd57, %rd138, %rd274;
	ld.f32 	%f23, [%rd57];
	mul.f32 	%f352, %f23, %f22;
	setp.lt.f32 	%p115, %f352, 0f00000000;
	@%p115 bra 	$L__BB1_169;
	mov.b32 	%r451, 0;
	st.u32 	[%rd55], %r451;
	add.s32 	%r778, %r778, 1;
	bra.uni 	$L__BB1_170;
$L__BB1_169:
	mov.b32 	%r452, 1065353216;
	st.u32 	[%rd55], %r452;
$L__BB1_170:
	add.s32 	%r453, %r785, -3;
	mul.wide.u32 	%rd275, %r453, 4;
	add.s64 	%rd58, %rd138, %rd275;
	ld.f32 	%f24, [%rd58];
	mul.f32 	%f353, %f24, %f23;
	setp.lt.f32 	%p116, %f353, 0f00000000;
	@%p116 bra 	$L__BB1_172;
	mov.b32 	%r454, 0;
	st.u32 	[%rd57], %r454;
	add.s32 	%r778, %r778, 1;
	bra.uni 	$L__BB1_173;
$L__BB1_172:
	mov.b32 	%r455, 1065353216;
	st.u32 	[%rd57], %r455;
$L__BB1_173:
	add.s32 	%r785, %r785, -4;
	mul.wide.u32 	%rd276, %r785, 4;
	add.s64 	%rd277, %rd138, %rd276;
	ld.f32 	%f850, [%rd277];
	mul.f32 	%f354, %f850, %f24;
	setp.lt.f32 	%p117, %f354, 0f00000000;
	@%p117 bra 	$L__BB1_175;
	mov.b32 	%r456, 0;
	st.u32 	[%rd58], %r456;
	add.s32 	%r778, %r778, 1;
	bra.uni 	$L__BB1_176;
$L__BB1_175:
	mov.b32 	%r457, 1065353216;
	st.u32 	[%rd58], %r457;
$L__BB1_176:
	add.s32 	%r779, %r779, 4;
	add.s32 	%r458, %r134, -2;
	and.b32  	%r459, %r458, -4;
	setp.ne.s32 	%p118, %r779, %r459;
	@%p118 bra 	$L__BB1_162;
$L__BB1_177:
	setp.eq.s32 	%p119, %r154, 0;
	@%p119 bra 	$L__BB1_189;
	add.s32 	%r460, %r785, -1;
	mul.wide.u32 	%rd278, %r460, 4;
	add.s64 	%rd59, %rd138, %rd278;
	ld.f32 	%f26, [%rd59];
	mul.wide.u32 	%rd279, %r785, 4;
	add.s64 	%rd60, %rd138, %rd279;
	ld.f32 	%f355, [%rd60];
	mul.f32 	%f356, %f26, %f355;
	setp.lt.f32 	%p120, %f356, 0f00000000;
	@%p120 bra 	$L__BB1_180;
	mov.b32 	%r461, 0;
	st.u32 	[%rd60], %r461;
	add.s32 	%r778, %r778, 1;
	bra.uni 	$L__BB1_181;
$L__BB1_180:
	mov.b32 	%r462, 1065353216;
	st.u32 	[%rd60], %r462;
$L__BB1_181:
	setp.eq.s32 	%p121, %r154, 1;
	@%p121 bra 	$L__BB1_189;
	add.s32 	%r463, %r785, -2;
	mul.wide.u32 	%rd280, %r463, 4;
	add.s64 	%rd61, %rd138, %rd280;
	ld.f32 	%f27, [%rd61];
	mul.f32 	%f357, %f27, %f26;
	setp.lt.f32 	%p122, %f357, 0f00000000;
	@%p122 bra 	$L__BB1_184;
	mov.b32 	%r464, 0;
	st.u32 	[%rd59], %r464;
	add.s32 	%r778, %r778, 1;
	bra.uni 	$L__BB1_185;
$L__BB1_184:
	mov.b32 	%r465, 1065353216;
	st.u32 	[%rd59], %r465;
$L__BB1_185:
	setp.eq.s32 	%p123, %r154, 2;
	@%p123 bra 	$L__BB1_189;
	add.s32 	%r466, %r785, -3;
	mul.wide.u32 	%rd281, %r466, 4;
	add.s64 	%rd282, %rd138, %rd281;
	ld.f32 	%f358, [%rd282];
	mul.f32 	%f359, %f358, %f27;
	setp.lt.f32 	%p124, %f359, 0f00000000;
	@%p124 bra 	$L__BB1_188;
	mov.b32 	%r467, 0;
	st.u32 	[%rd61], %r467;
	add.s32 	%r778, %r778, 1;
	bra.uni 	$L__BB1_189;
$L__BB1_188:
	mov.b32 	%r468, 1065353216;
	st.u32 	[%rd61], %r468;
$L__BB1_189:
	mov.b32 	%r469, 1065353216;
	st.u32 	[%rd138], %r469;
	mul.wide.s32 	%rd283, %r133, 4;
	xor.b64  	%rd284, %rd283, -4;
	add.s64 	%rd285, %rd41, %rd284;
	st.u32 	[%rd285], %r469;
	add.s32 	%r470, %r133, %r778;
	sub.s32 	%r793, %r711, %r470;
	shl.b32 	%r471, %r793, 1;
	mul.wide.s32 	%rd286, %r471, 4;
	{ // callseq 9, 0
	.param .b64 param0;
	st.param.b64 	[param0], %rd286;
	.param .b64 retval0;
	call.uni (retval0), 
	malloc, 
	(
	param0
	);
	ld.param.b64 	%rd463, [retval0];
	} // callseq 9
	setp.lt.s32 	%p125, %r793, 1;
	@%p125 bra 	$L__BB1_194;
	mov.b32 	%r790, 0;
	mov.u32 	%r792, %r790;
$L__BB1_191:
	mul.wide.u32 	%rd288, %r790, 4;
	add.s64 	%rd289, %rd138, %rd288;
	ld.f32 	%f360, [%rd289];
	setp.eq.f32 	%p126, %f360, 0f00000000;
	@%p126 bra 	$L__BB1_193;
	mul.wide.u32 	%rd290, %r790, 4;
	add.s64 	%rd291, %rd196, %rd290;
	ld.f32 	%f361, [%rd291];
	mul.wide.s32 	%rd292, %r792, 4;
	add.s64 	%rd293, %rd463, %rd292;
	st.f32 	[%rd293], %f361;
	add.s64 	%rd294, %rd197, %rd290;
	ld.f32 	%f362, [%rd294];
	mul.wide.u32 	%rd295, %r793, 4;
	add.s64 	%rd296, %rd293, %rd295;
	st.f32 	[%rd296], %f362;
	add.s32 	%r792, %r792, 1;
$L__BB1_193:
	add.s32 	%r790, %r790, 1;
	setp.lt.s32 	%p127, %r792, %r793;
	setp.lt.s32 	%p128, %r790, %r134;
	and.pred  	%p129, %p127, %p128;
	@%p129 bra 	$L__BB1_191;
$L__BB1_194:
	{ // callseq 10, 0
	.param .b64 param0;
	st.param.b64 	[param0], %rd138;
	call.uni 
	free, 
	(
	param0
	);
	} // callseq 10
	{ // callseq 11, 0
	.param .b64 param0;
	st.param.b64 	[param0], %rd248;
	call.uni 
	free, 
	(
	param0
	);
	} // callseq 11
	{ // callseq 12, 0
	.param .b64 param0;
	st.param.b64 	[param0], %rd196;
	call.uni 
	free, 
	(
	param0
	);
	} // callseq 12
	{ // callseq 13, 0
	.param .b64 param0;
	st.param.b64 	[param0], %rd197;
	call.uni 
	free, 
	(
	param0
	);
	} // callseq 13
	mad.lo.s32 	%r476, %r793, 5, -5;
	mul.wide.s32 	%rd297, %r476, 4;
	{ // callseq 14, 0
	.param .b64 param0;
	st.param.b64 	[param0], %rd297;
	.param .b64 retval0;
	call.uni (retval0), 
	malloc, 
	(
	param0
	);
	ld.param.b64 	%rd298, [retval0];
	} // callseq 14
	setp.lt.s32 	%p130, %r793, 1;
	mov.b32 	%r812, 0;
	mov.b32 	%r805, 1;
	mov.b32 	%r804, -1;
	@%p130 bra 	$L__BB1_202;
	mov.b32 	%r804, -1;
	mov.b32 	%r805, 1;
	mov.b32 	%r797, 0;
	mov.u32 	%r812, %r797;
$L__BB1_196:
	mul.wide.u32 	%rd299, %r797, 4;
	add.s64 	%rd300, %rd463, %rd299;
	ld.f32 	%f363, [%rd300];
	add.s32 	%r193, %r804, 1;
	mul.wide.s32 	%rd301, %r804, 4;
	add.s64 	%rd302, %rd1, %rd301;
	st.local.f32 	[%rd302+4], %f363;
	mul.wide.u32 	%rd303, %r793, 4;
	add.s64 	%rd304, %rd300, %rd303;
	ld.f32 	%f364, [%rd304];
	add.s64 	%rd305, %rd2, %rd301;
	st.local.f32 	[%rd305+4], %f364;
	setp.lt.s32 	%p131, %r804, 1;
	mov.u32 	%r804, %r193;
	@%p131 bra 	$L__BB1_290;
	mov.u32 	%r804, %r193;
$L__BB1_198:
	add.s32 	%r197, %r804, -1;
	mul.wide.u32 	%rd306, %r197, 4;
	add.s64 	%rd307, %rd1, %rd306;
	ld.local.f32 	%f30, [%rd307];
	add.s32 	%r198, %r804, -2;
	mul.wide.u32 	%rd308, %r198, 4;
	add.s64 	%rd65, %rd1, %rd308;
	ld.local.f32 	%f31, [%rd65];
	sub.f32 	%f32, %f30, %f31;
	abs.f32 	%f365, %f32;
	mul.wide.u32 	%rd309, %r804, 4;
	add.s64 	%rd310, %rd1, %rd309;
	ld.local.f32 	%f33, [%rd310];
	sub.f32 	%f366, %f33, %f30;
	abs.f32 	%f367, %f366;
	setp.gtu.f32 	%p132, %f365, %f367;
	@%p132 bra 	$L__BB1_290;
	mul.f32 	%f368, %f32, 0f3F000000;
	abs.f32 	%f34, %f368;
	setp.ne.s32 	%p133, %r804, 2;
	@%p133 bra 	$L__BB1_287;
	.pragma "used_bytes_mask 4095";
	ld.local.v4.f32 	{%f373, %f374, %f375, %f376}, [%rd1];
	add.f32 	%f35, %f373, %f374;
	.pragma "used_bytes_mask 4095";
	ld.local.v4.f32 	{%f36, %f37, %f377, %f378}, [%rd2];
	st.local.v2.f32 	[%rd1], {%f374, %f375};
	st.local.v2.f32 	[%rd2], {%f37, %f377};
	setp.leu.f32 	%p135, %f34, 0f00000000;
	mov.b32 	%r804, 1;
	@%p135 bra 	$L__BB1_289;
	sub.f32 	%f379, %f37, %f36;
	add.f32 	%f380, %f379, %f379;
	mul.f32 	%f381, %f35, 0f3F000000;
	mul.lo.s32 	%r484, %r812, 5;
	mul.wide.s32 	%rd319, %r484, 4;
	add.s64 	%rd320, %rd298, %rd319;
	st.f32 	[%rd320], %f34;
	st.f32 	[%rd320+4], %f381;
	mov.b32 	%r485, 1056964608;
	st.u32 	[%rd320+8], %r485;
	st.f32 	[%rd320+12], %f36;
	st.f32 	[%rd320+16], %f380;
	add.s32 	%r812, %r812, 1;
	bra.uni 	$L__BB1_289;
$L__BB1_202:
	setp.lt.s32 	%p138, %r804, 1;
	@%p138 bra 	$L__BB1_223;
	and.b32  	%r187, %r804, 3;
	setp.lt.u32 	%p139, %r804, 4;
	mov.b32 	%r816, 0;
	@%p139 bra 	$L__BB1_214;
	and.b32  	%r816, %r804, 2147483644;
	ld.local.f32 	%f852, [%rd1];
	ld.local.f32 	%f851, [%rd2];
	mov.b32 	%r810, 0;
$L__BB1_205:
	mul.wide.u32 	%rd321, %r810, 4;
	add.s64 	%rd66, %rd1, %rd321;
	ld.local.f32 	%f43, [%rd66+4];
	sub.f32 	%f382, %f852, %f43;
	abs.f32 	%f383, %f382;
	mul.f32 	%f44, %f383, 0f3F000000;
	add.s64 	%rd67, %rd2, %rd321;
	ld.local.f32 	%f45, [%rd67+4];
	setp.leu.f32 	%p140, %f44, 0f00000000;
	@%p140 bra 	$L__BB1_207;
	sub.f32 	%f384, %f45, %f851;
	add.f32 	%f385, %f384, %f384;
	add.f32 	%f386, %f43, %f852;
	mul.f32 	%f387, %f386, 0f3F000000;
	mul.lo.s32 	%r488, %r812, 5;
	mul.wide.s32 	%rd322, %r488, 4;
	add.s64 	%rd323, %rd298, %rd322;
	st.f32 	[%rd323], %f44;
	st.f32 	[%rd323+4], %f387;
	mov.b32 	%r489, 1056964608;
	st.u32 	[%rd323+8], %r489;
	st.f32 	[%rd323+12], %f851;
	st.f32 	[%rd323+16], %f385;
	add.s32 	%r812, %r812, 1;
$L__BB1_207:
	ld.local.f32 	%f46, [%rd66+8];
	sub.f32 	%f388, %f43, %f46;
	abs.f32 	%f389, %f388;
	mul.f32 	%f47, %f389, 0f3F000000;
	ld.local.f32 	%f48, [%rd67+8];
	setp.leu.f32 	%p141, %f47, 0f00000000;
	@%p141 bra 	$L__BB1_209;
	sub.f32 	%f390, %f48, %f45;
	add.f32 	%f391, %f390, %f390;
	add.f32 	%f392, %f46, %f43;
	mul.f32 	%f393, %f392, 0f3F000000;
	mul.lo.s32 	%r490, %r812, 5;
	mul.wide.s32 	%rd324, %r490, 4;
	add.s64 	%rd325, %rd298, %rd324;
	st.f32 	[%rd325], %f47;
	st.f32 	[%rd325+4], %f393;
	mov.b32 	%r491, 1056964608;
	st.u32 	[%rd325+8], %r491;
	st.f32 	[%rd325+12], %f45;
	st.f32 	[%rd325+16], %f391;
	add.s32 	%r812, %r812, 1;
$L__BB1_209:
	ld.local.f32 	%f49, [%rd66+12];
	sub.f32 	%f394, %f46, %f49;
	abs.f32 	%f395, %f394;
	mul.f32 	%f50, %f395, 0f3F000000;
	ld.local.f32 	%f51, [%rd67+12];
	setp.leu.f32 	%p142, %f50, 0f00000000;
	@%p142 bra 	$L__BB1_211;
	sub.f32 	%f396, %f51, %f48;
	add.f32 	%f397, %f396, %f396;
	add.f32 	%f398, %f49, %f46;
	mul.f32 	%f399, %f398, 0f3F000000;
	mul.lo.s32 	%r492, %r812, 5;
	mul.wide.s32 	%rd326, %r492, 4;
	add.s64 	%rd327, %rd298, %rd326;
	st.f32 	[%rd327], %f50;
	st.f32 	[%rd327+4], %f399;
	mov.b32 	%r493, 1056964608;
	st.u32 	[%rd327+8], %r493;
	st.f32 	[%rd327+12], %f48;
	st.f32 	[%rd327+16], %f397;
	add.s32 	%r812, %r812, 1;
$L__BB1_211:
	add.s32 	%r810, %r810, 4;
	ld.local.f32 	%f852, [%rd66+16];
	sub.f32 	%f400, %f49, %f852;
	abs.f32 	%f401, %f400;
	mul.f32 	%f53, %f401, 0f3F000000;
	ld.local.f32 	%f851, [%rd67+16];
	setp.leu.f32 	%p143, %f53, 0f00000000;
	@%p143 bra 	$L__BB1_213;
	sub.f32 	%f402, %f851, %f51;
	add.f32 	%f403, %f402, %f402;
	add.f32 	%f404, %f852, %f49;
	mul.f32 	%f405, %f404, 0f3F000000;
	mul.lo.s32 	%r494, %r812, 5;
	mul.wide.s32 	%rd328, %r494, 4;
	add.s64 	%rd329, %rd298, %rd328;
	st.f32 	[%rd329], %f53;
	st.f32 	[%rd329+4], %f405;
	mov.b32 	%r495, 1056964608;
	st.u32 	[%rd329+8], %r495;
	st.f32 	[%rd329+12], %f51;
	st.f32 	[%rd329+16], %f403;
	add.s32 	%r812, %r812, 1;
$L__BB1_213:
	setp.ne.s32 	%p144, %r810, %r816;
	@%p144 bra 	$L__BB1_205;
$L__BB1_214:
	setp.eq.s32 	%p145, %r187, 0;
	@%p145 bra 	$L__BB1_223;
	mul.wide.u32 	%rd330, %r816, 4;
	add.s64 	%rd68, %rd1, %rd330;
	ld.local.f32 	%f55, [%rd68];
	ld.local.f32 	%f56, [%rd68+4];
	sub.f32 	%f406, %f55, %f56;
	abs.f32 	%f407, %f406;
	mul.f32 	%f57, %f407, 0f3F000000;
	add.s64 	%rd69, %rd2, %rd330;
	ld.local.f32 	%f58, [%rd69+4];
	setp.leu.f32 	%p146, %f57, 0f00000000;
	@%p146 bra 	$L__BB1_217;
	ld.local.f32 	%f408, [%rd69];
	sub.f32 	%f409, %f58, %f408;
	add.f32 	%f410, %f409, %f409;
	add.f32 	%f411, %f56, %f55;
	mul.f32 	%f412, %f411, 0f3F000000;
	mul.lo.s32 	%r496, %r812, 5;
	mul.wide.s32 	%rd331, %r496, 4;
	add.s64 	%rd332, %rd298, %rd331;
	st.f32 	[%rd332], %f57;
	st.f32 	[%rd332+4], %f412;
	mov.b32 	%r497, 1056964608;
	st.u32 	[%rd332+8], %r497;
	st.f32 	[%rd332+12], %f408;
	st.f32 	[%rd332+16], %f410;
	add.s32 	%r812, %r812, 1;
$L__BB1_217:
	setp.eq.s32 	%p147, %r187, 1;
	@%p147 bra 	$L__BB1_223;
	ld.local.f32 	%f59, [%rd68+8];
	sub.f32 	%f413, %f56, %f59;
	abs.f32 	%f414, %f413;
	mul.f32 	%f60, %f414, 0f3F000000;
	ld.local.f32 	%f61, [%rd69+8];
	setp.leu.f32 	%p148, %f60, 0f00000000;
	@%p148 bra 	$L__BB1_220;
	sub.f32 	%f415, %f61, %f58;
	add.f32 	%f416, %f415, %f415;
	add.f32 	%f417, %f59, %f56;
	mul.f32 	%f418, %f417, 0f3F000000;
	mul.lo.s32 	%r498, %r812, 5;
	mul.wide.s32 	%rd333, %r498, 4;
	add.s64 	%rd334, %rd298, %rd333;
	st.f32 	[%rd334], %f60;
	st.f32 	[%rd334+4], %f418;
	mov.b32 	%r499, 1056964608;
	st.u32 	[%rd334+8], %r499;
	st.f32 	[%rd334+12], %f58;
	st.f32 	[%rd334+16], %f416;
	add.s32 	%r812, %r812, 1;
$L__BB1_220:
	setp.eq.s32 	%p149, %r187, 2;
	@%p149 bra 	$L__BB1_223;
	ld.local.f32 	%f419, [%rd68+12];
	sub.f32 	%f420, %f59, %f419;
	abs.f32 	%f421, %f420;
	mul.f32 	%f62, %f421, 0f3F000000;
	add.f32 	%f63, %f419, %f59;
	ld.local.f32 	%f64, [%rd69+12];
	setp.leu.f32 	%p150, %f62, 0f00000000;
	@%p150 bra 	$L__BB1_223;
	sub.f32 	%f422, %f64, %f61;
	add.f32 	%f423, %f422, %f422;
	mul.f32 	%f424, %f63, 0f3F000000;
	mul.lo.s32 	%r500, %r812, 5;
	mul.wide.s32 	%rd335, %r500, 4;
	add.s64 	%rd336, %rd298, %rd335;
	st.f32 	[%rd336], %f62;
	st.f32 	[%rd336+4], %f424;
	mov.b32 	%r501, 1056964608;
	st.u32 	[%rd336+8], %r501;
	st.f32 	[%rd336+12], %f61;
	st.f32 	[%rd336+16], %f423;
$L__BB1_223:
	sub.s32 	%r226, %r793, %r805;
	mul.lo.s32 	%r227, %r226, 5;
	mul.wide.s32 	%rd337, %r227, 4;
	{ // callseq 15, 0
	.param .b64 param0;
	st.param.b64 	[param0], %rd337;
	.param .b64 retval0;
	call.uni (retval0), 
	malloc, 
	(
	param0
	);
	ld.param.b64 	%rd338, [retval0];
	} // callseq 15
	setp.lt.s32 	%p151, %r226, 1;
	@%p151 bra 	$L__BB1_231;
	max.s32 	%r228, %r227, 1;
	and.b32  	%r229, %r228, 3;
	setp.lt.s32 	%p152, %r227, 4;
	mov.b32 	%r821, 0;
	@%p152 bra 	$L__BB1_227;
	and.b32  	%r821, %r228, 2147483644;
	mov.b32 	%r820, 0;
$L__BB1_226:
	mul.wide.u32 	%rd339, %r820, 4;
	add.s64 	%rd340, %rd298, %rd339;
	ld.f32 	%f425, [%rd340];
	add.s64 	%rd341, %rd338, %rd339;
	st.f32 	[%rd341], %f425;
	ld.f32 	%f426, [%rd340+4];
	st.f32 	[%rd341+4], %f426;
	ld.f32 	%f427, [%rd340+8];
	st.f32 	[%rd341+8], %f427;
	ld.f32 	%f428, [%rd340+12];
	st.f32 	[%rd341+12], %f428;
	add.s32 	%r820, %r820, 4;
	setp.ne.s32 	%p153, %r820, %r821;
	@%p153 bra 	$L__BB1_226;
$L__BB1_227:
	setp.eq.s32 	%p154, %r229, 0;
	@%p154 bra 	$L__BB1_231;
	mul.wide.u32 	%rd342, %r821, 4;
	add.s64 	%rd71, %rd298, %rd342;
	ld.f32 	%f429, [%rd71];
	add.s64 	%rd72, %rd338, %rd342;
	st.f32 	[%rd72], %f429;
	setp.eq.s32 	%p155, %r229, 1;
	@%p155 bra 	$L__BB1_231;
	ld.f32 	%f430, [%rd71+4];
	st.f32 	[%rd72+4], %f430;
	setp.eq.s32 	%p156, %r229, 2;
	@%p156 bra 	$L__BB1_231;
	ld.f32 	%f431, [%rd71+8];
	st.f32 	[%rd72+8], %f431;
$L__BB1_231:
	{ // callseq 16, 0
	.param .b64 param0;
	st.param.b64 	[param0], %rd298;
	call.uni 
	free, 
	(
	param0
	);
	} // callseq 16
	{ // callseq 17, 0
	.param .b64 param0;
	st.param.b64 	[param0], 128;
	.param .b64 retval0;
	call.uni (retval0), 
	malloc, 
	(
	param0
	);
	ld.param.b64 	%rd344, [retval0];
	} // callseq 17
	mov.b64 	%rd464, 0;
	{ // callseq 18, 0
	.param .b64 param0;
	st.param.b64 	[param0], 128;
	.param .b64 retval0;
	call.uni (retval0), 
	malloc, 
	(
	param0
	);
	ld.param.b64 	%rd345, [retval0];
	} // callseq 18
$L__BB1_232:
	add.s64 	%rd346, %rd345, %rd464;
	mov.b16 	%rs4, 0;
	st.u8 	[%rd346], %rs4;
	add.s64 	%rd76, %rd464, 1;
	setp.lt.u64 	%p157, %rd464, 127;
	mov.u64 	%rd464, %rd76;
	@%p157 bra 	$L__BB1_232;
	setp.lt.s32 	%p158, %r226, 1;
	mov.b32 	%r833, 0;
	@%p158 bra 	$L__BB1_247;
	and.b32  	%r234, %r226, 15;
	sub.s32 	%r507, %r805, %r793;
	setp.gt.u32 	%p159, %r507, -16;
	mov.b32 	%r833, 0;
	mov.u32 	%r829, %r833;
	@%p159 bra 	$L__BB1_237;
	and.b32  	%r829, %r226, 2147483632;
	mov.b32 	%r833, 0;
	mov.u32 	%r823, %r833;
$L__BB1_236:
	.pragma "nounroll";
	mul.lo.s32 	%r509, %r823, 5;
	mul.wide.u32 	%rd347, %r509, 4;
	add.s64 	%rd348, %rd338, %rd347;
	ld.f32 	%f432, [%rd348+8];
	setp.eq.f32 	%p160, %f432, 0f3F000000;
	selp.u32 	%r510, 1, 0, %p160;
	add.s32 	%r511, %r833, %r510;
	ld.f32 	%f433, [%rd348+28];
	setp.eq.f32 	%p161, %f433, 0f3F000000;
	selp.u32 	%r512, 1, 0, %p161;
	add.s32 	%r513, %r511, %r512;
	ld.f32 	%f434, [%rd348+48];
	setp.eq.f32 	%p162, %f434, 0f3F000000;
	selp.u32 	%r514, 1, 0, %p162;
	add.s32 	%r515, %r513, %r514;
	ld.f32 	%f435, [%rd348+68];
	setp.eq.f32 	%p163, %f435, 0f3F000000;
	selp.u32 	%r516, 1, 0, %p163;
	add.s32 	%r517, %r515, %r516;
	ld.f32 	%f436, [%rd348+88];
	setp.eq.f32 	%p164, %f436, 0f3F000000;
	selp.u32 	%r518, 1, 0, %p164;
	add.s32 	%r519, %r517, %r518;
	ld.f32 	%f437, [%rd348+108];
	setp.eq.f32 	%p165, %f437, 0f3F000000;
	selp.u32 	%r520, 1, 0, %p165;
	add.s32 	%r521, %r519, %r520;
	ld.f32 	%f438, [%rd348+128];
	setp.eq.f32 	%p166, %f438, 0f3F000000;
	selp.u32 	%r522, 1, 0, %p166;
	add.s32 	%r523, %r521, %r522;
	ld.f32 	%f439, [%rd348+148];
	setp.eq.f32 	%p167, %f439, 0f3F000000;
	selp.u32 	%r524, 1, 0, %p167;
	add.s32 	%r525, %r523, %r524;
	ld.f32 	%f440, [%rd348+168];
	setp.eq.f32 	%p168, %f440, 0f3F000000;
	selp.u32 	%r526, 1, 0, %p168;
	add.s32 	%r527, %r525, %r526;
	ld.f32 	%f441, [%rd348+188];
	setp.eq.f32 	%p169, %f441, 0f3F000000;
	selp.u32 	%r528, 1, 0, %p169;
	add.s32 	%r529, %r527, %r528;
	ld.f32 	%f442, [%rd348+208];
	setp.eq.f32 	%p170, %f442, 0f3F000000;
	selp.u32 	%r530, 1, 0, %p170;
	add.s32 	%r531, %r529, %r530;
	ld.f32 	%f443, [%rd348+228];
	setp.eq.f32 	%p171, %f443, 0f3F000000;
	selp.u32 	%r532, 1, 0, %p171;
	add.s32 	%r533, %r531, %r532;
	ld.f32 	%f444, [%rd348+248];
	setp.eq.f32 	%p172, %f444, 0f3F000000;
	selp.u32 	%r534, 1, 0, %p172;
	add.s32 	%r535, %r533, %r534;
	ld.f32 	%f445, [%rd348+268];
	setp.eq.f32 	%p173, %f445, 0f3F000000;
	selp.u32 	%r536, 1, 0, %p173;
	add.s32 	%r537, %r535, %r536;
	ld.f32 	%f446, [%rd348+288];
	setp.eq.f32 	%p174, %f446, 0f3F000000;
	selp.u32 	%r538, 1, 0, %p174;
	add.s32 	%r539, %r537, %r538;
	ld.f32 	%f447, [%rd348+308];
	setp.eq.f32 	%p175, %f447, 0f3F000000;
	selp.u32 	%r540, 1, 0, %p175;
	add.s32 	%r833, %r539, %r540;
	add.s32 	%r823, %r823, 16;
	setp.ne.s32 	%p176, %r823, %r829;
	@%p176 bra 	$L__BB1_236;
$L__BB1_237:
	setp.eq.s32 	%p177, %r234, 0;
	@%p177 bra 	$L__BB1_247;
	and.b32  	%r243, %r226, 7;
	setp.lt.u32 	%p178, %r234, 8;
	@%p178 bra 	$L__BB1_240;
	mul.lo.s32 	%r542, %r829, 5;
	mul.wide.u32 	%rd349, %r542, 4;
	add.s64 	%rd350, %rd338, %rd349;
	ld.f32 	%f448, [%rd350+8];
	setp.eq.f32 	%p179, %f448, 0f3F000000;
	selp.u32 	%r543, 1, 0, %p179;
	add.s32 	%r544, %r833, %r543;
	ld.f32 	%f449, [%rd350+28];
	setp.eq.f32 	%p180, %f449, 0f3F000000;
	selp.u32 	%r545, 1, 0, %p180;
	add.s32 	%r546, %r544, %r545;
	ld.f32 	%f450, [%rd350+48];
	setp.eq.f32 	%p181, %f450, 0f3F000000;
	selp.u32 	%r547, 1, 0, %p181;
	add.s32 	%r548, %r546, %r547;
	ld.f32 	%f451, [%rd350+68];
	setp.eq.f32 	%p182, %f451, 0f3F000000;
	selp.u32 	%r549, 1, 0, %p182;
	add.s32 	%r550, %r548, %r549;
	ld.f32 	%f452, [%rd350+88];
	setp.eq.f32 	%p183, %f452, 0f3F000000;
	selp.u32 	%r551, 1, 0, %p183;
	add.s32 	%r552, %r550, %r551;
	ld.f32 	%f453, [%rd350+108];
	setp.eq.f32 	%p184, %f453, 0f3F000000;
	selp.u32 	%r553, 1, 0, %p184;
	add.s32 	%r554, %r552, %r553;
	ld.f32 	%f454, [%rd350+128];
	setp.eq.f32 	%p185, %f454, 0f3F000000;
	selp.u32 	%r555, 1, 0, %p185;
	add.s32 	%r556, %r554, %r555;
	ld.f32 	%f455, [%rd350+148];
	setp.eq.f32 	%p186, %f455, 0f3F000000;
	selp.u32 	%r557, 1, 0, %p186;
	add.s32 	%r833, %r556, %r557;
	add.s32 	%r829, %r829, 8;
$L__BB1_240:
	setp.eq.s32 	%p187, %r243, 0;
	@%p187 bra 	$L__BB1_247;
	and.b32  	%r249, %r226, 3;
	setp.lt.u32 	%p188, %r243, 4;
	@%p188 bra 	$L__BB1_243;
	mul.lo.s32 	%r559, %r829, 5;
	mul.wide.u32 	%rd351, %r559, 4;
	add.s64 	%rd352, %rd338, %rd351;
	ld.f32 	%f456, [%rd352+8];
	setp.eq.f32 	%p189, %f456, 0f3F000000;
	selp.u32 	%r560, 1, 0, %p189;
	add.s32 	%r561, %r833, %r560;
	ld.f32 	%f457, [%rd352+28];
	setp.eq.f32 	%p190, %f457, 0f3F000000;
	selp.u32 	%r562, 1, 0, %p190;
	add.s32 	%r563, %r561, %r562;
	ld.f32 	%f458, [%rd352+48];
	setp.eq.f32 	%p191, %f458, 0f3F000000;
	selp.u32 	%r564, 1, 0, %p191;
	add.s32 	%r565, %r563, %r564;
	ld.f32 	%f459, [%rd352+68];
	setp.eq.f32 	%p192, %f459, 0f3F000000;
	selp.u32 	%r566, 1, 0, %p192;
	add.s32 	%r833, %r565, %r566;
	add.s32 	%r829, %r829, 4;
$L__BB1_243:
	setp.eq.s32 	%p193, %r249, 0;
	@%p193 bra 	$L__BB1_247;
	mul.lo.s32 	%r567, %r829, 5;
	mul.wide.u32 	%rd353, %r567, 4;
	add.s64 	%rd77, %rd338, %rd353;
	ld.f32 	%f460, [%rd77+8];
	setp.eq.f32 	%p194, %f460, 0f3F000000;
	selp.u32 	%r568, 1, 0, %p194;
	add.s32 	%r833, %r833, %r568;
	setp.eq.s32 	%p195, %r249, 1;
	@%p195 bra 	$L__BB1_247;
	ld.f32 	%f461, [%rd77+28];
	setp.eq.f32 	%p196, %f461, 0f3F000000;
	selp.u32 	%r569, 1, 0, %p196;
	add.s32 	%r833, %r833, %r569;
	setp.eq.s32 	%p197, %r249, 2;
	@%p197 bra 	$L__BB1_247;
	ld.f32 	%f462, [%rd77+48];
	setp.eq.f32 	%p198, %f462, 0f3F000000;
	selp.u32 	%r570, 1, 0, %p198;
	add.s32 	%r833, %r833, %r570;
$L__BB1_247:
	mul.wide.u32 	%rd78, %r833, 4;
	{ // callseq 19, 0
	.param .b64 param0;
	st.param.b64 	[param0], %rd78;
	.param .b64 retval0;
	call.uni (retval0), 
	malloc, 
	(
	param0
	);
	ld.param.b64 	%rd354, [retval0];
	} // callseq 19
	min.s32 	%r571, %r226, %r833;
	setp.lt.s32 	%p199, %r571, 1;
	@%p199 bra 	$L__BB1_252;
	mov.b32 	%r836, 0;
	mov.u32 	%r835, %r836;
$L__BB1_249:
	mul.lo.s32 	%r573, %r835, 5;
	mul.wide.u32 	%rd355, %r573, 4;
	add.s64 	%rd356, %rd338, %rd355;
	ld.f32 	%f463, [%rd356+8];
	setp.neu.f32 	%p200, %f463, 0f3F000000;
	@%p200 bra 	$L__BB1_251;
	mul.wide.s32 	%rd357, %r836, 4;
	add.s64 	%rd358, %rd354, %rd357;
	st.u32 	[%rd358], %r835;
	add.s32 	%r836, %r836, 1;
$L__BB1_251:
	add.s32 	%r835, %r835, 1;
	setp.lt.s32 	%p201, %r835, %r226;
	setp.lt.s32 	%p202, %r836, %r833;
	and.pred  	%p203, %p201, %p202;
	@%p203 bra 	$L__BB1_249;
$L__BB1_252:
	ld.f32 	%f871, [%rd338];
	mov.f32 	%f872, %f871;
	@%p158 bra 	$L__BB1_281;
	and.b32  	%r264, %r226, 3;
	sub.s32 	%r574, %r805, %r793;
	setp.gt.u32 	%p205, %r574, -4;
	mov.b64 	%rd465, 0;
	mov.f32 	%f872, %f871;
	mov.f32 	%f866, %f871;
	@%p205 bra 	$L__BB1_269;
	mov.b32 	%r837, 0;
	mov.f32 	%f872, %f871;
$L__BB1_255:
	mul.lo.s32 	%r266, %r837, 5;
	mul.wide.u32 	%rd360, %r266, 4;
	add.s64 	%rd80, %rd338, %rd360;
	ld.f32 	%f68, [%rd80];
	setp.ge.f32 	%p206, %f68, %f871;
	mov.f32 	%f855, %f68;
	@%p206 bra 	$L__BB1_258;
	setp.gtu.f32 	%p207, %f68, %f872;
	mov.f32 	%f855, %f871;
	@%p207 bra 	$L__BB1_258;
	mov.f32 	%f872, %f68;
$L__BB1_258:
	ld.f32 	%f71, [%rd80+20];
	setp.ge.f32 	%p208, %f71, %f855;
	mov.f32 	%f857, %f71;
	@%p208 bra 	$L__BB1_261;
	setp.gtu.f32 	%p209, %f71, %f872;
	mov.f32 	%f857, %f855;
	@%p209 bra 	$L__BB1_261;
	mov.f32 	%f872, %f71;
$L__BB1_261:
	ld.f32 	%f74, [%rd80+40];
	setp.ge.f32 	%p210, %f74, %f857;
	mov.f32 	%f859, %f74;
	@%p210 bra 	$L__BB1_264;
	setp.gtu.f32 	%p211, %f74, %f872;
	mov.f32 	%f859, %f857;
	@%p211 bra 	$L__BB1_264;
	mov.f32 	%f872, %f74;
$L__BB1_264:
	ld.f32 	%f77, [%rd80+60];
	setp.ge.f32 	%p212, %f77, %f859;
	mov.f32 	%f871, %f77;
	@%p212 bra 	$L__BB1_267;
	setp.gtu.f32 	%p213, %f77, %f872;
	mov.f32 	%f871, %f859;
	@%p213 bra 	$L__BB1_267;
	mov.f32 	%f872, %f77;
$L__BB1_267:
	add.s32 	%r837, %r837, 4;
	and.b32  	%r576, %r226, 2147483644;
	setp.ne.s32 	%p214, %r837, %r576;
	@%p214 bra 	$L__BB1_255;
	add.s32 	%r577, %r266, 20;
	cvt.u64.u32 	%rd465, %r577;
	mov.f32 	%f866, %f871;
$L__BB1_269:
	setp.eq.s32 	%p215, %r264, 0;
	@%p215 bra 	$L__BB1_281;
	shl.b64 	%rd361, %rd465, 2;
	add.s64 	%rd83, %rd338, %rd361;
	ld.f32 	%f84, [%rd83];
	setp.ge.f32 	%p216, %f84, %f866;
	mov.f32 	%f871, %f84;
	@%p216 bra 	$L__BB1_273;
	setp.gtu.f32 	%p217, %f84, %f872;
	mov.f32 	%f871, %f866;
	@%p217 bra 	$L__BB1_273;
	mov.f32 	%f872, %f84;
$L__BB1_273:
	setp.eq.s32 	%p218, %r264, 1;
	@%p218 bra 	$L__BB1_281;
	ld.f32 	%f87, [%rd83+20];
	setp.ge.f32 	%p219, %f87, %f871;
	mov.f32 	%f869, %f87;
	@%p219 bra 	$L__BB1_277;
	setp.gtu.f32 	%p220, %f87, %f872;
	mov.f32 	%f869, %f871;
	@%p220 bra 	$L__BB1_277;
	mov.f32 	%f872, %f87;
$L__BB1_277:
	setp.eq.s32 	%p221, %r264, 2;
	mov.f32 	%f871, %f869;
	@%p221 bra 	$L__BB1_281;
	ld.f32 	%f90, [%rd83+40];
	setp.ge.f32 	%p222, %f90, %f869;
	mov.f32 	%f871, %f90;
	@%p222 bra 	$L__BB1_281;
	setp.gtu.f32 	%p223, %f90, %f872;
	mov.f32 	%f871, %f869;
	@%p223 bra 	$L__BB1_281;
	mov.f32 	%f871, %f869;
	mov.f32 	%f872, %f90;
$L__BB1_281:
	sub.f32 	%f465, %f871, %f872;
	mul.f32 	%f93, %f465, 0f3D000000;
	fma.rn.f32 	%f466, %f93, 0f3F000000, %f872;
	st.f32 	[%rd344], %f466;
	fma.rn.f32 	%f467, %f93, 0f3FC00000, %f872;
	st.f32 	[%rd344+4], %f467;
	fma.rn.f32 	%f468, %f93, 0f40200000, %f872;
	st.f32 	[%rd344+8], %f468;
	fma.rn.f32 	%f469, %f93, 0f40600000, %f872;
	st.f32 	[%rd344+12], %f469;
	fma.rn.f32 	%f470, %f93, 0f40900000, %f872;
	st.f32 	[%rd344+16], %f470;
	fma.rn.f32 	%f471, %f93, 0f40B00000, %f872;
	st.f32 	[%rd344+20], %f471;
	fma.rn.f32 	%f472, %f93, 0f40D00000, %f872;
	st.f32 	[%rd344+24], %f472;
	fma.rn.f32 	%f473, %f93, 0f40F00000, %f872;
	st.f32 	[%rd344+28], %f473;
	fma.rn.f32 	%f474, %f93, 0f41080000, %f872;
	st.f32 	[%rd344+32], %f474;
	fma.rn.f32 	%f475, %f93, 0f41180000, %f872;
	st.f32 	[%rd344+36], %f475;
	fma.rn.f32 	%f476, %f93, 0f41280000, %f872;
	st.f32 	[%rd344+40], %f476;
	fma.rn.f32 	%f477, %f93, 0f41380000, %f872;
	st.f32 	[%rd344+44], %f477;
	fma.rn.f32 	%f478, %f93, 0f41480000, %f872;
	st.f32 	[%rd344+48], %f478;
	fma.rn.f32 	%f479, %f93, 0f41580000, %f872;
	st.f32 	[%rd344+52], %f479;
	fma.rn.f32 	%f480, %f93, 0f41680000, %f872;
	st.f32 	[%rd344+56], %f480;
	fma.rn.f32 	%f481, %f93, 0f41780000, %f872;
	st.f32 	[%rd344+60], %f481;
	fma.rn.f32 	%f482, %f93, 0f41840000, %f872;
	st.f32 	[%rd344+64], %f482;
	fma.rn.f32 	%f483, %f93, 0f418C0000, %f872;
	st.f32 	[%rd344+68], %f483;
	fma.rn.f32 	%f484, %f93, 0f41940000, %f872;
	st.f32 	[%rd344+72], %f484;
	fma.rn.f32 	%f485, %f93, 0f419C0000, %f872;
	st.f32 	[%rd344+76], %f485;
	fma.rn.f32 	%f486, %f93, 0f41A40000, %f872;
	st.f32 	[%rd344+80], %f486;
	fma.rn.f32 	%f487, %f93, 0f41AC0000, %f872;
	st.f32 	[%rd344+84], %f487;
	fma.rn.f32 	%f488, %f93, 0f41B40000, %f872;
	st.f32 	[%rd344+88], %f488;
	fma.rn.f32 	%f489, %f93, 0f41BC0000, %f872;
	st.f32 	[%rd344+92], %f489;
	fma.rn.f32 	%f490, %f93, 0f41C40000, %f872;
	st.f32 	[%rd344+96], %f490;
	fma.rn.f32 	%f491, %f93, 0f41CC0000, %f872;
	st.f32 	[%rd344+100], %f491;
	fma.rn.f32 	%f492, %f93, 0f41D40000, %f872;
	st.f32 	[%rd344+104], %f492;
	fma.rn.f32 	%f493, %f93, 0f41DC0000, %f872;
	st.f32 	[%rd344+108], %f493;
	fma.rn.f32 	%f494, %f93, 0f41E40000, %f872;
	st.f32 	[%rd344+112], %f494;
	fma.rn.f32 	%f495, %f93, 0f41EC0000, %f872;
	st.f32 	[%rd344+116], %f495;
	fma.rn.f32 	%f496, %f93, 0f41F40000, %f872;
	st.f32 	[%rd344+120], %f496;
	fma.rn.f32 	%f497, %f93, 0f41FC0000, %f872;
	st.f32 	[%rd344+124], %f497;
	@%p158 bra 	$L__BB1_321;
	and.b32  	%r268, %r226, 3;
	sub.s32 	%r578, %r805, %r793;
	setp.gt.u32 	%p225, %r578, -4;
	mov.b64 	%rd466, 0;
	@%p225 bra 	$L__BB1_306;
	and.b32  	%r269, %r226, 2147483644;
	mov.b32 	%r838, 0;
$L__BB1_284:
	mul.lo.s32 	%r271, %r838, 5;
	mul.wide.u32 	%rd363, %r271, 4;
	add.s64 	%rd84, %rd338, %rd363;
	ld.f32 	%f498, [%rd84];
	sub.f32 	%f94, %f498, %f872;
	div.rn.f32 	%f499, %f94, %f93;
	cvt.rmi.f32.f32 	%f500, %f499;
	cvt.rzi.s32.f32 	%r272, %f500;
	setp.eq.s32 	%p226, %r272, 0;
	@%p226 bra 	$L__BB1_291;
	cvt.rn.f32.s32 	%f501, %r272;
	mul.f32 	%f502, %f93, %f501;
	sub.f32 	%f503, %f94, %f502;
	abs.f32 	%f504, %f503;
	cvt.f64.f32 	%fd37, %f504;
	setp.geu.f64 	%p227, %fd37, 0d3DDB7CDFD9D7BDBB;
	@%p227 bra 	$L__BB1_291;
	mul.wide.s32 	%rd364, %r272, 4;
	add.s64 	%rd365, %rd345, %rd364;
	ld.f32 	%f505, [%rd365+-4];
	add.f32 	%f506, %f505, 0f3F800000;
	st.f32 	[%rd365+-4], %f506;
	bra.uni 	$L__BB1_292;
$L__BB1_287:
	add.f32 	%f38, %f30, %f31;
	add.s64 	%rd312, %rd2, %rd306;
	ld.local.f32 	%f39, [%rd312];
	mul.wide.u32 	%rd313, %r198, 4;
	add.s64 	%rd314, %rd2, %rd313;
	ld.local.f32 	%f40, [%rd314];
	st.local.f32 	[%rd65], %f33;
	mul.wide.u32 	%rd315, %r804, 4;
	add.s64 	%rd316, %rd2, %rd315;
	ld.local.f32 	%f369, [%rd316];
	st.local.f32 	[%rd314], %f369;
	setp.leu.f32 	%p134, %f34, 0f00000000;
	mov.u32 	%r804, %r198;
	@%p134 bra 	$L__BB1_289;
	sub.f32 	%f370, %f39, %f40;
	add.f32 	%f371, %f370, %f370;
	mul.f32 	%f372, %f38, 0f3F000000;
	mul.lo.s32 	%r480, %r812, 5;
	mul.wide.s32 	%rd317, %r480, 4;
	add.s64 	%rd318, %rd298, %rd317;
	st.f32 	[%rd318], %f34;
	st.f32 	[%rd318+4], %f372;
	mov.b32 	%r481, 1065353216;
	st.u32 	[%rd318+8], %r481;
	st.f32 	[%rd318+12], %f40;
	st.f32 	[%rd318+16], %f371;
	add.s32 	%r812, %r812, 1;
	add.s32 	%r805, %r805, 1;
	mov.u32 	%r804, %r198;
$L__BB1_289:
	setp.gt.s32 	%p136, %r804, 1;
	@%p136 bra 	$L__BB1_198;
$L__BB1_290:
	add.s32 	%r797, %r797, 1;
	setp.eq.s32 	%p137, %r797, %r793;
	@%p137 bra 	$L__BB1_202;
	bra.uni 	$L__BB1_196;
$L__BB1_291:
	mul.wide.s32 	%rd366, %r272, 4;
	add.s64 	%rd367, %rd345, %rd366;
	ld.f32 	%f507, [%rd367];
	add.f32 	%f508, %f507, 0f3F800000;
	st.f32 	[%rd367], %f508;
$L__BB1_292:
	ld.f32 	%f509, [%rd84+20];
	sub.f32 	%f95, %f509, %f872;
	div.rn.f32 	%f510, %f95, %f93;
	cvt.rmi.f32.f32 	%f511, %f510;
	cvt.rzi.s32.f32 	%r273, %f511;
	setp.eq.s32 	%p228, %r273, 0;
	@%p228 bra 	$L__BB1_295;
	cvt.rn.f32.s32 	%f512, %r273;
	mul.f32 	%f513, %f93, %f512;
	sub.f32 	%f514, %f95, %f513;
	abs.f32 	%f515, %f514;
	cvt.f64.f32 	%fd38, %f515;
	setp.geu.f64 	%p229, %fd38, 0d3DDB7CDFD9D7BDBB;
	@%p229 bra 	$L__BB1_295;
	mul.wide.s32 	%rd368, %r273, 4;
	add.s64 	%rd369, %rd345, %rd368;
	ld.f32 	%f516, [%rd369+-4];
	add.f32 	%f517, %f516, 0f3F800000;
	st.f32 	[%rd369+-4], %f517;
	bra.uni 	$L__BB1_296;
$L__BB1_295:
	mul.wide.s32 	%rd370, %r273, 4;
	add.s64 	%rd371, %rd345, %rd370;
	ld.f32 	%f518, [%rd371];
	add.f32 	%f519, %f518, 0f3F800000;
	st.f32 	[%rd371], %f519;
$L__BB1_296:
	ld.f32 	%f520, [%rd84+40];
	sub.f32 	%f96, %f520, %f872;
	div.rn.f32 	%f521, %f96, %f93;
	cvt.rmi.f32.f32 	%f522, %f521;
	cvt.rzi.s32.f32 	%r274, %f522;
	setp.eq.s32 	%p230, %r274, 0;
	@%p230 bra 	$L__BB1_299;
	cvt.rn.f32.s32 	%f523, %r274;
	mul.f32 	%f524, %f93, %f523;
	sub.f32 	%f525, %f96, %f524;
	abs.f32 	%f526, %f525;
	cvt.f64.f32 	%fd39, %f526;
	setp.geu.f64 	%p231, %fd39, 0d3DDB7CDFD9D7BDBB;
	@%p231 bra 	$L__BB1_299;
	mul.wide.s32 	%rd372, %r274, 4;
	add.s64 	%rd373, %rd345, %rd372;
	ld.f32 	%f527, [%rd373+-4];
	add.f32 	%f528, %f527, 0f3F800000;
	st.f32 	[%rd373+-4], %f528;
	bra.uni 	$L__BB1_300;
$L__BB1_299:
	mul.wide.s32 	%rd374, %r274, 4;
	add.s64 	%rd375, %rd345, %rd374;
	ld.f32 	%f529, [%rd375];
	add.f32 	%f530, %f529, 0f3F800000;
	st.f32 	[%rd375], %f530;
$L__BB1_300:
	ld.f32 	%f531, [%rd84+60];
	sub.f32 	%f97, %f531, %f872;
	div.rn.f32 	%f532, %f97, %f93;
	cvt.rmi.f32.f32 	%f533, %f532;
	cvt.rzi.s32.f32 	%r275, %f533;
	setp.eq.s32 	%p232, %r275, 0;
	@%p232 bra 	$L__BB1_303;
	cvt.rn.f32.s32 	%f534, %r275;
	mul.f32 	%f535, %f93, %f534;
	sub.f32 	%f536, %f97, %f535;
	abs.f32 	%f537, %f536;
	cvt.f64.f32 	%fd40, %f537;
	setp.geu.f64 	%p233, %fd40, 0d3DDB7CDFD9D7BDBB;
	@%p233 bra 	$L__BB1_303;
	mul.wide.s32 	%rd376, %r275, 4;
	add.s64 	%rd377, %rd345, %rd376;
	ld.f32 	%f538, [%rd377+-4];
	add.f32 	%f539, %f538, 0f3F800000;
	st.f32 	[%rd377+-4], %f539;
	bra.uni 	$L__BB1_304;
$L__BB1_303:
	mul.wide.s32 	%rd378, %r275, 4;
	add.s64 	%rd379, %rd345, %rd378;
	ld.f32 	%f540, [%rd379];
	add.f32 	%f541, %f540, 0f3F800000;
	st.f32 	[%rd379], %f541;
$L__BB1_304:
	add.s32 	%r838, %r838, 4;
	setp.ne.s32 	%p234, %r838, %r269;
	@%p234 bra 	$L__BB1_284;
	add.s32 	%r580, %r271, 20;
	cvt.u64.u32 	%rd466, %r580;
$L__BB1_306:
	setp.eq.s32 	%p235, %r268, 0;
	@%p235 bra 	$L__BB1_321;
	shl.b64 	%rd380, %rd466, 2;
	add.s64 	%rd87, %rd338, %rd380;
	ld.f32 	%f542, [%rd87];
	sub.f32 	%f98, %f542, %f872;
	div.rn.f32 	%f543, %f98, %f93;
	cvt.rmi.f32.f32 	%f544, %f543;
	cvt.rzi.s32.f32 	%r277, %f544;
	setp.eq.s32 	%p236, %r277, 0;
	@%p236 bra 	$L__BB1_310;
	cvt.rn.f32.s32 	%f545, %r277;
	mul.f32 	%f546, %f93, %f545;
	sub.f32 	%f547, %f98, %f546;
	abs.f32 	%f548, %f547;
	cvt.f64.f32 	%fd41, %f548;
	setp.geu.f64 	%p237, %fd41, 0d3DDB7CDFD9D7BDBB;
	@%p237 bra 	$L__BB1_310;
	mul.wide.s32 	%rd381, %r277, 4;
	add.s64 	%rd382, %rd345, %rd381;
	ld.f32 	%f549, [%rd382+-4];
	add.f32 	%f550, %f549, 0f3F800000;
	st.f32 	[%rd382+-4], %f550;
	bra.uni 	$L__BB1_311;
$L__BB1_310:
	mul.wide.s32 	%rd383, %r277, 4;
	add.s64 	%rd384, %rd345, %rd383;
	ld.f32 	%f551, [%rd384];
	add.f32 	%f552, %f551, 0f3F800000;
	st.f32 	[%rd384], %f552;
$L__BB1_311:
	setp.eq.s32 	%p238, %r268, 1;
	@%p238 bra 	$L__BB1_321;
	ld.f32 	%f553, [%rd87+20];
	sub.f32 	%f99, %f553, %f872;
	div.rn.f32 	%f554, %f99, %f93;
	cvt.rmi.f32.f32 	%f555, %f554;
	cvt.rzi.s32.f32 	%r278, %f555;
	setp.eq.s32 	%p239, %r278, 0;
	@%p239 bra 	$L__BB1_315;
	cvt.rn.f32.s32 	%f556, %r278;
	mul.f32 	%f557, %f93, %f556;
	sub.f32 	%f558, %f99, %f557;
	abs.f32 	%f559, %f558;
	cvt.f64.f32 	%fd42, %f559;
	setp.geu.f64 	%p240, %fd42, 0d3DDB7CDFD9D7BDBB;
	@%p240 bra 	$L__BB1_315;
	mul.wide.s32 	%rd385, %r278, 4;
	add.s64 	%rd386, %rd345, %rd385;
	ld.f32 	%f560, [%rd386+-4];
	add.f32 	%f561, %f560, 0f3F800000;
	st.f32 	[%rd386+-4], %f561;
	bra.uni 	$L__BB1_316;
$L__BB1_315:
	mul.wide.s32 	%rd387, %r278, 4;
	add.s64 	%rd388, %rd345, %rd387;
	ld.f32 	%f562, [%rd388];
	add.f32 	%f563, %f562, 0f3F800000;
	st.f32 	[%rd388], %f563;
$L__BB1_316:
	setp.eq.s32 	%p241, %r268, 2;
	@%p241 bra 	$L__BB1_321;
	ld.f32 	%f564, [%rd87+40];
	sub.f32 	%f100, %f564, %f872;
	div.rn.f32 	%f565, %f100, %f93;
	cvt.rmi.f32.f32 	%f566, %f565;
	cvt.rzi.s32.f32 	%r279, %f566;
	setp.eq.s32 	%p242, %r279, 0;
	@%p242 bra 	$L__BB1_320;
	cvt.rn.f32.s32 	%f567, %r279;
	mul.f32 	%f568, %f93, %f567;
	sub.f32 	%f569, %f100, %f568;
	abs.f32 	%f570, %f569;
	cvt.f64.f32 	%fd43, %f570;
	setp.geu.f64 	%p243, %fd43, 0d3DDB7CDFD9D7BDBB;
	@%p243 bra 	$L__BB1_320;
	mul.wide.s32 	%rd389, %r279, 4;
	add.s64 	%rd390, %rd345, %rd389;
	ld.f32 	%f571, [%rd390+-4];
	add.f32 	%f572, %f571, 0f3F800000;
	st.f32 	[%rd390+-4], %f572;
	bra.uni 	$L__BB1_321;
$L__BB1_320:
	mul.wide.s32 	%rd391, %r279, 4;
	add.s64 	%rd392, %rd345, %rd391;
	ld.f32 	%f573, [%rd392];
	add.f32 	%f574, %f573, 0f3F800000;
	st.f32 	[%rd392], %f574;
$L__BB1_321:
	setp.eq.s32 	%p244, %r833, 0;
	@%p244 bra 	$L__BB1_366;
	mov.b64 	%rd467, 0;
	{ // callseq 20, 0
	.param .b64 param0;
	st.param.b64 	[param0], 128;
	.param .b64 retval0;
	call.uni (retval0), 
	malloc, 
	(
	param0
	);
	ld.param.b64 	%rd394, [retval0];
	} // callseq 20
$L__BB1_323:
	add.s64 	%rd395, %rd394, %rd467;
	mov.b16 	%rs5, 0;
	st.u8 	[%rd395], %rs5;
	add.s64 	%rd90, %rd467, 1;
	setp.lt.u64 	%p245, %rd467, 127;
	mov.u64 	%rd467, %rd90;
	@%p245 bra 	$L__BB1_323;
	{ // callseq 21, 0
	.param .b64 param0;
	st.param.b64 	[param0], %rd78;
	.param .b64 retval0;
	call.uni (retval0), 
	malloc, 
	(
	param0
	);
	ld.param.b64 	%rd396, [retval0];
	} // callseq 21
	and.b32  	%r280, %r833, 3;
	setp.lt.u32 	%p246, %r833, 4;
	mov.b32 	%r840, 0;
	@%p246 bra 	$L__BB1_327;
	mov.b32 	%r839, 0;
$L__BB1_326:
	mul.wide.u32 	%rd397, %r839, 4;
	add.s64 	%rd398, %rd354, %rd397;
	ld.u32 	%r583, [%rd398];
	mul.lo.s32 	%r584, %r583, 5;
	mul.wide.s32 	%rd399, %r584, 4;
	add.s64 	%rd400, %rd338, %rd399;
	ld.f32 	%f575, [%rd400];
	add.s64 	%rd401, %rd396, %rd397;
	st.f32 	[%rd401], %f575;
	ld.u32 	%r585, [%rd398+4];
	mul.lo.s32 	%r586, %r585, 5;
	mul.wide.s32 	%rd402, %r586, 4;
	add.s64 	%rd403, %rd338, %rd402;
	ld.f32 	%f576, [%rd403];
	st.f32 	[%rd401+4], %f576;
	ld.u32 	%r587, [%rd398+8];
	mul.lo.s32 	%r588, %r587, 5;
	mul.wide.s32 	%rd404, %r588, 4;
	add.s64 	%rd405, %rd338, %rd404;
	ld.f32 	%f577, [%rd405];
	st.f32 	[%rd401+8], %f577;
	ld.u32 	%r589, [%rd398+12];
	mul.lo.s32 	%r590, %r589, 5;
	mul.wide.s32 	%rd406, %r590, 4;
	add.s64 	%rd407, %rd338, %rd406;
	ld.f32 	%f578, [%rd407];
	st.f32 	[%rd401+12], %f578;
	add.s32 	%r839, %r839, 4;
	and.b32  	%r840, %r833, -4;
	setp.ne.s32 	%p247, %r839, %r840;
	@%p247 bra 	$L__BB1_326;
$L__BB1_327:
	setp.eq.s32 	%p248, %r280, 0;
	@%p248 bra 	$L__BB1_331;
	mul.wide.u32 	%rd408, %r840, 4;
	add.s64 	%rd92, %rd354, %rd408;
	ld.u32 	%r591, [%rd92];
	mul.lo.s32 	%r592, %r591, 5;
	mul.wide.s32 	%rd409, %r592, 4;
	add.s64 	%rd410, %rd338, %rd409;
	ld.f32 	%f579, [%rd410];
	add.s64 	%rd93, %rd396, %rd408;
	st.f32 	[%rd93], %f579;
	setp.eq.s32 	%p249, %r280, 1;
	@%p249 bra 	$L__BB1_331;
	ld.u32 	%r593, [%rd92+4];
	mul.lo.s32 	%r594, %r593, 5;
	mul.wide.s32 	%rd411, %r594, 4;
	add.s64 	%rd412, %rd338, %rd411;
	ld.f32 	%f580, [%rd412];
	st.f32 	[%rd93+4], %f580;
	setp.eq.s32 	%p250, %r280, 2;
	@%p250 bra 	$L__BB1_331;
	ld.u32 	%r595, [%rd92+8];
	mul.lo.s32 	%r596, %r595, 5;
	mul.wide.s32 	%rd413, %r596, 4;
	add.s64 	%rd414, %rd338, %rd413;
	ld.f32 	%f581, [%rd414];
	st.f32 	[%rd93+8], %f581;
$L__BB1_331:
	mov.b32 	%r842, 0;
	@%p246 bra 	$L__BB1_350;
	and.b32  	%r842, %r833, -4;
	mov.b32 	%r841, 0;
$L__BB1_333:
	mul.wide.u32 	%rd415, %r841, 4;
	add.s64 	%rd94, %rd396, %rd415;
	ld.f32 	%f582, [%rd94];
	sub.f32 	%f101, %f582, %f872;
	div.rn.f32 	%f583, %f101, %f93;
	cvt.rmi.f32.f32 	%f584, %f583;
	cvt.rzi.s32.f32 	%r287, %f584;
	setp.eq.s32 	%p252, %r287, 0;
	@%p252 bra 	$L__BB1_336;
	cvt.rn.f32.s32 	%f585, %r287;
	mul.f32 	%f586, %f93, %f585;
	sub.f32 	%f587, %f101, %f586;
	abs.f32 	%f588, %f587;
	cvt.f64.f32 	%fd44, %f588;
	setp.geu.f64 	%p253, %fd44, 0d3DDB7CDFD9D7BDBB;
	@%p253 bra 	$L__BB1_336;
	mul.wide.s32 	%rd416, %r287, 4;
	add.s64 	%rd417, %rd394, %rd416;
	ld.f32 	%f589, [%rd417+-4];
	add.f32 	%f590, %f589, 0f3F800000;
	st.f32 	[%rd417+-4], %f590;
	bra.uni 	$L__BB1_337;
$L__BB1_336:
	mul.wide.s32 	%rd418, %r287, 4;
	add.s64 	%rd419, %rd394, %rd418;
	ld.f32 	%f591, [%rd419];
	add.f32 	%f592, %f591, 0f3F800000;
	st.f32 	[%rd419], %f592;
$L__BB1_337:
	ld.f32 	%f593, [%rd94+4];
	sub.f32 	%f102, %f593, %f872;
	div.rn.f32 	%f594, %f102, %f93;
	cvt.rmi.f32.f32 	%f595, %f594;
	cvt.rzi.s32.f32 	%r288, %f595;
	setp.eq.s32 	%p254, %r288, 0;
	@%p254 bra 	$L__BB1_340;
	cvt.rn.f32.s32 	%f596, %r288;
	mul.f32 	%f597, %f93, %f596;
	sub.f32 	%f598, %f102, %f597;
	abs.f32 	%f599, %f598;
	cvt.f64.f32 	%fd45, %f599;
	setp.geu.f64 	%p255, %fd45, 0d3DDB7CDFD9D7BDBB;
	@%p255 bra 	$L__BB1_340;
	mul.wide.s32 	%rd420, %r288, 4;
	add.s64 	%rd421, %rd394, %rd420;
	ld.f32 	%f600, [%rd421+-4];
	add.f32 	%f601, %f600, 0f3F800000;
	st.f32 	[%rd421+-4], %f601;
	bra.uni 	$L__BB1_341;
$L__BB1_340:
	mul.wide.s32 	%rd422, %r288, 4;
	add.s64 	%rd423, %rd394, %rd422;
	ld.f32 	%f602, [%rd423];
	add.f32 	%f603, %f602, 0f3F800000;
	st.f32 	[%rd423], %f603;
$L__BB1_341:
	ld.f32 	%f604, [%rd94+8];
	sub.f32 	%f103, %f604, %f872;
	div.rn.f32 	%f605, %f103, %f93;
	cvt.rmi.f32.f32 	%f606, %f605;
	cvt.rzi.s32.f32 	%r289, %f606;
	setp.eq.s32 	%p256, %r289, 0;
	@%p256 bra 	$L__BB1_344;
	cvt.rn.f32.s32 	%f607, %r289;
	mul.f32 	%f608, %f93, %f607;
	sub.f32 	%f609, %f103, %f608;
	abs.f32 	%f610, %f609;
	cvt.f64.f32 	%fd46, %f610;
	setp.geu.f64 	%p257, %fd46, 0d3DDB7CDFD9D7BDBB;
	@%p257 bra 	$L__BB1_344;
	mul.wide.s32 	%rd424, %r289, 4;
	add.s64 	%rd425, %rd394, %rd424;
	ld.f32 	%f611, [%rd425+-4];
	add.f32 	%f612, %f611, 0f3F800000;
	st.f32 	[%rd425+-4], %f612;
	bra.uni 	$L__BB1_345;
$L__BB1_344:
	mul.wide.s32 	%rd426, %r289, 4;
	add.s64 	%rd427, %rd394, %rd426;
	ld.f32 	%f613, [%rd427];
	add.f32 	%f614, %f613, 0f3F800000;
	st.f32 	[%rd427], %f614;
$L__BB1_345:
	ld.f32 	%f615, [%rd94+12];
	sub.f32 	%f104, %f615, %f872;
	div.rn.f32 	%f616, %f104, %f93;
	cvt.rmi.f32.f32 	%f617, %f616;
	cvt.rzi.s32.f32 	%r290, %f617;
	setp.eq.s32 	%p258, %r290, 0;
	@%p258 bra 	$L__BB1_348;
	cvt.rn.f32.s32 	%f618, %r290;
	mul.f32 	%f619, %f93, %f618;
	sub.f32 	%f620, %f104, %f619;
	abs.f32 	%f621, %f620;
	cvt.f64.f32 	%fd47, %f621;
	setp.geu.f64 	%p259, %fd47, 0d3DDB7CDFD9D7BDBB;
	@%p259 bra 	$L__BB1_348;
	mul.wide.s32 	%rd428, %r290, 4;
	add.s64 	%rd429, %rd394, %rd428;
	ld.f32 	%f622, [%rd429+-4];
	add.f32 	%f623, %f622, 0f3F800000;
	st.f32 	[%rd429+-4], %f623;
	bra.uni 	$L__BB1_349;
$L__BB1_348:
	mul.wide.s32 	%rd430, %r290, 4;
	add.s64 	%rd431, %rd394, %rd430;
	ld.f32 	%f624, [%rd431];
	add.f32 	%f625, %f624, 0f3F800000;
	st.f32 	[%rd431], %f625;
$L__BB1_349:
	add.s32 	%r841, %r841, 4;
	setp.ne.s32 	%p260, %r841, %r842;
	@%p260 bra 	$L__BB1_333;
$L__BB1_350:
	@%p248 bra 	$L__BB1_365;
	mul.wide.u32 	%rd432, %r842, 4;
	add.s64 	%rd95, %rd396, %rd432;
	ld.f32 	%f626, [%rd95];
	sub.f32 	%f105, %f626, %f872;
	div.rn.f32 	%f627, %f105, %f93;
	cvt.rmi.f32.f32 	%f628, %f627;
	cvt.rzi.s32.f32 	%r293, %f628;
	setp.eq.s32 	%p262, %r293, 0;
	@%p262 bra 	$L__BB1_354;
	cvt.rn.f32.s32 	%f629, %r293;
	mul.f32 	%f630, %f93, %f629;
	sub.f32 	%f631, %f105, %f630;
	abs.f32 	%f632, %f631;
	cvt.f64.f32 	%fd48, %f632;
	setp.geu.f64 	%p263, %fd48, 0d3DDB7CDFD9D7BDBB;
	@%p263 bra 	$L__BB1_354;
	mul.wide.s32 	%rd433, %r293, 4;
	add.s64 	%rd434, %rd394, %rd433;
	ld.f32 	%f633, [%rd434+-4];
	add.f32 	%f634, %f633, 0f3F800000;
	st.f32 	[%rd434+-4], %f634;
	bra.uni 	$L__BB1_355;
$L__BB1_354:
	mul.wide.s32 	%rd435, %r293, 4;
	add.s64 	%rd436, %rd394, %rd435;
	ld.f32 	%f635, [%rd436];
	add.f32 	%f636, %f635, 0f3F800000;
	st.f32 	[%rd436], %f636;
$L__BB1_355:
	setp.eq.s32 	%p264, %r280, 1;
	@%p264 bra 	$L__BB1_365;
	ld.f32 	%f637, [%rd95+4];
	sub.f32 	%f106, %f637, %f872;
	div.rn.f32 	%f638, %f106, %f93;
	cvt.rmi.f32.f32 	%f639, %f638;
	cvt.rzi.s32.f32 	%r294, %f639;
	setp.eq.s32 	%p265, %r294, 0;
	@%p265 bra 	$L__BB1_359;
	cvt.rn.f32.s32 	%f640, %r294;
	mul.f32 	%f641, %f93, %f640;
	sub.f32 	%f642, %f106, %f641;
	abs.f32 	%f643, %f642;
	cvt.f64.f32 	%fd49, %f643;
	setp.geu.f64 	%p266, %fd49, 0d3DDB7CDFD9D7BDBB;
	@%p266 bra 	$L__BB1_359;
	mul.wide.s32 	%rd437, %r294, 4;
	add.s64 	%rd438, %rd394, %rd437;
	ld.f32 	%f644, [%rd438+-4];
	add.f32 	%f645, %f644, 0f3F800000;
	st.f32 	[%rd438+-4], %f645;
	bra.uni 	$L__BB1_360;
$L__BB1_359:
	mul.wide.s32 	%rd439, %r294, 4;
	add.s64 	%rd440, %rd394, %rd439;
	ld.f32 	%f646, [%rd440];
	add.f32 	%f647, %f646, 0f3F800000;
	st.f32 	[%rd440], %f647;
$L__BB1_360:
	setp.eq.s32 	%p267, %r280, 2;
	@%p267 bra 	$L__BB1_365;
	ld.f32 	%f648, [%rd95+8];
	sub.f32 	%f107, %f648, %f872;
	div.rn.f32 	%f649, %f107, %f93;
	cvt.rmi.f32.f32 	%f650, %f649;
	cvt.rzi.s32.f32 	%r295, %f650;
	setp.eq.s32 	%p268, %r295, 0;
	@%p268 bra 	$L__BB1_364;
	cvt.rn.f32.s32 	%f651, %r295;
	mul.f32 	%f652, %f93, %f651;
	sub.f32 	%f653, %f107, %f652;
	abs.f32 	%f654, %f653;
	cvt.f64.f32 	%fd50, %f654;
	setp.geu.f64 	%p269, %fd50, 0d3DDB7CDFD9D7BDBB;
	@%p269 bra 	$L__BB1_364;
	mul.wide.s32 	%rd441, %r295, 4;
	add.s64 	%rd442, %rd394, %rd441;
	ld.f32 	%f655, [%rd442+-4];
	add.f32 	%f656, %f655, 0f3F800000;
	st.f32 	[%rd442+-4], %f656;
	bra.uni 	$L__BB1_365;
$L__BB1_364:
	mul.wide.s32 	%rd443, %r295, 4;
	add.s64 	%rd444, %rd394, %rd443;
	ld.f32 	%f657, [%rd444];
	add.f32 	%f658, %f657, 0f3F800000;
	st.f32 	[%rd444], %f658;
$L__BB1_365:
	ld.f32 	%f659, [%rd394];
	cvt.f64.f32 	%fd51, %f659;
	mul.f64 	%fd52, %fd51, 0d3FE0000000000000;
	ld.f32 	%f660, [%rd345];
	cvt.f64.f32 	%fd53, %f660;
	sub.f64 	%fd54, %fd53, %fd52;
	cvt.rn.f32.f64 	%f661, %fd54;
	st.f32 	[%rd345], %f661;
	ld.f32 	%f662, [%rd394+4];
	cvt.f64.f32 	%fd55, %f662;
	mul.f64 	%fd56, %fd55, 0d3FE0000000000000;
	ld.f32 	%f663, [%rd345+4];
	cvt.f64.f32 	%fd57, %f663;
	sub.f64 	%fd58, %fd57, %fd56;
	cvt.rn.f32.f64 	%f664, %fd58;
	st.f32 	[%rd345+4], %f664;
	ld.f32 	%f665, [%rd394+8];
	cvt.f64.f32 	%fd59, %f665;
	mul.f64 	%fd60, %fd59, 0d3FE0000000000000;
	ld.f32 	%f666, [%rd345+8];
	cvt.f64.f32 	%fd61, %f666;
	sub.f64 	%fd62, %fd61, %fd60;
	cvt.rn.f32.f64 	%f667, %fd62;
	st.f32 	[%rd345+8], %f667;
	ld.f32 	%f668, [%rd394+12];
	cvt.f64.f32 	%fd63, %f668;
	mul.f64 	%fd64, %fd63, 0d3FE0000000000000;
	ld.f32 	%f669, [%rd345+12];
	cvt.f64.f32 	%fd65, %f669;
	sub.f64 	%fd66, %fd65, %fd64;
	cvt.rn.f32.f64 	%f670, %fd66;
	st.f32 	[%rd345+12], %f670;
	ld.f32 	%f671, [%rd394+16];
	cvt.f64.f32 	%fd67, %f671;
	mul.f64 	%fd68, %fd67, 0d3FE0000000000000;
	ld.f32 	%f672, [%rd345+16];
	cvt.f64.f32 	%fd69, %f672;
	sub.f64 	%fd70, %fd69, %fd68;
	cvt.rn.f32.f64 	%f673, %fd70;
	st.f32 	[%rd345+16], %f673;
	ld.f32 	%f674, [%rd394+20];
	cvt.f64.f32 	%fd71, %f674;
	mul.f64 	%fd72, %fd71, 0d3FE0000000000000;
	ld.f32 	%f675, [%rd345+20];
	cvt.f64.f32 	%fd73, %f675;
	sub.f64 	%fd74, %fd73, %fd72;
	cvt.rn.f32.f64 	%f676, %fd74;
	st.f32 	[%rd345+20], %f676;
	ld.f32 	%f677, [%rd394+24];
	cvt.f64.f32 	%fd75, %f677;
	mul.f64 	%fd76, %fd75, 0d3FE0000000000000;
	ld.f32 	%f678, [%rd345+24];
	cvt.f64.f32 	%fd77, %f678;
	sub.f64 	%fd78, %fd77, %fd76;
	cvt.rn.f32.f64 	%f679, %fd78;
	st.f32 	[%rd345+24], %f679;
	ld.f32 	%f680, [%rd394+28];
	cvt.f64.f32 	%fd79, %f680;
	mul.f64 	%fd80, %fd79, 0d3FE0000000000000;
	ld.f32 	%f681, [%rd345+28];
	cvt.f64.f32 	%fd81, %f681;
	sub.f64 	%fd82, %fd81, %fd80;
	cvt.rn.f32.f64 	%f682, %fd82;
	st.f32 	[%rd345+28], %f682;
	ld.f32 	%f683, [%rd394+32];
	cvt.f64.f32 	%fd83, %f683;
	mul.f64 	%fd84, %fd83, 0d3FE0000000000000;
	ld.f32 	%f684, [%rd345+32];
	cvt.f64.f32 	%fd85, %f684;
	sub.f64 	%fd86, %fd85, %fd84;
	cvt.rn.f32.f64 	%f685, %fd86;
	st.f32 	[%rd345+32], %f685;
	ld.f32 	%f686, [%rd394+36];
	cvt.f64.f32 	%fd87, %f686;
	mul.f64 	%fd88, %fd87, 0d3FE0000000000000;
	ld.f32 	%f687, [%rd345+36];
	cvt.f64.f32 	%fd89, %f687;
	sub.f64 	%fd90, %fd89, %fd88;
	cvt.rn.f32.f64 	%f688, %fd90;
	st.f32 	[%rd345+36], %f688;
	ld.f32 	%f689, [%rd394+40];
	cvt.f64.f32 	%fd91, %f689;
	mul.f64 	%fd92, %fd91, 0d3FE0000000000000;
	ld.f32 	%f690, [%rd345+40];
	cvt.f64.f32 	%fd93, %f690;
	sub.f64 	%fd94, %fd93, %fd92;
	cvt.rn.f32.f64 	%f691, %fd94;
	st.f32 	[%rd345+40], %f691;
	ld.f32 	%f692, [%rd394+44];
	cvt.f64.f32 	%fd95, %f692;
	mul.f64 	%fd96, %fd95, 0d3FE0000000000000;
	ld.f32 	%f693, [%rd345+44];
	cvt.f64.f32 	%fd97, %f693;
	sub.f64 	%fd98, %fd97, %fd96;
	cvt.rn.f32.f64 	%f694, %fd98;
	st.f32 	[%rd345+44], %f694;
	ld.f32 	%f695, [%rd394+48];
	cvt.f64.f32 	%fd99, %f695;
	mul.f64 	%fd100, %fd99, 0d3FE0000000000000;
	ld.f32 	%f696, [%rd345+48];
	cvt.f64.f32 	%fd101, %f696;
	sub.f64 	%fd102, %fd101, %fd100;
	cvt.rn.f32.f64 	%f697, %fd102;
	st.f32 	[%rd345+48], %f697;
	ld.f32 	%f698, [%rd394+52];
	cvt.f64.f32 	%fd103, %f698;
	mul.f64 	%fd104, %fd103, 0d3FE0000000000000;
	ld.f32 	%f699, [%rd345+52];
	cvt.f64.f32 	%fd105, %f699;
	sub.f64 	%fd106, %fd105, %fd104;
	cvt.rn.f32.f64 	%f700, %fd106;
	st.f32 	[%rd345+52], %f700;
	ld.f32 	%f701, [%rd394+56];
	cvt.f64.f32 	%fd107, %f701;
	mul.f64 	%fd108, %fd107, 0d3FE0000000000000;
	ld.f32 	%f702, [%rd345+56];
	cvt.f64.f32 	%fd109, %f702;
	sub.f64 	%fd110, %fd109, %fd108;
	cvt.rn.f32.f64 	%f703, %fd110;
	st.f32 	[%rd345+56], %f703;
	ld.f32 	%f704, [%rd394+60];
	cvt.f64.f32 	%fd111, %f704;
	mul.f64 	%fd112, %fd111, 0d3FE0000000000000;
	ld.f32 	%f705, [%rd345+60];
	cvt.f64.f32 	%fd113, %f705;
	sub.f64 	%fd114, %fd113, %fd112;
	cvt.rn.f32.f64 	%f706, %fd114;
	st.f32 	[%rd345+60], %f706;
	ld.f32 	%f707, [%rd394+64];
	cvt.f64.f32 	%fd115, %f707;
	mul.f64 	%fd116, %fd115, 0d3FE0000000000000;
	ld.f32 	%f708, [%rd345+64];
	cvt.f64.f32 	%fd117, %f708;
	sub.f64 	%fd118, %fd117, %fd116;
	cvt.rn.f32.f64 	%f709, %fd118;
	st.f32 	[%rd345+64], %f709;
	ld.f32 	%f710, [%rd394+68];
	cvt.f64.f32 	%fd119, %f710;
	mul.f64 	%fd120, %fd119, 0d3FE0000000000000;
	ld.f32 	%f711, [%rd345+68];
	cvt.f64.f32 	%fd121, %f711;
	sub.f64 	%fd122, %fd121, %fd120;
	cvt.rn.f32.f64 	%f712, %fd122;
	st.f32 	[%rd345+68], %f712;
	ld.f32 	%f713, [%rd394+72];
	cvt.f64.f32 	%fd123, %f713;
	mul.f64 	%fd124, %fd123, 0d3FE0000000000000;
	ld.f32 	%f714, [%rd345+72];
	cvt.f64.f32 	%fd125, %f714;
	sub.f64 	%fd126, %fd125, %fd124;
	cvt.rn.f32.f64 	%f715, %fd126;
	st.f32 	[%rd345+72], %f715;
	ld.f32 	%f716, [%rd394+76];
	cvt.f64.f32 	%fd127, %f716;
	mul.f64 	%fd128, %fd127, 0d3FE0000000000000;
	ld.f32 	%f717, [%rd345+76];
	cvt.f64.f32 	%fd129, %f717;
	sub.f64 	%fd130, %fd129, %fd128;
	cvt.rn.f32.f64 	%f718, %fd130;
	st.f32 	[%rd345+76], %f718;
	ld.f32 	%f719, [%rd394+80];
	cvt.f64.f32 	%fd131, %f719;
	mul.f64 	%fd132, %fd131, 0d3FE0000000000000;
	ld.f32 	%f720, [%rd345+80];
	cvt.f64.f32 	%fd133, %f720;
	sub.f64 	%fd134, %fd133, %fd132;
	cvt.rn.f32.f64 	%f721, %fd134;
	st.f32 	[%rd345+80], %f721;
	ld.f32 	%f722, [%rd394+84];
	cvt.f64.f32 	%fd135, %f722;
	mul.f64 	%fd136, %fd135, 0d3FE0000000000000;
	ld.f32 	%f723, [%rd345+84];
	cvt.f64.f32 	%fd137, %f723;
	sub.f64 	%fd138, %fd137, %fd136;
	cvt.rn.f32.f64 	%f724, %fd138;
	st.f32 	[%rd345+84], %f724;
	ld.f32 	%f725, [%rd394+88];
	cvt.f64.f32 	%fd139, %f725;
	mul.f64 	%fd140, %fd139, 0d3FE0000000000000;
	ld.f32 	%f726, [%rd345+88];
	cvt.f64.f32 	%fd141, %f726;
	sub.f64 	%fd142, %fd141, %fd140;
	cvt.rn.f32.f64 	%f727, %fd142;
	st.f32 	[%rd345+88], %f727;
	ld.f32 	%f728, [%rd394+92];
	cvt.f64.f32 	%fd143, %f728;
	mul.f64 	%fd144, %fd143, 0d3FE0000000000000;
	ld.f32 	%f729, [%rd345+92];
	cvt.f64.f32 	%fd145, %f729;
	sub.f64 	%fd146, %fd145, %fd144;
	cvt.rn.f32.f64 	%f730, %fd146;
	st.f32 	[%rd345+92], %f730;
	ld.f32 	%f731, [%rd394+96];
	cvt.f64.f32 	%fd147, %f731;
	mul.f64 	%fd148, %fd147, 0d3FE0000000000000;
	ld.f32 	%f732, [%rd345+96];
	cvt.f64.f32 	%fd149, %f732;
	sub.f64 	%fd150, %fd149, %fd148;
	cvt.rn.f32.f64 	%f733, %fd150;
	st.f32 	[%rd345+96], %f733;
	ld.f32 	%f734, [%rd394+100];
	cvt.f64.f32 	%fd151, %f734;
	mul.f64 	%fd152, %fd151, 0d3FE0000000000000;
	ld.f32 	%f735, [%rd345+100];
	cvt.f64.f32 	%fd153, %f735;
	sub.f64 	%fd154, %fd153, %fd152;
	cvt.rn.f32.f64 	%f736, %fd154;
	st.f32 	[%rd345+100], %f736;
	ld.f32 	%f737, [%rd394+104];
	cvt.f64.f32 	%fd155, %f737;
	mul.f64 	%fd156, %fd155, 0d3FE0000000000000;
	ld.f32 	%f738, [%rd345+104];
	cvt.f64.f32 	%fd157, %f738;
	sub.f64 	%fd158, %fd157, %fd156;
	cvt.rn.f32.f64 	%f739, %fd158;
	st.f32 	[%rd345+104], %f739;
	ld.f32 	%f740, [%rd394+108];
	cvt.f64.f32 	%fd159, %f740;
	mul.f64 	%fd160, %fd159, 0d3FE0000000000000;
	ld.f32 	%f741, [%rd345+108];
	cvt.f64.f32 	%fd161, %f741;
	sub.f64 	%fd162, %fd161, %fd160;
	cvt.rn.f32.f64 	%f742, %fd162;
	st.f32 	[%rd345+108], %f742;
	ld.f32 	%f743, [%rd394+112];
	cvt.f64.f32 	%fd163, %f743;
	mul.f64 	%fd164, %fd163, 0d3FE0000000000000;
	ld.f32 	%f744, [%rd345+112];
	cvt.f64.f32 	%fd165, %f744;
	sub.f64 	%fd166, %fd165, %fd164;
	cvt.rn.f32.f64 	%f745, %fd166;
	st.f32 	[%rd345+112], %f745;
	ld.f32 	%f746, [%rd394+116];
	cvt.f64.f32 	%fd167, %f746;
	mul.f64 	%fd168, %fd167, 0d3FE0000000000000;
	ld.f32 	%f747, [%rd345+116];
	cvt.f64.f32 	%fd169, %f747;
	sub.f64 	%fd170, %fd169, %fd168;
	cvt.rn.f32.f64 	%f748, %fd170;
	st.f32 	[%rd345+116], %f748;
	ld.f32 	%f749, [%rd394+120];
	cvt.f64.f32 	%fd171, %f749;
	mul.f64 	%fd172, %fd171, 0d3FE0000000000000;
	ld.f32 	%f750, [%rd345+120];
	cvt.f64.f32 	%fd173, %f750;
	sub.f64 	%fd174, %fd173, %fd172;
	cvt.rn.f32.f64 	%f751, %fd174;
	st.f32 	[%rd345+120], %f751;
	ld.f32 	%f752, [%rd394+124];
	cvt.f64.f32 	%fd175, %f752;
	mul.f64 	%fd176, %fd175, 0d3FE0000000000000;
	ld.f32 	%f753, [%rd345+124];
	cvt.f64.f32 	%fd177, %f753;
	sub.f64 	%fd178, %fd177, %fd176;
	cvt.rn.f32.f64 	%f754, %fd178;
	st.f32 	[%rd345+124], %f754;
	{ // callseq 22, 0
	.param .b64 param0;
	st.param.b64 	[param0], %rd394;
	call.uni 
	free, 
	(
	param0
	);
	} // callseq 22
	{ // callseq 23, 0
	.param .b64 param0;
	st.param.b64 	[param0], %rd396;
	call.uni 
	free, 
	(
	param0
	);
	} // callseq 23
$L__BB1_366:
	{ // callseq 24, 0
	.param .b64 param0;
	st.param.b64 	[param0], 256;
	.param .b64 retval0;
	call.uni (retval0), 
	malloc, 
	(
	param0
	);
	ld.param.b64 	%rd445, [retval0];
	} // callseq 24
	ld.f32 	%f755, [%rd345];
	st.f32 	[%rd445], %f755;
	ld.f32 	%f756, [%rd344];
	st.f32 	[%rd445+128], %f756;
	ld.f32 	%f757, [%rd345+4];
	st.f32 	[%rd445+4], %f757;
	ld.f32 	%f758, [%rd344+4];
	st.f32 	[%rd445+132], %f758;
	ld.f32 	%f759, [%rd345+8];
	st.f32 	[%rd445+8], %f759;
	ld.f32 	%f760, [%rd344+8];
	st.f32 	[%rd445+136], %f760;
	ld.f32 	%f761, [%rd345+12];
	st.f32 	[%rd445+12], %f761;
	ld.f32 	%f762, [%rd344+12];
	st.f32 	[%rd445+140], %f762;
	ld.f32 	%f763, [%rd345+16];
	st.f32 	[%rd445+16], %f763;
	ld.f32 	%f764, [%rd344+16];
	st.f32 	[%rd445+144], %f764;
	ld.f32 	%f765, [%rd345+20];
	st.f32 	[%rd445+20], %f765;
	ld.f32 	%f766, [%rd344+20];
	st.f32 	[%rd445+148], %f766;
	ld.f32 	%f767, [%rd345+24];
	st.f32 	[%rd445+24], %f767;
	ld.f32 	%f768, [%rd344+24];
	st.f32 	[%rd445+152], %f768;
	ld.f32 	%f769, [%rd345+28];
	st.f32 	[%rd445+28], %f769;
	ld.f32 	%f770, [%rd344+28];
	st.f32 	[%rd445+156], %f770;
	ld.f32 	%f771, [%rd345+32];
	st.f32 	[%rd445+32], %f771;
	ld.f32 	%f772, [%rd344+32];
	st.f32 	[%rd445+160], %f772;
	ld.f32 	%f773, [%rd345+36];
	st.f32 	[%rd445+36], %f773;
	ld.f32 	%f774, [%rd344+36];
	st.f32 	[%rd445+164], %f774;
	ld.f32 	%f775, [%rd345+40];
	st.f32 	[%rd445+40], %f775;
	ld.f32 	%f776, [%rd344+40];
	st.f32 	[%rd445+168], %f776;
	ld.f32 	%f777, [%rd345+44];
	st.f32 	[%rd445+44], %f777;
	ld.f32 	%f778, [%rd344+44];
	st.f32 	[%rd445+172], %f778;
	ld.f32 	%f779, [%rd345+48];
	st.f32 	[%rd445+48], %f779;
	ld.f32 	%f780, [%rd344+48];
	st.f32 	[%rd445+176], %f780;
	ld.f32 	%f781, [%rd345+52];
	st.f32 	[%rd445+52], %f781;
	ld.f32 	%f782, [%rd344+52];
	st.f32 	[%rd445+180], %f782;
	ld.f32 	%f783, [%rd345+56];
	st.f32 	[%rd445+56], %f783;
	ld.f32 	%f784, [%rd344+56];
	st.f32 	[%rd445+184], %f784;
	ld.f32 	%f785, [%rd345+60];
	st.f32 	[%rd445+60], %f785;
	ld.f32 	%f786, [%rd344+60];
	st.f32 	[%rd445+188], %f786;
	ld.f32 	%f787, [%rd345+64];
	st.f32 	[%rd445+64], %f787;
	ld.f32 	%f788, [%rd344+64];
	st.f32 	[%rd445+192], %f788;
	ld.f32 	%f789, [%rd345+68];
	st.f32 	[%rd445+68], %f789;
	ld.f32 	%f790, [%rd344+68];
	st.f32 	[%rd445+196], %f790;
	ld.f32 	%f791, [%rd345+72];
	st.f32 	[%rd445+72], %f791;
	ld.f32 	%f792, [%rd344+72];
	st.f32 	[%rd445+200], %f792;
	ld.f32 	%f793, [%rd345+76];
	st.f32 	[%rd445+76], %f793;
	ld.f32 	%f794, [%rd344+76];
	st.f32 	[%rd445+204], %f794;
	ld.f32 	%f795, [%rd345+80];
	st.f32 	[%rd445+80], %f795;
	ld.f32 	%f796, [%rd344+80];
	st.f32 	[%rd445+208], %f796;
	ld.f32 	%f797, [%rd345+84];
	st.f32 	[%rd445+84], %f797;
	ld.f32 	%f798, [%rd344+84];
	st.f32 	[%rd445+212], %f798;
	ld.f32 	%f799, [%rd345+88];
	st.f32 	[%rd445+88], %f799;
	ld.f32 	%f800, [%rd344+88];
	st.f32 	[%rd445+216], %f800;
	ld.f32 	%f801, [%rd345+92];
	st.f32 	[%rd445+92], %f801;
	ld.f32 	%f802, [%rd344+92];
	st.f32 	[%rd445+220], %f802;
	ld.f32 	%f803, [%rd345+96];
	st.f32 	[%rd445+96], %f803;
	ld.f32 	%f804, [%rd344+96];
	st.f32 	[%rd445+224], %f804;
	ld.f32 	%f805, [%rd345+100];
	st.f32 	[%rd445+100], %f805;
	ld.f32 	%f806, [%rd344+100];
	st.f32 	[%rd445+228], %f806;
	ld.f32 	%f807, [%rd345+104];
	st.f32 	[%rd445+104], %f807;
	ld.f32 	%f808, [%rd344+104];
	st.f32 	[%rd445+232], %f808;
	ld.f32 	%f809, [%rd345+108];
	st.f32 	[%rd445+108], %f809;
	ld.f32 	%f810, [%rd344+108];
	st.f32 	[%rd445+236], %f810;
	ld.f32 	%f811, [%rd345+112];
	st.f32 	[%rd445+112], %f811;
	ld.f32 	%f812, [%rd344+112];
	st.f32 	[%rd445+240], %f812;
	ld.f32 	%f813, [%rd345+116];
	st.f32 	[%rd445+116], %f813;
	ld.f32 	%f814, [%rd344+116];
	st.f32 	[%rd445+244], %f814;
	ld.f32 	%f815, [%rd345+120];
	st.f32 	[%rd445+120], %f815;
	ld.f32 	%f816, [%rd344+120];
	st.f32 	[%rd445+248], %f816;
	ld.f32 	%f817, [%rd345+124];
	st.f32 	[%rd445+124], %f817;
	ld.f32 	%f818, [%rd344+124];
	st.f32 	[%rd445+252], %f818;
	{ // callseq 25, 0
	.param .b64 param0;
	st.param.b64 	[param0], %rd354;
	call.uni 
	free, 
	(
	param0
	);
	} // callseq 25
	{ // callseq 26, 0
	.param .b64 param0;
	st.param.b64 	[param0], %rd344;
	call.uni 
	free, 
	(
	param0
	);
	} // callseq 26
	{ // callseq 27, 0
	.param .b64 param0;
	st.param.b64 	[param0], %rd345;
	call.uni 
	free, 
	(
	param0
	);
	} // callseq 27
	mul.wide.u32 	%rd446, %r709, 4;
	add.s64 	%rd97, %rd111, %rd446;
	ld.f32 	%f873, [%rd97];
	mov.b32 	%r843, 0;
$L__BB1_367:
	mul.wide.u32 	%rd447, %r843, 4;
	add.s64 	%rd98, %rd445, %rd447;
	ld.f32 	%f110, [%rd98];
	ld.f32 	%f819, [%rd98+128];
	cvt.f64.f32 	%fd179, %f819;
	mul.f64 	%fd180, %fd179, 0d3FCAE147AE147AE1;
	div.rn.f64 	%fd1, %fd180, 0d4051800000000000;
	{
	.reg .b32 %temp; 
	mov.b64 	{%temp, %r297}, %fd1;
	}
	abs.f64 	%fd2, %fd1;
	setp.neu.f64 	%p270, %fd1, 0d0000000000000000;
	@%p270 bra 	$L__BB1_369;
	setp.lt.s32 	%p272, %r11, 0;
	setp.eq.s32 	%p273, %r12, 1074790400;
	selp.b32 	%r600, %r297, 0, %p273;
	or.b32  	%r601, %r600, 2146435072;
	selp.b32 	%r602, %r601, %r600, %p272;
	mov.b32 	%r603, 0;
	mov.b64 	%fd345, {%r603, %r602};
	bra.uni 	$L__BB1_370;
$L__BB1_369:
	setp.lt.s32 	%p271, %r297, 0;
	{ // callseq 28, 0
	.param .b64 param0;
	st.param.f64 	[param0], %fd2;
	.param .b64 param1;
	st.param.f64 	[param1], 0d400C000000000000;
	.param .b64 retval0;
	call.uni (retval0), 
	__internal_accurate_pow, 
	(
	param0, 
	param1
	);
	ld.param.f64 	%fd181, [retval0];
	} // callseq 28
	selp.f64 	%fd345, 0dFFF8000000000000, %fd181, %p271;
$L__BB1_370:
	or.b32  	%r298, %r13, -2147483648;
	add.f64 	%fd183, %fd1, 0d400C000000000000;
	{
	.reg .b32 %temp; 
	mov.b64 	{%temp, %r604}, %fd183;
	}
	and.b32  	%r605, %r604, 2146435072;
	setp.ne.s32 	%p274, %r605, 2146435072;
	@%p274 bra 	$L__BB1_375;
	setp.num.f64 	%p275, %fd1, %fd1;
	@%p275 bra 	$L__BB1_373;
	mov.f64 	%fd184, 0d400C000000000000;
	add.rn.f64 	%fd345, %fd1, %fd184;
	bra.uni 	$L__BB1_375;
$L__BB1_373:
	setp.neu.f64 	%p276, %fd2, 0d7FF0000000000000;
	@%p276 bra 	$L__BB1_375;
	setp.lt.s32 	%p277, %r297, 0;
	selp.b32 	%r606, %r298, %r13, %p1;
	selp.b32 	%r607, %r606, %r13, %p277;
	mov.b32 	%r608, 0;
	mov.b64 	%fd345, {%r608, %r607};
$L__BB1_375:
	setp.eq.f64 	%p278, %fd1, 0d3FF0000000000000;
	selp.f64 	%fd185, 0d3FF0000000000000, %fd345, %p278;
	cvt.f64.f32 	%fd186, %f110;
	cvt.f64.f32 	%fd187, %f873;
	fma.rn.f64 	%fd188, %fd185, %fd186, %fd187;
	cvt.rn.f32.f64 	%f111, %fd188;
	st.f32 	[%rd97], %f111;
	ld.f32 	%f112, [%rd98+4];
	ld.f32 	%f820, [%rd98+132];
	cvt.f64.f32 	%fd189, %f820;
	mul.f64 	%fd190, %fd189, 0d3FCAE147AE147AE1;
	div.rn.f64 	%fd9, %fd190, 0d4051800000000000;
	{
	.reg .b32 %temp; 
	mov.b64 	{%temp, %r299}, %fd9;
	}
	abs.f64 	%fd10, %fd9;
	setp.eq.f64 	%p279, %fd9, 0d0000000000000000;
	@%p279 bra 	$L__BB1_377;
	setp.lt.s32 	%p280, %r299, 0;
	{ // callseq 29, 0
	.param .b64 param0;
	st.param.f64 	[param0], %fd10;
	.param .b64 param1;
	st.param.f64 	[param1], 0d400C000000000000;
	.param .b64 retval0;
	call.uni (retval0), 
	__internal_accurate_pow, 
	(
	param0, 
	param1
	);
	ld.param.f64 	%fd191, [retval0];
	} // callseq 29
	selp.f64 	%fd347, 0dFFF8000000000000, %fd191, %p280;
	bra.uni 	$L__BB1_378;
$L__BB1_377:
	setp.lt.s32 	%p281, %r11, 0;
	setp.eq.s32 	%p282, %r12, 1074790400;
	selp.b32 	%r609, %r299, 0, %p282;
	or.b32  	%r610, %r609, 2146435072;
	selp.b32 	%r611, %r610, %r609, %p281;
	mov.b32 	%r612, 0;
	mov.b64 	%fd347, {%r612, %r611};
$L__BB1_378:
	add.f64 	%fd193, %fd9, 0d400C000000000000;
	{
	.reg .b32 %temp; 
	mov.b64 	{%temp, %r613}, %fd193;
	}
	and.b32  	%r614, %r613, 2146435072;
	setp.ne.s32 	%p283, %r614, 2146435072;
	@%p283 bra 	$L__BB1_383;
	setp.nan.f64 	%p284, %fd9, %fd9;
	@%p284 bra 	$L__BB1_382;
	setp.neu.f64 	%p285, %fd10, 0d7FF0000000000000;
	@%p285 bra 	$L__BB1_383;
	setp.lt.s32 	%p286, %r299, 0;
	selp.b32 	%r615, %r298, %r13, %p1;
	selp.b32 	%r616, %r615, %r13, %p286;
	mov.b32 	%r617, 0;
	mov.b64 	%fd347, {%r617, %r616};
	bra.uni 	$L__BB1_383;
$L__BB1_382:
	mov.f64 	%fd194, 0d400C000000000000;
	add.rn.f64 	%fd347, %fd9, %fd194;
$L__BB1_383:
	setp.eq.f64 	%p287, %fd9, 0d3FF0000000000000;
	selp.f64 	%fd195, 0d3FF0000000000000, %fd347, %p287;
	cvt.f64.f32 	%fd196, %f112;
	cvt.f64.f32 	%fd197, %f111;
	fma.rn.f64 	%fd198, %fd195, %fd196, %fd197;
	cvt.rn.f32.f64 	%f873, %fd198;
	st.f32 	[%rd97], %f873;
	add.s32 	%r843, %r843, 2;
	setp.ne.s32 	%p288, %r843, 32;
	@%p288 bra 	$L__BB1_367;
	cvt.f64.f32 	%fd199, %f873;
	add.u64 	%rd448, %SP, 1024;
	add.u64 	%rd99, %SPL, 1024;
	st.local.f64 	[%rd99], %fd199;
	mov.u64 	%rd449, $str;
	cvta.global.u64 	%rd450, %rd449;
	{ // callseq 30, 0
	.param .b64 param0;
	st.param.b64 	[param0], %rd450;
	.param .b64 param1;
	st.param.b64 	[param1], %rd448;
	.param .b32 retval0;
	call.uni (retval0), 
	vprintf, 
	(
	param0, 
	param1
	);
	ld.param.b32 	%r618, [retval0];
	} // callseq 30
	{ // callseq 31, 0
	.param .b64 param0;
	st.param.b64 	[param0], %rd126;
	call.uni 
	free, 
	(
	param0
	);
	} // callseq 31
	{ // callseq 32, 0
	.param .b64 param0;
	st.param.b64 	[param0], %rd128;
	call.uni 
	free, 
	(
	param0
	);
	} // callseq 32
	{ // callseq 33, 0
	.param .b64 param0;
	st.param.b64 	[param0], %rd463;
	call.uni 
	free, 
	(
	param0
	);
	} // callseq 33
	{ // callseq 34, 0
	.param .b64 param0;
	st.param.b64 	[param0], %rd338;
	call.uni 
	free, 
	(
	param0
	);
	} // callseq 34
	{ // callseq 35, 0
	.param .b64 param0;
	st.param.b64 	[param0], %rd445;
	call.uni 
	free, 
	(
	param0
	);
	} // callseq 35
	add.s32 	%r709, %r709, 1;
	setp.ne.s32 	%p289, %r709, 9;
	@%p289 bra 	$L__BB1_14;
	mov.f64 	%fd201, 0d4000000000000000;
	{
	.reg .b32 %temp; 
	mov.b64 	{%temp, %r302}, %fd201;
	}
	and.b32  	%r303, %r302, 2146435072;
	setp.eq.s32 	%p290, %r303, 1062207488;
	setp.lt.s32 	%p291, %r302, 0;
	selp.b32 	%r304, 0, 2146435072, %p291;
	and.b32  	%r620, %r302, 2147483647;
	setp.ne.s32 	%p292, %r620, 1071644672;
	and.pred  	%p3, %p290, %p292;
	or.b32  	%r305, %r304, -2147483648;
	ld.global.f32 	%f821, [c_Dysum];
	ld.f32 	%f822, [%rd111];
	sub.f32 	%f114, %f821, %f822;
	setp.gtu.f32 	%p293, %f114, 0f00000000;
	mov.f64 	%fd348, 0d4059000000000000;
	@%p293 bra 	$L__BB1_387;
	setp.lt.s32 	%p294, %r302, 0;
	setp.eq.s32 	%p295, %r303, 1062207488;
	cvt.f64.f32 	%fd202, %f114;
	{
	.reg .b32 %temp; 
	mov.b64 	{%temp, %r621}, %fd202;
	}
	abs.f64 	%fd203, %fd202;
	{ // callseq 36, 0
	.param .b64 param0;
	st.param.f64 	[param0], %fd203;
	.param .b64 param1;
	st.param.f64 	[param1], 0d4000000000000000;
	.param .b64 retval0;
	call.uni (retval0), 
	__internal_accurate_pow, 
	(
	param0, 
	param1
	);
	ld.param.f64 	%fd204, [retval0];
	} // callseq 36
	setp.lt.s32 	%p297, %r621, 0;
	neg.f64 	%fd206, %fd204;
	selp.f64 	%fd207, %fd206, %fd204, %p295;
	selp.f64 	%fd208, %fd207, %fd204, %p297;
	setp.eq.f32 	%p298, %f114, 0f00000000;
	selp.b32 	%r622, %r621, 0, %p295;
	or.b32  	%r623, %r622, 2146435072;
	selp.b32 	%r624, %r623, %r622, %p294;
	mov.b32 	%r625, 0;
	mov.b64 	%fd209, {%r625, %r624};
	selp.f64 	%fd210, %fd209, %fd208, %p298;
	add.f64 	%fd211, %fd202, 0d4000000000000000;
	{
	.reg .b32 %temp; 
	mov.b64 	{%temp, %r626}, %fd211;
	}
	and.b32  	%r627, %r626, 2146435072;
	setp.eq.s32 	%p299, %r627, 2146435072;
	setp.eq.f64 	%p300, %fd203, 0d7FF0000000000000;
	selp.b32 	%r628, %r305, %r304, %p3;
	selp.b32 	%r629, %r628, %r304, %p297;
	mov.b64 	%fd212, {%r625, %r629};
	selp.f64 	%fd213, %fd212, %fd210, %p299;
	selp.f64 	%fd214, %fd213, %fd210, %p300;
	setp.eq.f32 	%p301, %f114, 0f3F800000;
	add.f64 	%fd215, %fd214, 0d0000000000000000;
	cvt.rn.f32.f64 	%f823, %fd215;
	selp.f32 	%f824, 0f3F800000, %f823, %p301;
	cvt.f64.f32 	%fd348, %f824;
$L__BB1_387:
	ld.global.f32 	%f825, [c_Dysum+4];
	ld.f32 	%f826, [%rd111+4];
	sub.f32 	%f115, %f825, %f826;
	setp.gtu.f32 	%p302, %f115, 0f00000000;
	mov.f64 	%fd349, 0d4059000000000000;
	@%p302 bra 	$L__BB1_389;
	setp.lt.s32 	%p303, %r302, 0;
	setp.eq.s32 	%p304, %r303, 1062207488;
	cvt.f64.f32 	%fd217, %f115;
	{
	.reg .b32 %temp; 
	mov.b64 	{%temp, %r630}, %fd217;
	}
	abs.f64 	%fd218, %fd217;
	{ // callseq 37, 0
	.param .b64 param0;
	st.param.f64 	[param0], %fd218;
	.param .b64 param1;
	st.param.f64 	[param1], 0d4000000000000000;
	.param .b64 retval0;
	call.uni (retval0), 
	__internal_accurate_pow, 
	(
	param0, 
	param1
	);
	ld.param.f64 	%fd219, [retval0];
	} // callseq 37
	setp.lt.s32 	%p306, %r630, 0;
	neg.f64 	%fd221, %fd219;
	selp.f64 	%fd222, %fd221, %fd219, %p304;
	selp.f64 	%fd223, %fd222, %fd219, %p306;
	setp.eq.f32 	%p307, %f115, 0f00000000;
	selp.b32 	%r631, %r630, 0, %p304;
	or.b32  	%r632, %r631, 2146435072;
	selp.b32 	%r633, %r632, %r631, %p303;
	mov.b32 	%r634, 0;
	mov.b64 	%fd224, {%r634, %r633};
	selp.f64 	%fd225, %fd224, %fd223, %p307;
	add.f64 	%fd226, %fd217, 0d4000000000000000;
	{
	.reg .b32 %temp; 
	mov.b64 	{%temp, %r635}, %fd226;
	}
	and.b32  	%r636, %r635, 2146435072;
	setp.eq.s32 	%p308, %r636, 2146435072;
	setp.eq.f64 	%p309, %fd218, 0d7FF0000000000000;
	selp.b32 	%r637, %r305, %r304, %p3;
	selp.b32 	%r638, %r637, %r304, %p306;
	mov.b64 	%fd227, {%r634, %r638};
	selp.f64 	%fd228, %fd227, %fd225, %p308;
	selp.f64 	%fd229, %fd228, %fd225, %p309;
	setp.eq.f32 	%p310, %f115, 0f3F800000;
	selp.f64 	%fd230, 0d3FF0000000000000, %fd229, %p310;
	add.f64 	%fd231, %fd230, %fd348;
	cvt.rn.f32.f64 	%f827, %fd231;
	cvt.f64.f32 	%fd349, %f827;
$L__BB1_389:
	ld.global.f32 	%f828, [c_Dysum+8];
	ld.f32 	%f829, [%rd111+8];
	sub.f32 	%f116, %f828, %f829;
	setp.gtu.f32 	%p311, %f116, 0f00000000;
	mov.f64 	%fd350, 0d4059000000000000;
	@%p311 bra 	$L__BB1_391;
	setp.lt.s32 	%p312, %r302, 0;
	setp.eq.s32 	%p313, %r303, 1062207488;
	cvt.f64.f32 	%fd233, %f116;
	{
	.reg .b32 %temp; 
	mov.b64 	{%temp, %r639}, %fd233;
	}
	abs.f64 	%fd234, %fd233;
	{ // callseq 38, 0
	.param .b64 param0;
	st.param.f64 	[param0], %fd234;
	.param .b64 param1;
	st.param.f64 	[param1], 0d4000000000000000;
	.param .b64 retval0;
	call.uni (retval0), 
	__internal_accurate_pow, 
	(
	param0, 
	param1
	);
	ld.param.f64 	%fd235, [retval0];
	} // callseq 38
	setp.lt.s32 	%p315, %r639, 0;
	neg.f64 	%fd237, %fd235;
	selp.f64 	%fd238, %fd237, %fd235, %p313;
	selp.f64 	%fd239, %fd238, %fd235, %p315;
	setp.eq.f32 	%p316, %f116, 0f00000000;
	selp.b32 	%r640, %r639, 0, %p313;
	or.b32  	%r641, %r640, 2146435072;
	selp.b32 	%r642, %r641, %r640, %p312;
	mov.b32 	%r643, 0;
	mov.b64 	%fd240, {%r643, %r642};
	selp.f64 	%fd241, %fd240, %fd239, %p316;
	add.f64 	%fd242, %fd233, 0d4000000000000000;
	{
	.reg .b32 %temp; 
	mov.b64 	{%temp, %r644}, %fd242;
	}
	and.b32  	%r645, %r644, 2146435072;
	setp.eq.s32 	%p317, %r645, 2146435072;
	setp.eq.f64 	%p318, %fd234, 0d7FF0000000000000;
	selp.b32 	%r646, %r305, %r304, %p3;
	selp.b32 	%r647, %r646, %r304, %p315;
	mov.b64 	%fd243, {%r643, %r647};
	selp.f64 	%fd244, %fd243, %fd241, %p317;
	selp.f64 	%fd245, %fd244, %fd241, %p318;
	setp.eq.f32 	%p319, %f116, 0f3F800000;
	selp.f64 	%fd246, 0d3FF0000000000000, %fd245, %p319;
	add.f64 	%fd247, %fd246, %fd349;
	cvt.rn.f32.f64 	%f830, %fd247;
	cvt.f64.f32 	%fd350, %f830;
$L__BB1_391:
	ld.global.f32 	%f831, [c_Dysum+12];
	ld.f32 	%f832, [%rd111+12];
	sub.f32 	%f117, %f831, %f832;
	setp.gtu.f32 	%p320, %f117, 0f00000000;
	mov.f64 	%fd351, 0d4059000000000000;
	@%p320 bra 	$L__BB1_393;
	setp.lt.s32 	%p321, %r302, 0;
	setp.eq.s32 	%p322, %r303, 1062207488;
	cvt.f64.f32 	%fd249, %f117;
	{
	.reg .b32 %temp; 
	mov.b64 	{%temp, %r648}, %fd249;
	}
	abs.f64 	%fd250, %fd249;
	{ // callseq 39, 0
	.param .b64 param0;
	st.param.f64 	[param0], %fd250;
	.param .b64 param1;
	st.param.f64 	[param1], 0d4000000000000000;
	.param .b64 retval0;
	call.uni (retval0), 
	__internal_accurate_pow, 
	(
	param0, 
	param1
	);
	ld.param.f64 	%fd251, [retval0];
	} // callseq 39
	setp.lt.s32 	%p324, %r648, 0;
	neg.f64 	%fd253, %fd251;
	selp.f64 	%fd254, %fd253, %fd251, %p322;
	selp.f64 	%fd255, %fd254, %fd251, %p324;
	setp.eq.f32 	%p325, %f117, 0f00000000;
	selp.b32 	%r649, %r648, 0, %p322;
	or.b32  	%r650, %r649, 2146435072;
	selp.b32 	%r651, %r650, %r649, %p321;
	mov.b32 	%r652, 0;
	mov.b64 	%fd256, {%r652, %r651};
	selp.f64 	%fd257, %fd256, %fd255, %p325;
	add.f64 	%fd258, %fd249, 0d4000000000000000;
	{
	.reg .b32 %temp; 
	mov.b64 	{%temp, %r653}, %fd258;
	}
	and.b32  	%r654, %r653, 2146435072;
	setp.eq.s32 	%p326, %r654, 2146435072;
	setp.eq.f64 	%p327, %fd250, 0d7FF0000000000000;
	selp.b32 	%r655, %r305, %r304, %p3;
	selp.b32 	%r656, %r655, %r304, %p324;
	mov.b64 	%fd259, {%r652, %r656};
	selp.f64 	%fd260, %fd259, %fd257, %p326;
	selp.f64 	%fd261, %fd260, %fd257, %p327;
	setp.eq.f32 	%p328, %f117, 0f3F800000;
	selp.f64 	%fd262, 0d3FF0000000000000, %fd261, %p328;
	add.f64 	%fd263, %fd262, %fd350;
	cvt.rn.f32.f64 	%f833, %fd263;
	cvt.f64.f32 	%fd351, %f833;
$L__BB1_393:
	ld.global.f32 	%f834, [c_Dysum+16];
	ld.f32 	%f835, [%rd111+16];
	sub.f32 	%f118, %f834, %f835;
	setp.gtu.f32 	%p329, %f118, 0f00000000;
	mov.f64 	%fd352, 0d4059000000000000;
	@%p329 bra 	$L__BB1_395;
	setp.lt.s32 	%p330, %r302, 0;
	setp.eq.s32 	%p331, %r303, 1062207488;
	cvt.f64.f32 	%fd265, %f118;
	{
	.reg .b32 %temp; 
	mov.b64 	{%temp, %r657}, %fd265;
	}
	abs.f64 	%fd266, %fd265;
	{ // callseq 40, 0
	.param .b64 param0;
	st.param.f64 	[param0], %fd266;
	.param .b64 param1;
	st.param.f64 	[param1], 0d4000000000000000;
	.param .b64 retval0;
	call.uni (retval0), 
	__internal_accurate_pow, 
	(
	param0, 
	param1
	);
	ld.param.f64 	%fd267, [retval0];
	} // callseq 40
	setp.lt.s32 	%p333, %r657, 0;
	neg.f64 	%fd269, %fd267;
	selp.f64 	%fd270, %fd269, %fd267, %p331;
	selp.f64 	%fd271, %fd270, %fd267, %p333;
	setp.eq.f32 	%p334, %f118, 0f00000000;
	selp.b32 	%r658, %r657, 0, %p331;
	or.b32  	%r659, %r658, 2146435072;
	selp.b32 	%r660, %r659, %r658, %p330;
	mov.b32 	%r661, 0;
	mov.b64 	%fd272, {%r661, %r660};
	selp.f64 	%fd273, %fd272, %fd271, %p334;
	add.f64 	%fd274, %fd265, 0d4000000000000000;
	{
	.reg .b32 %temp; 
	mov.b64 	{%temp, %r662}, %fd274;
	}
	and.b32  	%r663, %r662, 2146435072;
	setp.eq.s32 	%p335, %r663, 2146435072;
	setp.eq.f64 	%p336, %fd266, 0d7FF0000000000000;
	selp.b32 	%r664, %r305, %r304, %p3;
	selp.b32 	%r665, %r664, %r304, %p333;
	mov.b64 	%fd275, {%r661, %r665};
	selp.f64 	%fd276, %fd275, %fd273, %p335;
	selp.f64 	%fd277, %fd276, %fd273, %p336;
	setp.eq.f32 	%p337, %f118, 0f3F800000;
	selp.f64 	%fd278, 0d3FF0000000000000, %fd277, %p337;
	add.f64 	%fd279, %fd278, %fd351;
	cvt.rn.f32.f64 	%f836, %fd279;
	cvt.f64.f32 	%fd352, %f836;
$L__BB1_395:
	ld.global.f32 	%f837, [c_Dysum+20];
	ld.f32 	%f838, [%rd111+20];
	sub.f32 	%f119, %f837, %f838;
	setp.gtu.f32 	%p338, %f119, 0f00000000;
	mov.f64 	%fd353, 0d4059000000000000;
	@%p338 bra 	$L__BB1_397;
	setp.lt.s32 	%p339, %r302, 0;
	setp.eq.s32 	%p340, %r303, 1062207488;
	cvt.f64.f32 	%fd281, %f119;
	{
	.reg .b32 %temp; 
	mov.b64 	{%temp, %r666}, %fd281;
	}
	abs.f64 	%fd282, %fd281;
	{ // callseq 41, 0
	.param .b64 param0;
	st.param.f64 	[param0], %fd282;
	.param .b64 param1;
	st.param.f64 	[param1], 0d4000000000000000;
	.param .b64 retval0;
	call.uni (retval0), 
	__internal_accurate_pow, 
	(
	param0, 
	param1
	);
	ld.param.f64 	%fd283, [retval0];
	} // callseq 41
	setp.lt.s32 	%p342, %r666, 0;
	neg.f64 	%fd285, %fd283;
	selp.f64 	%fd286, %fd285, %fd283, %p340;
	selp.f64 	%fd287, %fd286, %fd283, %p342;
	setp.eq.f32 	%p343, %f119, 0f00000000;
	selp.b32 	%r667, %r666, 0, %p340;
	or.b32  	%r668, %r667, 2146435072;
	selp.b32 	%r669, %r668, %r667, %p339;
	mov.b32 	%r670, 0;
	mov.b64 	%fd288, {%r670, %r669};
	selp.f64 	%fd289, %fd288, %fd287, %p343;
	add.f64 	%fd290, %fd281, 0d4000000000000000;
	{
	.reg .b32 %temp; 
	mov.b64 	{%temp, %r671}, %fd290;
	}
	and.b32  	%r672, %r671, 2146435072;
	setp.eq.s32 	%p344, %r672, 2146435072;
	setp.eq.f64 	%p345, %fd282, 0d7FF0000000000000;
	selp.b32 	%r673, %r305, %r304, %p3;
	selp.b32 	%r674, %r673, %r304, %p342;
	mov.b64 	%fd291, {%r670, %r674};
	selp.f64 	%fd292, %fd291, %fd289, %p344;
	selp.f64 	%fd293, %fd292, %fd289, %p345;
	setp.eq.f32 	%p346, %f119, 0f3F800000;
	selp.f64 	%fd294, 0d3FF0000000000000, %fd293, %p346;
	add.f64 	%fd295, %fd294, %fd352;
	cvt.rn.f32.f64 	%f839, %fd295;
	cvt.f64.f32 	%fd353, %f839;
$L__BB1_397:
	ld.global.f32 	%f840, [c_Dysum+24];
	ld.f32 	%f841, [%rd111+24];
	sub.f32 	%f120, %f840, %f841;
	setp.gtu.f32 	%p347, %f120, 0f00000000;
	mov.f64 	%fd354, 0d4059000000000000;
	@%p347 bra 	$L__BB1_399;
	setp.lt.s32 	%p348, %r302, 0;
	setp.eq.s32 	%p349, %r303, 1062207488;
	cvt.f64.f32 	%fd297, %f120;
	{
	.reg .b32 %temp; 
	mov.b64 	{%temp, %r675}, %fd297;
	}
	abs.f64 	%fd298, %fd297;
	{ // callseq 42, 0
	.param .b64 param0;
	st.param.f64 	[param0], %fd298;
	.param .b64 param1;
	st.param.f64 	[param1], 0d4000000000000000;
	.param .b64 retval0;
	call.uni (retval0), 
	__internal_accurate_pow, 
	(
	param0, 
	param1
	);
	ld.param.f64 	%fd299, [retval0];
	} // callseq 42
	setp.lt.s32 	%p351, %r675, 0;
	neg.f64 	%fd301, %fd299;
	selp.f64 	%fd302, %fd301, %fd299, %p349;
	selp.f64 	%fd303, %fd302, %fd299, %p351;
	setp.eq.f32 	%p352, %f120, 0f00000000;
	selp.b32 	%r676, %r675, 0, %p349;
	or.b32  	%r677, %r676, 2146435072;
	selp.b32 	%r678, %r677, %r676, %p348;
	mov.b32 	%r679, 0;
	mov.b64 	%fd304, {%r679, %r678};
	selp.f64 	%fd305, %fd304, %fd303, %p352;
	add.f64 	%fd306, %fd297, 0d4000000000000000;
	{
	.reg .b32 %temp; 
	mov.b64 	{%temp, %r680}, %fd306;
	}
	and.b32  	%r681, %r680, 2146435072;
	setp.eq.s32 	%p353, %r681, 2146435072;
	setp.eq.f64 	%p354, %fd298, 0d7FF0000000000000;
	selp.b32 	%r682, %r305, %r304, %p3;
	selp.b32 	%r683, %r682, %r304, %p351;
	mov.b64 	%fd307, {%r679, %r683};
	selp.f64 	%fd308, %fd307, %fd305, %p353;
	selp.f64 	%fd309, %fd308, %fd305, %p354;
	setp.eq.f32 	%p355, %f120, 0f3F800000;
	selp.f64 	%fd310, 0d3FF0000000000000, %fd309, %p355;
	add.f64 	%fd311, %fd310, %fd353;
	cvt.rn.f32.f64 	%f842, %fd311;
	cvt.f64.f32 	%fd354, %f842;
$L__BB1_399:
	ld.global.f32 	%f843, [c_Dysum+28];
	ld.f32 	%f844, [%rd111+28];
	sub.f32 	%f121, %f843, %f844;
	setp.gtu.f32 	%p356, %f121, 0f00000000;
	mov.f64 	%fd355, 0d4059000000000000;
	@%p356 bra 	$L__BB1_401;
	setp.lt.s32 	%p357, %r302, 0;
	setp.eq.s32 	%p358, %r303, 1062207488;
	cvt.f64.f32 	%fd313, %f121;
	{
	.reg .b32 %temp; 
	mov.b64 	{%temp, %r684}, %fd313;
	}
	abs.f64 	%fd314, %fd313;
	{ // callseq 43, 0
	.param .b64 param0;
	st.param.f64 	[param0], %fd314;
	.param .b64 param1;
	st.param.f64 	[param1], 0d4000000000000000;
	.param .b64 retval0;
	call.uni (retval0), 
	__internal_accurate_pow, 
	(
	param0, 
	param1
	);
	ld.param.f64 	%fd315, [retval0];
	} // callseq 43
	setp.lt.s32 	%p360, %r684, 0;
	neg.f64 	%fd317, %fd315;
	selp.f64 	%fd318, %fd317, %fd315, %p358;
	selp.f64 	%fd319, %fd318, %fd315, %p360;
	setp.eq.f32 	%p361, %f121, 0f00000000;
	selp.b32 	%r685, %r684, 0, %p358;
	or.b32  	%r686, %r685, 2146435072;
	selp.b32 	%r687, %r686, %r685, %p357;
	mov.b32 	%r688, 0;
	mov.b64 	%fd320, {%r688, %r687};
	selp.f64 	%fd321, %fd320, %fd319, %p361;
	add.f64 	%fd322, %fd313, 0d4000000000000000;
	{
	.reg .b32 %temp; 
	mov.b64 	{%temp, %r689}, %fd322;
	}
	and.b32  	%r690, %r689, 2146435072;
	setp.eq.s32 	%p362, %r690, 2146435072;
	setp.eq.f64 	%p363, %fd314, 0d7FF0000000000000;
	selp.b32 	%r691, %r305, %r304, %p3;
	selp.b32 	%r692, %r691, %r304, %p360;
	mov.b64 	%fd323, {%r688, %r692};
	selp.f64 	%fd324, %fd323, %fd321, %p362;
	selp.f64 	%fd325, %fd324, %fd321, %p363;
	setp.eq.f32 	%p364, %f121, 0f3F800000;
	selp.f64 	%fd326, 0d3FF0000000000000, %fd325, %p364;
	add.f64 	%fd327, %fd326, %fd354;
	cvt.rn.f32.f64 	%f845, %fd327;
	cvt.f64.f32 	%fd355, %f845;
$L__BB1_401:
	ld.global.f32 	%f847, [c_Dysum+32];
	ld.f32 	%f848, [%rd111+32];
	sub.f32 	%f122, %f847, %f848;
	setp.gtu.f32 	%p365, %f122, 0f00000000;
	mov.f32 	%f874, 0f42C80000;
	@%p365 bra 	$L__BB1_403;
	setp.lt.s32 	%p366, %r302, 0;
	setp.eq.s32 	%p367, %r303, 1062207488;
	cvt.f64.f32 	%fd328, %f122;
	{
	.reg .b32 %temp; 
	mov.b64 	{%temp, %r693}, %fd328;
	}
	abs.f64 	%fd329, %fd328;
	{ // callseq 44, 0
	.param .b64 param0;
	st.param.f64 	[param0], %fd329;
	.param .b64 param1;
	st.param.f64 	[param1], 0d4000000000000000;
	.param .b64 retval0;
	call.uni (retval0), 
	__internal_accurate_pow, 
	(
	param0, 
	param1
	);
	ld.param.f64 	%fd330, [retval0];
	} // callseq 44
	setp.lt.s32 	%p369, %r693, 0;
	neg.f64 	%fd332, %fd330;
	selp.f64 	%fd333, %fd332, %fd330, %p367;
	selp.f64 	%fd334, %fd333, %fd330, %p369;
	setp.eq.f32 	%p370, %f122, 0f00000000;
	selp.b32 	%r694, %r693, 0, %p367;
	or.b32  	%r695, %r694, 2146435072;
	selp.b32 	%r696, %r695, %r694, %p366;
	mov.b32 	%r697, 0;
	mov.b64 	%fd335, {%r697, %r696};
	selp.f64 	%fd336, %fd335, %fd334, %p370;
	add.f64 	%fd337, %fd328, 0d4000000000000000;
	{
	.reg .b32 %temp; 
	mov.b64 	{%temp, %r698}, %fd337;
	}
	and.b32  	%r699, %r698, 2146435072;
	setp.eq.s32 	%p371, %r699, 2146435072;
	setp.eq.f64 	%p372, %fd329, 0d7FF0000000000000;
	selp.b32 	%r700, %r305, %r304, %p3;
	selp.b32 	%r701, %r700, %r304, %p369;
	mov.b64 	%fd338, {%r697, %r701};
	selp.f64 	%fd339, %fd338, %fd336, %p371;
	selp.f64 	%fd340, %fd339, %fd336, %p372;
	setp.eq.f32 	%p373, %f122, 0f3F800000;
	selp.f64 	%fd341, 0d3FF0000000000000, %fd340, %p373;
	add.f64 	%fd342, %fd341, %fd355;
	cvt.rn.f32.f64 	%f874, %fd342;
$L__BB1_403:
	ld.param.u64 	%rd457, [_Z11GfitnessFcnPfS__param_1];
	cvta.to.global.u64 	%rd451, %rd457;
	cvt.f64.f32 	%fd343, %f874;
	st.local.f64 	[%rd99], %fd343;
	cvta.global.u64 	%rd453, %rd449;
	{ // callseq 45, 0
	.param .b64 param0;
	st.param.b64 	[param0], %rd453;
	.param .b64 param1;
	st.param.b64 	[param1], %rd448;
	.param .b32 retval0;
	call.uni (retval0), 
	vprintf, 
	(
	param0, 
	param1
	);
	ld.param.b32 	%r702, [retval0];
	} // callseq 45
	{ // callseq 46, 0
	.param .b64 param0;
	st.param.b64 	[param0], %rd111;
	call.uni 
	free, 
	(
	param0
	);
	} // callseq 46
	{ // callseq 47, 0
	.param .b64 param0;
	st.param.b64 	[param0], %rd114;
	call.uni 
	free, 
	(
	param0
	);
	} // callseq 47
	mul.wide.s32 	%rd455, %r1, 4;
	add.s64 	%rd456, %rd451, %rd455;
	st.global.f32 	[%rd456], %f874;
	{ // callseq 48, 0
	.param .b64 param0;
	st.param.b64 	[param0], %rd105;
	call.uni 
	free, 
	(
	param0
	);
	} // callseq 48
	ret;

}
	// .globl	_Z9selectPrePfS_S_S_S_
.visible .entry _Z9selectPrePfS_S_S_S_(
	.param .u64 .ptr .align 1 _Z9selectPrePfS_S_S_S__param_0,
	.param .u64 .ptr .align 1 _Z9selectPrePfS_S_S_S__param_1,
	.param .u64 .ptr .align 1 _Z9selectPrePfS_S_S_S__param_2,
	.param .u64 .ptr .align 1 _Z9selectPrePfS_S_S_S__param_3,
	.param .u64 .ptr .align 1 _Z9selectPrePfS_S_S_S__param_4
)
{
	.reg .b32 	%r<3>;
	.reg .b32 	%f<14>;
	.reg .b64 	%rd<18>;

	ld.param.u64 	%rd1, [_Z9selectPrePfS_S_S_S__param_0];
	ld.param.u64 	%rd2, [_Z9selectPrePfS_S_S_S__param_1];
	ld.param.u64 	%rd3, [_Z9selectPrePfS_S_S_S__param_2];
	ld.param.u64 	%rd4, [_Z9selectPrePfS_S_S_S__param_3];
	ld.param.u64 	%rd5, [_Z9selectPrePfS_S_S_S__param_4];
	cvta.to.global.u64 	%rd6, %rd3;
	cvta.to.global.u64 	%rd7, %rd2;
	cvta.to.global.u64 	%rd8, %rd1;
	mov.u32 	%r1, %tid.x;
	mul.wide.u32 	%rd9, %r1, 4;
	add.s64 	%rd10, %rd8, %rd9;
	ld.global.f32 	%f1, [%rd10];
	rcp.rn.f32 	%f2, %f1;
	add.s64 	%rd11, %rd7, %rd9;
	st.global.f32 	[%rd11], %f2;
	bar.sync 	0;
	ld.global.f32 	%f3, [%rd10];
	add.s64 	%rd12, %rd6, %rd9;
	st.global.f32 	[%rd12], %f3;
	bar.sync 	0;
	mul.lo.s32 	%r2, %r1, 10;
	cvta.to.global.u64 	%rd13, %rd4;
	cvta.to.global.u64 	%rd14, %rd5;
	mul.wide.u32 	%rd15, %r2, 4;
	add.s64 	%rd16, %rd13, %rd15;
	ld.global.f32 	%f4, [%rd16];
	add.s64 	%rd17, %rd14, %rd15;
	st.global.f32 	[%rd17], %f4;
	ld.global.f32 	%f5, [%rd16+4];
	st.global.f32 	[%rd17+4], %f5;
	ld.global.f32 	%f6, [%rd16+8];
	st.global.f32 	[%rd17+8], %f6;
	ld.global.f32 	%f7, [%rd16+12];
	st.global.f32 	[%rd17+12], %f7;
	ld.global.f32 	%f8, [%rd16+16];
	st.global.f32 	[%rd17+16], %f8;
	ld.global.f32 	%f9, [%rd16+20];
	st.global.f32 	[%rd17+20], %f9;
	ld.global.f32 	%f10, [%rd16+24];
	st.global.f32 	[%rd17+24], %f10;
	ld.global.f32 	%f11, [%rd16+28];
	st.global.f32 	[%rd17+28], %f11;
	ld.global.f32 	%f12, [%rd16+32];
	st.global.f32 	[%rd17+32], %f12;
	ld.global.f32 	%f13, [%rd16+36];
	st.global.f32 	[%rd17+36], %f13;
	bar.sync 	0;
	ret;

}
	// .globl	_Z9selectFcnPfS_S_S_S_fS_P17curandStateXORWOW
.visible .entry _Z9selectFcnPfS_S_S_S_fS_P17curandStateXORWOW(
	.param .u64 .ptr .align 1 _Z9selectFcnPfS_S_S_S_fS_P17curandStateXORWOW_param_0,
	.param .u64 .ptr .align 1 _Z9selectFcnPfS_S_S_S_fS_P17curandStateXORWOW_param_1,
	.param .u64 .ptr .align 1 _Z9selectFcnPfS_S_S_S_fS_P17curandStateXORWOW_param_2,
	.param .u64 .ptr .align 1 _Z9selectFcnPfS_S_S_S_fS_P17curandStateXORWOW_param_3,
	.param .u64 .ptr .align 1 _Z9selectFcnPfS_S_S_S_fS_P17curandStateXORWOW_param_4,
	.param .f32 _Z9selectFcnPfS_S_S_S_fS_P17curandStateXORWOW_param_5,
	.param .u64 .ptr .align 1 _Z9selectFcnPfS_S_S_S_fS_P17curandStateXORWOW_param_6,
	.param .u64 .ptr .align 1 _Z9selectFcnPfS_S_S_S_fS_P17curandStateXORWOW_param_7
)
{
	.reg .pred 	%p<130>;
	.reg .b32 	%r<162>;
	.reg .b32 	%f<273>;
	.reg .b64 	%rd<28>;
	.reg .b64 	%fd<2>;

	ld.param.u64 	%rd2, [_Z9selectFcnPfS_S_S_S_fS_P17curandStateXORWOW_param_0];
	ld.param.u64 	%rd3, [_Z9selectFcnPfS_S_S_S_fS_P17curandStateXORWOW_param_1];
	ld.param.u64 	%rd4, [_Z9selectFcnPfS_S_S_S_fS_P17curandStateXORWOW_param_2];
	ld.param.u64 	%rd6, [_Z9selectFcnPfS_S_S_S_fS_P17curandStateXORWOW_param_3];
	ld.param.u64 	%rd5, [_Z9selectFcnPfS_S_S_S_fS_P17curandStateXORWOW_param_4];
	ld.param.f32 	%f129, [_Z9selectFcnPfS_S_S_S_fS_P17curandStateXORWOW_param_5];
	ld.param.u64 	%rd7, [_Z9selectFcnPfS_S_S_S_fS_P17curandStateXORWOW_param_6];
	ld.param.u64 	%rd8, [_Z9selectFcnPfS_S_S_S_fS_P17curandStateXORWOW_param_7];
	cvta.to.global.u64 	%rd9, %rd8;
	cvta.to.global.u64 	%rd1, %rd7;
	cvta.to.global.u64 	%rd10, %rd6;
	mov.u32 	%r1, %tid.x;
	mul.wide.u32 	%rd11, %r1, 4;
	add.s64 	%rd12, %rd10, %rd11;
	ld.global.f32 	%f130, [%rd12];
	div.rn.f32 	%f131, %f130, %f129;
	add.s64 	%rd13, %rd1, %rd11;
	st.global.f32 	[%rd13], %f131;
	bar.sync 	0;
	mul.wide.u32 	%rd14, %r1, 48;
	add.s64 	%rd15, %rd9, %rd14;
	ld.global.v2.u32 	{%r159, %r160}, [%rd15];
	ld.global.v2.u32 	{%r158, %r157}, [%rd15+8];
	ld.global.v2.u32 	{%r156, %r155}, [%rd15+16];
$L__BB3_1:
	mov.u32 	%r11, %r158;
	mov.u32 	%r158, %r157;
	mov.u32 	%r157, %r156;
	mov.u32 	%r156, %r155;
	shr.u32 	%r17, %r160, 2;
	xor.b32  	%r18, %r17, %r160;
	shl.b32 	%r19, %r156, 4;
	shl.b32 	%r20, %r18, 1;
	xor.b32  	%r21, %r19, %r20;
	xor.b32  	%r22, %r21, %r156;
	xor.b32  	%r155, %r22, %r18;
	add.s32 	%r159, %r159, 362437;
	add.s32 	%r23, %r155, %r159;
	cvt.rn.f32.u32 	%f132, %r23;
	fma.rn.f32 	%f1, %f132, 0f2F800000, 0f2F000000;
	cvt.f64.f32 	%fd1, %f1;
	setp.lt.f64 	%p1, %fd1, 0d3F1A36E2EB1C432D;
	mov.u32 	%r160, %r11;
	@%p1 bra 	$L__BB3_1;
	ld.global.f32 	%f133, [%rd1];
	sub.f32 	%f2, %f1, %f133;
	setp.le.f32 	%p2, %f2, 0f00000000;
	mov.b32 	%r161, 0;
	@%p2 bra 	$L__BB3_131;
	ld.global.f32 	%f134, [%rd1+4];
	sub.f32 	%f3, %f2, %f134;
	setp.le.f32 	%p3, %f3, 0f00000000;
	mov.b32 	%r161, 1;
	@%p3 bra 	$L__BB3_131;
	ld.global.f32 	%f135, [%rd1+8];
	sub.f32 	%f4, %f3, %f135;
	setp.le.f32 	%p4, %f4, 0f00000000;
	mov.b32 	%r161, 2;
	@%p4 bra 	$L__BB3_131;
	ld.global.f32 	%f136, [%rd1+12];
	sub.f32 	%f5, %f4, %f136;
	setp.le.f32 	%p5, %f5, 0f00000000;
	mov.b32 	%r161, 3;
	@%p5 bra 	$L__BB3_131;
	ld.global.f32 	%f137, [%rd1+16];
	sub.f32 	%f6, %f5, %f137;
	setp.le.f32 	%p6, %f6, 0f00000000;
	mov.b32 	%r161, 4;
	@%p6 bra 	$L__BB3_131;
	ld.global.f32 	%f138, [%rd1+20];
	sub.f32 	%f7, %f6, %f138;
	setp.le.f32 	%p7, %f7, 0f00000000;
	mov.b32 	%r161, 5;
	@%p7 bra 	$L__BB3_131;
	ld.global.f32 	%f139, [%rd1+24];
	sub.f32 	%f8, %f7, %f139;
	setp.le.f32 	%p8, %f8, 0f00000000;
	mov.b32 	%r161, 6;
	@%p8 bra 	$L__BB3_131;
	ld.global.f32 	%f140, [%rd1+28];
	sub.f32 	%f9, %f8, %f140;
	setp.le.f32 	%p9, %f9, 0f00000000;
	mov.b32 	%r161, 7;
	@%p9 bra 	$L__BB3_131;
	ld.global.f32 	%f141, [%rd1+32];
	sub.f32 	%f10, %f9, %f141;
	setp.le.f32 	%p10, %f10, 0f00000000;
	mov.b32 	%r161, 8;
	@%p10 bra 	$L__BB3_131;
	ld.global.f32 	%f142, [%rd1+36];
	sub.f32 	%f11, %f10, %f142;
	setp.le.f32 	%p11, %f11, 0f00000000;
	mov.b32 	%r161, 9;
	@%p11 bra 	$L__BB3_131;
	ld.global.f32 	%f143, [%rd1+40];
	sub.f32 	%f12, %f11, %f143;
	setp.le.f32 	%p12, %f12, 0f00000000;
	mov.b32 	%r161, 10;
	@%p12 bra 	$L__BB3_131;
	ld.global.f32 	%f144, [%rd1+44];
	sub.f32 	%f13, %f12, %f144;
	setp.le.f32 	%p13, %f13, 0f00000000;
	mov.b32 	%r161, 11;
	@%p13 bra 	$L__BB3_131;
	ld.global.f32 	%f145, [%rd1+48];
	sub.f32 	%f14, %f13, %f145;
	setp.le.f32 	%p14, %f14, 0f00000000;
	mov.b32 	%r161, 12;
	@%p14 bra 	$L__BB3_131;
	ld.global.f32 	%f146, [%rd1+52];
	sub.f32 	%f15, %f14, %f146;
	setp.le.f32 	%p15, %f15, 0f00000000;
	mov.b32 	%r161, 13;
	@%p15 bra 	$L__BB3_131;
	ld.global.f32 	%f147, [%rd1+56];
	sub.f32 	%f16, %f15, %f147;
	setp.le.f32 	%p16, %f16, 0f00000000;
	mov.b32 	%r161, 14;
	@%p16 bra 	$L__BB3_131;
	ld.global.f32 	%f148, [%rd1+60];
	sub.f32 	%f17, %f16, %f148;
	setp.le.f32 	%p17, %f17, 0f00000000;
	mov.b32 	%r161, 15;
	@%p17 bra 	$L__BB3_131;
	ld.global.f32 	%f149, [%rd1+64];
	sub.f32 	%f18, %f17, %f149;
	setp.le.f32 	%p18, %f18, 0f00000000;
	mov.b32 	%r161, 16;
	@%p18 bra 	$L__BB3_131;
	ld.global.f32 	%f150, [%rd1+68];
	sub.f32 	%f19, %f18, %f150;
	setp.le.f32 	%p19, %f19, 0f00000000;
	mov.b32 	%r161, 17;
	@%p19 bra 	$L__BB3_131;
	ld.global.f32 	%f151, [%rd1+72];
	sub.f32 	%f20, %f19, %f151;
	setp.le.f32 	%p20, %f20, 0f00000000;
	mov.b32 	%r161, 18;
	@%p20 bra 	$L__BB3_131;
	ld.global.f32 	%f152, [%rd1+76];
	sub.f32 	%f21, %f20, %f152;
	setp.le.f32 	%p21, %f21, 0f00000000;
	mov.b32 	%r161, 19;
	@%p21 bra 	$L__BB3_131;
	ld.global.f32 	%f153, [%rd1+80];
	sub.f32 	%f22, %f21, %f153;
	setp.le.f32 	%p22, %f22, 0f00000000;
	mov.b32 	%r161, 20;
	@%p22 bra 	$L__BB3_131;
	ld.global.f32 	%f154, [%rd1+84];
	sub.f32 	%f23, %f22, %f154;
	setp.le.f32 	%p23, %f23, 0f00000000;
	mov.b32 	%r161, 21;
	@%p23 bra 	$L__BB3_131;
	ld.global.f32 	%f155, [%rd1+88];
	sub.f32 	%f24, %f23, %f155;
	setp.le.f32 	%p24, %f24, 0f00000000;
	mov.b32 	%r161, 22;
	@%p24 bra 	$L__BB3_131;
	ld.global.f32 	%f156, [%rd1+92];
	sub.f32 	%f25, %f24, %f156;
	setp.le.f32 	%p25, %f25, 0f00000000;
	mov.b32 	%r161, 23;
	@%p25 bra 	$L__BB3_131;
	ld.global.f32 	%f157, [%rd1+96];
	sub.f32 	%f26, %f25, %f157;
	setp.le.f32 	%p26, %f26, 0f00000000;
	mov.b32 	%r161, 24;
	@%p26 bra 	$L__BB3_131;
	ld.global.f32 	%f158, [%rd1+100];
	sub.f32 	%f27, %f26, %f158;
	setp.le.f32 	%p27, %f27, 0f00000000;
	mov.b32 	%r161, 25;
	@%p27 bra 	$L__BB3_131;
	ld.global.f32 	%f159, [%rd1+104];
	sub.f32 	%f28, %f27, %f159;
	setp.le.f32 	%p28, %f28, 0f00000000;
	mov.b32 	%r161, 26;
	@%p28 bra 	$L__BB3_131;
	ld.global.f32 	%f160, [%rd1+108];
	sub.f32 	%f29, %f28, %f160;
	setp.le.f32 	%p29, %f29, 0f00000000;
	mov.b32 	%r161, 27;
	@%p29 bra 	$L__BB3_131;
	ld.global.f32 	%f161, [%rd1+112];
	sub.f32 	%f30, %f29, %f161;
	setp.le.f32 	%p30, %f30, 0f00000000;
	mov.b32 	%r161, 28;
	@%p30 bra 	$L__BB3_131;
	ld.global.f32 	%f162, [%rd1+116];
	sub.f32 	%f31, %f30, %f162;
	setp.le.f32 	%p31, %f31, 0f00000000;
	mov.b32 	%r161, 29;
	@%p31 bra 	$L__BB3_131;
	ld.global.f32 	%f163, [%rd1+120];
	sub.f32 	%f32, %f31, %f163;
	setp.le.f32 	%p32, %f32, 0f00000000;
	mov.b32 	%r161, 30;
	@%p32 bra 	$L__BB3_131;
	ld.global.f32 	%f164, [%rd1+124];
	sub.f32 	%f33, %f32, %f164;
	setp.le.f32 	%p33, %f33, 0f00000000;
	mov.b32 	%r161, 31;
	@%p33 bra 	$L__BB3_131;
	ld.global.f32 	%f165, [%rd1+128];
	sub.f32 	%f34, %f33, %f165;
	setp.le.f32 	%p34, %f34, 0f00000000;
	mov.b32 	%r161, 32;
	@%p34 bra 	$L__BB3_131;
	ld.global.f32 	%f166, [%rd1+132];
	sub.f32 	%f35, %f34, %f166;
	setp.le.f32 	%p35, %f35, 0f00000000;
	mov.b32 	%r161, 33;
	@%p35 bra 	$L__BB3_131;
	ld.global.f32 	%f167, [%rd1+136];
	sub.f32 	%f36, %f35, %f167;
	setp.le.f32 	%p36, %f36, 0f00000000;
	mov.b32 	%r161, 34;
	@%p36 bra 	$L__BB3_131;
	ld.global.f32 	%f168, [%rd1+140];
	sub.f32 	%f37, %f36, %f168;
	setp.le.f32 	%p37, %f37, 0f00000000;
	mov.b32 	%r161, 35;
	@%p37 bra 	$L__BB3_131;
	ld.global.f32 	%f169, [%rd1+144];
	sub.f32 	%f38, %f37, %f169;
	setp.le.f32 	%p38, %f38, 0f00000000;
	mov.b32 	%r161, 36;
	@%p38 bra 	$L__BB3_131;
	ld.global.f32 	%f170, [%rd1+148];
	sub.f32 	%f39, %f38, %f170;
	setp.le.f32 	%p39, %f39, 0f00000000;
	mov.b32 	%r161, 37;
	@%p39 bra 	$L__BB3_131;
	ld.global.f32 	%f171, [%rd1+152];
	sub.f32 	%f40, %f39, %f171;
	setp.le.f32 	%p40, %f40, 0f00000000;
	mov.b32 	%r161, 38;
	@%p40 bra 	$L__BB3_131;
	ld.global.f32 	%f172, [%rd1+156];
	sub.f32 	%f41, %f40, %f172;
	setp.le.f32 	%p41, %f41, 0f00000000;
	mov.b32 	%r161, 39;
	@%p41 bra 	$L__BB3_131;
	ld.global.f32 	%f173, [%rd1+160];
	sub.f32 	%f42, %f41, %f173;
	setp.le.f32 	%p42, %f42, 0f00000000;
	mov.b32 	%r161, 40;
	@%p42 bra 	$L__BB3_131;
	ld.global.f32 	%f174, [%rd1+164];
	sub.f32 	%f43, %f42, %f174;
	setp.le.f32 	%p43, %f43, 0f00000000;
	mov.b32 	%r161, 41;
	@%p43 bra 	$L__BB3_131;
	ld.global.f32 	%f175, [%rd1+168];
	sub.f32 	%f44, %f43, %f175;
	setp.le.f32 	%p44, %f44, 0f00000000;
	mov.b32 	%r161, 42;
	@%p44 bra 	$L__BB3_131;
	ld.global.f32 	%f176, [%rd1+172];
	sub.f32 	%f45, %f44, %f176;
	setp.le.f32 	%p45, %f45, 0f00000000;
	mov.b32 	%r161, 43;
	@%p45 bra 	$L__BB3_131;
	ld.global.f32 	%f177, [%rd1+176];
	sub.f32 	%f46, %f45, %f177;
	setp.le.f32 	%p46, %f46, 0f00000000;
	mov.b32 	%r161, 44;
	@%p46 bra 	$L__BB3_131;
	ld.global.f32 	%f178, [%rd1+180];
	sub.f32 	%f47, %f46, %f178;
	setp.le.f32 	%p47, %f47, 0f00000000;
	mov.b32 	%r161, 45;
	@%p47 bra 	$L__BB3_131;
	ld.global.f32 	%f179, [%rd1+184];
	sub.f32 	%f48, %f47, %f179;
	setp.le.f32 	%p48, %f48, 0f00000000;
	mov.b32 	%r161, 46;
	@%p48 bra 	$L__BB3_131;
	ld.global.f32 	%f180, [%rd1+188];
	sub.f32 	%f49, %f48, %f180;
	setp.le.f32 	%p49, %f49, 0f00000000;
	mov.b32 	%r161, 47;
	@%p49 bra 	$L__BB3_131;
	ld.global.f32 	%f181, [%rd1+192];
	sub.f32 	%f50, %f49, %f181;
	setp.le.f32 	%p50, %f50, 0f00000000;
	mov.b32 	%r161, 48;
	@%p50 bra 	$L__BB3_131;
	ld.global.f32 	%f182, [%rd1+196];
	sub.f32 	%f51, %f50, %f182;
	setp.le.f32 	%p51, %f51, 0f00000000;
	mov.b32 	%r161, 49;
	@%p51 bra 	$L__BB3_131;
	ld.global.f32 	%f183, [%rd1+200];
	sub.f32 	%f52, %f51, %f183;
	setp.le.f32 	%p52, %f52, 0f00000000;
	mov.b32 	%r161, 50;
	@%p52 bra 	$L__BB3_131;
	ld.global.f32 	%f184, [%rd1+204];
	sub.f32 	%f53, %f52, %f184;
	setp.le.f32 	%p53, %f53, 0f00000000;
	mov.b32 	%r161, 51;
	@%p53 bra 	$L__BB3_131;
	ld.global.f32 	%f185, [%rd1+208];
	sub.f32 	%f54, %f53, %f185;
	setp.le.f32 	%p54, %f54, 0f00000000;
	mov.b32 	%r161, 52;
	@%p54 bra 	$L__BB3_131;
	ld.global.f32 	%f186, [%rd1+212];
	sub.f32 	%f55, %f54, %f186;
	setp.le.f32 	%p55, %f55, 0f00000000;
	mov.b32 	%r161, 53;
	@%p55 bra 	$L__BB3_131;
	ld.global.f32 	%f187, [%rd1+216];
	sub.f32 	%f56, %f55, %f187;
	setp.le.f32 	%p56, %f56, 0f00000000;
	mov.b32 	%r161, 54;
	@%p56 bra 	$L__BB3_131;
	ld.global.f32 	%f188, [%rd1+220];
	sub.f32 	%f57, %f56, %f188;
	setp.le.f32 	%p57, %f57, 0f00000000;
	mov.b32 	%r161, 55;
	@%p57 bra 	$L__BB3_131;
	ld.global.f32 	%f189, [%rd1+224];
	sub.f32 	%f58, %f57, %f189;
	setp.le.f32 	%p58, %f58, 0f00000000;
	mov.b32 	%r161, 56;
	@%p58 bra 	$L__BB3_131;
	ld.global.f32 	%f190, [%rd1+228];
	sub.f32 	%f59, %f58, %f190;
	setp.le.f32 	%p59, %f59, 0f00000000;
	mov.b32 	%r161, 57;
	@%p59 bra 	$L__BB3_131;
	ld.global.f32 	%f191, [%rd1+232];
	sub.f32 	%f60, %f59, %f191;
	setp.le.f32 	%p60, %f60, 0f00000000;
	mov.b32 	%r161, 58;
	@%p60 bra 	$L__BB3_131;
	ld.global.f32 	%f192, [%rd1+236];
	sub.f32 	%f61, %f60, %f192;
	setp.le.f32 	%p61, %f61, 0f00000000;
	mov.b32 	%r161, 59;
	@%p61 bra 	$L__BB3_131;
	ld.global.f32 	%f193, [%rd1+240];
	sub.f32 	%f62, %f61, %f193;
	setp.le.f32 	%p62, %f62, 0f00000000;
	mov.b32 	%r161, 60;
	@%p62 bra 	$L__BB3_131;
	ld.global.f32 	%f194, [%rd1+244];
	sub.f32 	%f63, %f62, %f194;
	setp.le.f32 	%p63, %f63, 0f00000000;
	mov.b32 	%r161, 61;
	@%p63 bra 	$L__BB3_131;
	ld.global.f32 	%f195, [%rd1+248];
	sub.f32 	%f64, %f63, %f195;
	setp.le.f32 	%p64, %f64, 0f00000000;
	mov.b32 	%r161, 62;
	@%p64 bra 	$L__BB3_131;
	ld.global.f32 	%f196, [%rd1+252];
	sub.f32 	%f65, %f64, %f196;
	setp.le.f32 	%p65, %f65, 0f00000000;
	mov.b32 	%r161, 63;
	@%p65 bra 	$L__BB3_131;
	ld.global.f32 	%f197, [%rd1+256];
	sub.f32 	%f66, %f65, %f197;
	setp.le.f32 	%p66, %f66, 0f00000000;
	mov.b32 	%r161, 64;
	@%p66 bra 	$L__BB3_131;
	ld.global.f32 	%f198, [%rd1+260];
	sub.f32 	%f67, %f66, %f198;
	setp.le.f32 	%p67, %f67, 0f00000000;
	mov.b32 	%r161, 65;
	@%p67 bra 	$L__BB3_131;
	ld.global.f32 	%f199, [%rd1+264];
	sub.f32 	%f68, %f67, %f199;
	setp.le.f32 	%p68, %f68, 0f00000000;
	mov.b32 	%r161, 66;
	@%p68 bra 	$L__BB3_131;
	ld.global.f32 	%f200, [%rd1+268];
	sub.f32 	%f69, %f68, %f200;
	setp.le.f32 	%p69, %f69, 0f00000000;
	mov.b32 	%r161, 67;
	@%p69 bra 	$L__BB3_131;
	ld.global.f32 	%f201, [%rd1+272];
	sub.f32 	%f70, %f69, %f201;
	setp.le.f32 	%p70, %f70, 0f00000000;
	mov.b32 	%r161, 68;
	@%p70 bra 	$L__BB3_131;
	ld.global.f32 	%f202, [%rd1+276];
	sub.f32 	%f71, %f70, %f202;
	setp.le.f32 	%p71, %f71, 0f00000000;
	mov.b32 	%r161, 69;
	@%p71 bra 	$L__BB3_131;
	ld.global.f32 	%f203, [%rd1+280];
	sub.f32 	%f72, %f71, %f203;
	setp.le.f32 	%p72, %f72, 0f00000000;
	mov.b32 	%r161, 70;
	@%p72 bra 	$L__BB3_131;
	ld.global.f32 	%f204, [%rd1+284];
	sub.f32 	%f73, %f72, %f204;
	setp.le.f32 	%p73, %f73, 0f00000000;
	mov.b32 	%r161, 71;
	@%p73 bra 	$L__BB3_131;
	ld.global.f32 	%f205, [%rd1+288];
	sub.f32 	%f74, %f73, %f205;
	setp.le.f32 	%p74, %f74, 0f00000000;
	mov.b32 	%r161, 72;
	@%p74 bra 	$L__BB3_131;
	ld.global.f32 	%f206, [%rd1+292];
	sub.f32 	%f75, %f74, %f206;
	setp.le.f32 	%p75, %f75, 0f00000000;
	mov.b32 	%r161, 73;
	@%p75 bra 	$L__BB3_131;
	ld.global.f32 	%f207, [%rd1+296];
	sub.f32 	%f76, %f75, %f207;
	setp.le.f32 	%p76, %f76, 0f00000000;
	mov.b32 	%r161, 74;
	@%p76 bra 	$L__BB3_131;
	ld.global.f32 	%f208, [%rd1+300];
	sub.f32 	%f77, %f76, %f208;
	setp.le.f32 	%p77, %f77, 0f00000000;
	mov.b32 	%r161, 75;
	@%p77 bra 	$L__BB3_131;
	ld.global.f32 	%f209, [%rd1+304];
	sub.f32 	%f78, %f77, %f209;
	setp.le.f32 	%p78, %f78, 0f00000000;
	mov.b32 	%r161, 76;
	@%p78 bra 	$L__BB3_131;
	ld.global.f32 	%f210, [%rd1+308];
	sub.f32 	%f79, %f78, %f210;
	setp.le.f32 	%p79, %f79, 0f00000000;
	mov.b32 	%r161, 77;
	@%p79 bra 	$L__BB3_131;
	ld.global.f32 	%f211, [%rd1+312];
	sub.f32 	%f80, %f79, %f211;
	setp.le.f32 	%p80, %f80, 0f00000000;
	mov.b32 	%r161, 78;
	@%p80 bra 	$L__BB3_131;
	ld.global.f32 	%f212, [%rd1+316];
	sub.f32 	%f81, %f80, %f212;
	setp.le.f32 	%p81, %f81, 0f00000000;
	mov.b32 	%r161, 79;
	@%p81 bra 	$L__BB3_131;
	ld.global.f32 	%f213, [%rd1+320];
	sub.f32 	%f82, %f81, %f213;
	setp.le.f32 	%p82, %f82, 0f00000000;
	mov.b32 	%r161, 80;
	@%p82 bra 	$L__BB3_131;
	ld.global.f32 	%f214, [%rd1+324];
	sub.f32 	%f83, %f82, %f214;
	setp.le.f32 	%p83, %f83, 0f00000000;
	mov.b32 	%r161, 81;
	@%p83 bra 	$L__BB3_131;
	ld.global.f32 	%f215, [%rd1+328];
	sub.f32 	%f84, %f83, %f215;
	setp.le.f32 	%p84, %f84, 0f00000000;
	mov.b32 	%r161, 82;
	@%p84 bra 	$L__BB3_131;
	ld.global.f32 	%f216, [%rd1+332];
	sub.f32 	%f85, %f84, %f216;
	setp.le.f32 	%p85, %f85, 0f00000000;
	mov.b32 	%r161, 83;
	@%p85 bra 	$L__BB3_131;
	ld.global.f32 	%f217, [%rd1+336];
	sub.f32 	%f86, %f85, %f217;
	setp.le.f32 	%p86, %f86, 0f00000000;
	mov.b32 	%r161, 84;
	@%p86 bra 	$L__BB3_131;
	ld.global.f32 	%f218, [%rd1+340];
	sub.f32 	%f87, %f86, %f218;
	setp.le.f32 	%p87, %f87, 0f00000000;
	mov.b32 	%r161, 85;
	@%p87 bra 	$L__BB3_131;
	ld.global.f32 	%f219, [%rd1+344];
	sub.f32 	%f88, %f87, %f219;
	setp.le.f32 	%p88, %f88, 0f00000000;
	mov.b32 	%r161, 86;
	@%p88 bra 	$L__BB3_131;
	ld.global.f32 	%f220, [%rd1+348];
	sub.f32 	%f89, %f88, %f220;
	setp.le.f32 	%p89, %f89, 0f00000000;
	mov.b32 	%r161, 87;
	@%p89 bra 	$L__BB3_131;
	ld.global.f32 	%f221, [%rd1+352];
	sub.f32 	%f90, %f89, %f221;
	setp.le.f32 	%p90, %f90, 0f00000000;
	mov.b32 	%r161, 88;
	@%p90 bra 	$L__BB3_131;
	ld.global.f32 	%f222, [%rd1+356];
	sub.f32 	%f91, %f90, %f222;
	setp.le.f32 	%p91, %f91, 0f00000000;
	mov.b32 	%r161, 89;
	@%p91 bra 	$L__BB3_131;
	ld.global.f32 	%f223, [%rd1+360];
	sub.f32 	%f92, %f91, %f223;
	setp.le.f32 	%p92, %f92, 0f00000000;
	mov.b32 	%r161, 90;
	@%p92 bra 	$L__BB3_131;
	ld.global.f32 	%f224, [%rd1+364];
	sub.f32 	%f93, %f92, %f224;
	setp.le.f32 	%p93, %f93, 0f00000000;
	mov.b32 	%r161, 91;
	@%p93 bra 	$L__BB3_131;
	ld.global.f32 	%f225, [%rd1+368];
	sub.f32 	%f94, %f93, %f225;
	setp.le.f32 	%p94, %f94, 0f00000000;
	mov.b32 	%r161, 92;
	@%p94 bra 	$L__BB3_131;
	ld.global.f32 	%f226, [%rd1+372];
	sub.f32 	%f95, %f94, %f226;
	setp.le.f32 	%p95, %f95, 0f00000000;
	mov.b32 	%r161, 93;
	@%p95 bra 	$L__BB3_131;
	ld.global.f32 	%f227, [%rd1+376];
	sub.f32 	%f96, %f95, %f227;
	setp.le.f32 	%p96, %f96, 0f00000000;
	mov.b32 	%r161, 94;
	@%p96 bra 	$L__BB3_131;
	ld.global.f32 	%f228, [%rd1+380];
	sub.f32 	%f97, %f96, %f228;
	setp.le.f32 	%p97, %f97, 0f00000000;
	mov.b32 	%r161, 95;
	@%p97 bra 	$L__BB3_131;
	ld.global.f32 	%f229, [%rd1+384];
	sub.f32 	%f98, %f97, %f229;
	setp.le.f32 	%p98, %f98, 0f00000000;
	mov.b32 	%r161, 96;
	@%p98 bra 	$L__BB3_131;
	ld.global.f32 	%f230, [%rd1+388];
	sub.f32 	%f99, %f98, %f230;
	setp.le.f32 	%p99, %f99, 0f00000000;
	mov.b32 	%r161, 97;
	@%p99 bra 	$L__BB3_131;
	ld.global.f32 	%f231, [%rd1+392];
	sub.f32 	%f100, %f99, %f231;
	setp.le.f32 	%p100, %f100, 0f00000000;
	mov.b32 	%r161, 98;
	@%p100 bra 	$L__BB3_131;
	ld.global.f32 	%f232, [%rd1+396];
	sub.f32 	%f101, %f100, %f232;
	setp.le.f32 	%p101, %f101, 0f00000000;
	mov.b32 	%r161, 99;
	@%p101 bra 	$L__BB3_131;
	ld.global.f32 	%f233, [%rd1+400];
	sub.f32 	%f102, %f101, %f233;
	setp.le.f32 	%p102, %f102, 0f00000000;
	mov.b32 	%r161, 100;
	@%p102 bra 	$L__BB3_131;
	ld.global.f32 	%f234, [%rd1+404];
	sub.f32 	%f103, %f102, %f234;
	setp.le.f32 	%p103, %f103, 0f00000000;
	mov.b32 	%r161, 101;
	@%p103 bra 	$L__BB3_131;
	ld.global.f32 	%f235, [%rd1+408];
	sub.f32 	%f104, %f103, %f235;
	setp.le.f32 	%p104, %f104, 0f00000000;
	mov.b32 	%r161, 102;
	@%p104 bra 	$L__BB3_131;
	ld.global.f32 	%f236, [%rd1+412];
	sub.f32 	%f105, %f104, %f236;
	setp.le.f32 	%p105, %f105, 0f00000000;
	mov.b32 	%r161, 103;
	@%p105 bra 	$L__BB3_131;
	ld.global.f32 	%f237, [%rd1+416];
	sub.f32 	%f106, %f105, %f237;
	setp.le.f32 	%p106, %f106, 0f00000000;
	mov.b32 	%r161, 104;
	@%p106 bra 	$L__BB3_131;
	ld.global.f32 	%f238, [%rd1+420];
	sub.f32 	%f107, %f106, %f238;
	setp.le.f32 	%p107, %f107, 0f00000000;
	mov.b32 	%r161, 105;
	@%p107 bra 	$L__BB3_131;
	ld.global.f32 	%f239, [%rd1+424];
	sub.f32 	%f108, %f107, %f239;
	setp.le.f32 	%p108, %f108, 0f00000000;
	mov.b32 	%r161, 106;
	@%p108 bra 	$L__BB3_131;
	ld.global.f32 	%f240, [%rd1+428];
	sub.f32 	%f109, %f108, %f240;
	setp.le.f32 	%p109, %f109, 0f00000000;
	mov.b32 	%r161, 107;
	@%p109 bra 	$L__BB3_131;
	ld.global.f32 	%f241, [%rd1+432];
	sub.f32 	%f110, %f109, %f241;
	setp.le.f32 	%p110, %f110, 0f00000000;
	mov.b32 	%r161, 108;
	@%p110 bra 	$L__BB3_131;
	ld.global.f32 	%f242, [%rd1+436];
	sub.f32 	%f111, %f110, %f242;
	setp.le.f32 	%p111, %f111, 0f00000000;
	mov.b32 	%r161, 109;
	@%p111 bra 	$L__BB3_131;
	ld.global.f32 	%f243, [%rd1+440];
	sub.f32 	%f112, %f111, %f243;
	setp.le.f32 	%p112, %f112, 0f00000000;
	mov.b32 	%r161, 110;
	@%p112 bra 	$L__BB3_131;
	ld.global.f32 	%f244, [%rd1+444];
	sub.f32 	%f113, %f112, %f244;
	setp.le.f32 	%p113, %f113, 0f00000000;
	mov.b32 	%r161, 111;
	@%p113 bra 	$L__BB3_131;
	ld.global.f32 	%f245, [%rd1+448];
	sub.f32 	%f114, %f113, %f245;
	setp.le.f32 	%p114, %f114, 0f00000000;
	mov.b32 	%r161, 112;
	@%p114 bra 	$L__BB3_131;
	ld.global.f32 	%f246, [%rd1+452];
	sub.f32 	%f115, %f114, %f246;
	setp.le.f32 	%p115, %f115, 0f00000000;
	mov.b32 	%r161, 113;
	@%p115 bra 	$L__BB3_131;
	ld.global.f32 	%f247, [%rd1+456];
	sub.f32 	%f116, %f115, %f247;
	setp.le.f32 	%p116, %f116, 0f00000000;
	mov.b32 	%r161, 114;
	@%p116 bra 	$L__BB3_131;
	ld.global.f32 	%f248, [%rd1+460];
	sub.f32 	%f117, %f116, %f248;
	setp.le.f32 	%p117, %f117, 0f00000000;
	mov.b32 	%r161, 115;
	@%p117 bra 	$L__BB3_131;
	ld.global.f32 	%f249, [%rd1+464];
	sub.f32 	%f118, %f117, %f249;
	setp.le.f32 	%p118, %f118, 0f00000000;
	mov.b32 	%r161, 116;
	@%p118 bra 	$L__BB3_131;
	ld.global.f32 	%f250, [%rd1+468];
	sub.f32 	%f119, %f118, %f250;
	setp.le.f32 	%p119, %f119, 0f00000000;
	mov.b32 	%r161, 117;
	@%p119 bra 	$L__BB3_131;
	ld.global.f32 	%f251, [%rd1+472];
	sub.f32 	%f120, %f119, %f251;
	setp.le.f32 	%p120, %f120, 0f00000000;
	mov.b32 	%r161, 118;
	@%p120 bra 	$L__BB3_131;
	ld.global.f32 	%f252, [%rd1+476];
	sub.f32 	%f121, %f120, %f252;
	setp.le.f32 	%p121, %f121, 0f00000000;
	mov.b32 	%r161, 119;
	@%p121 bra 	$L__BB3_131;
	ld.global.f32 	%f253, [%rd1+480];
	sub.f32 	%f122, %f121, %f253;
	setp.le.f32 	%p122, %f122, 0f00000000;
	mov.b32 	%r161, 120;
	@%p122 bra 	$L__BB3_131;
	ld.global.f32 	%f254, [%rd1+484];
	sub.f32 	%f123, %f122, %f254;
	setp.le.f32 	%p123, %f123, 0f00000000;
	mov.b32 	%r161, 121;
	@%p123 bra 	$L__BB3_131;
	ld.global.f32 	%f255, [%rd1+488];
	sub.f32 	%f124, %f123, %f255;
	setp.le.f32 	%p124, %f124, 0f00000000;
	mov.b32 	%r161, 122;
	@%p124 bra 	$L__BB3_131;
	ld.global.f32 	%f256, [%rd1+492];
	sub.f32 	%f125, %f124, %f256;
	setp.le.f32 	%p125, %f125, 0f00000000;
	mov.b32 	%r161, 123;
	@%p125 bra 	$L__BB3_131;
	ld.global.f32 	%f257, [%rd1+496];
	sub.f32 	%f126, %f125, %f257;
	setp.le.f32 	%p126, %f126, 0f00000000;
	mov.b32 	%r161, 124;
	@%p126 bra 	$L__BB3_131;
	ld.global.f32 	%f258, [%rd1+500];
	sub.f32 	%f127, %f126, %f258;
	setp.le.f32 	%p127, %f127, 0f00000000;
	mov.b32 	%r161, 125;
	@%p127 bra 	$L__BB3_131;
	ld.global.f32 	%f259, [%rd1+504];
	sub.f32 	%f128, %f127, %f259;
	setp.le.f32 	%p128, %f128, 0f00000000;
	mov.b32 	%r161, 126;
	@%p128 bra 	$L__BB3_131;
	ld.global.f32 	%f260, [%rd1+508];
	sub.f32 	%f261, %f128, %f260;
	setp.le.f32 	%p129, %f261, 0f00000000;
	mov.b32 	%r161, 127;
	@%p129 bra 	$L__BB3_131;
	mov.b32 	%r161, 128;
$L__BB3_131:
	mul.lo.s32 	%r153, %r1, 10;
	mul.lo.s32 	%r154, %r161, 10;
	cvta.to.global.u64 	%rd16, %rd3;
	cvta.to.global.u64 	%rd17, %rd2;
	mul.wide.u32 	%rd18, %r154, 4;
	add.s64 	%rd19, %rd16, %rd18;
	ld.global.f32 	%f262, [%rd19];
	mul.wide.u32 	%rd20, %r153, 4;
	add.s64 	%rd21, %rd17, %rd20;
	st.global.f32 	[%rd21], %f262;
	ld.global.f32 	%f263, [%rd19+4];
	st.global.f32 	[%rd21+4], %f263;
	ld.global.f32 	%f264, [%rd19+8];
	st.global.f32 	[%rd21+8], %f264;
	ld.global.f32 	%f265, [%rd19+12];
	st.global.f32 	[%rd21+12], %f265;
	ld.global.f32 	%f266, [%rd19+16];
	st.global.f32 	[%rd21+16], %f266;
	ld.global.f32 	%f267, [%rd19+20];
	st.global.f32 	[%rd21+20], %f267;
	ld.global.f32 	%f268, [%rd19+24];
	st.global.f32 	[%rd21+24], %f268;
	ld.global.f32 	%f269, [%rd19+28];
	st.global.f32 	[%rd21+28], %f269;
	ld.global.f32 	%f270, [%rd19+32];
	st.global.f32 	[%rd21+32], %f270;
	ld.global.f32 	%f271, [%rd19+36];
	st.global.f32 	[%rd21+36], %f271;
	cvta.to.global.u64 	%rd22, %rd5;
	cvta.to.global.u64 	%rd23, %rd4;
	bar.sync 	0;
	mul.wide.u32 	%rd24, %r161, 4;
	add.s64 	%rd25, %rd22, %rd24;
	ld.global.f32 	%f272, [%rd25];
	add.s64 	%rd27, %rd23, %rd11;
	st.global.f32 	[%rd27], %f272;
	bar.sync 	0;
	ret;

}
	// .globl	_Z8crossFcnPfP17curandStateXORWOW
.visible .entry _Z8crossFcnPfP17curandStateXORWOW(
	.param .u64 .ptr .align 1 _Z8crossFcnPfP17curandStateXORWOW_param_0,
	.param .u64 .ptr .align 1 _Z8crossFcnPfP17curandStateXORWOW_param_1
)
{
	.reg .pred 	%p<3>;
	.reg .b32 	%r<18>;
	.reg .b32 	%f<23>;
	.reg .b64 	%rd<9>;
	.reg .b64 	%fd<2>;

	ld.param.u64 	%rd1, [_Z8crossFcnPfP17curandStateXORWOW_param_0];
	ld.param.u64 	%rd2, [_Z8crossFcnPfP17curandStateXORWOW_param_1];
	cvta.to.global.u64 	%rd3, %rd2;
	mov.u32 	%r1, %tid.x;
	mul.wide.u32 	%rd4, %r1, 48;
	add.s64 	%rd5, %rd3, %rd4;
	ld.global.v2.u32 	{%r2, %r4}, [%rd5];
	ld.global.u32 	%r5, [%rd5+20];
	shr.u32 	%r6, %r4, 2;
	xor.b32  	%r7, %r6, %r4;
	shl.b32 	%r8, %r5, 4;
	shl.b32 	%r9, %r7, 1;
	xor.b32  	%r10, %r8, %r9;
	xor.b32  	%r11, %r10, %r5;
	xor.b32  	%r12, %r11, %r7;
	add.s32 	%r13, %r2, %r12;
	add.s32 	%r14, %r13, 362437;
	cvt.rn.f32.u32 	%f1, %r14;
	fma.rn.f32 	%f2, %f1, 0f2F800000, 0f2F000000;
	xor.b32  	%r3, %r7, %r5;
	cvt.f64.f32 	%fd1, %f2;
	setp.geu.f64 	%p1, %fd1, 0d3FE999999999999A;
	@%p1 bra 	$L__BB4_3;
	sub.s32 	%r15, %r2, %r3;
	and.b32  	%r16, %r15, 1;
	setp.eq.b32 	%p2, %r16, 1;
	@%p2 bra 	$L__BB4_3;
	mul.lo.s32 	%r17, %r1, 10;
	cvta.to.global.u64 	%rd6, %rd1;
	mul.wide.u32 	%rd7, %r17, 4;
	add.s64 	%rd8, %rd6, %rd7;
	ld.global.f32 	%f3, [%rd8];
	ld.global.f32 	%f4, [%rd8+2560];
	st.global.f32 	[%rd8], %f4;
	st.global.f32 	[%rd8+2560], %f3;
	ld.global.f32 	%f5, [%rd8+4];
	ld.global.f32 	%f6, [%rd8+2564];
	st.global.f32 	[%rd8+4], %f6;
	st.global.f32 	[%rd8+2564], %f5;
	ld.global.f32 	%f7, [%rd8+8];
	ld.global.f32 	%f8, [%rd8+2568];
	st.global.f32 	[%rd8+8], %f8;
	st.global.f32 	[%rd8+2568], %f7;
	ld.global.f32 	%f9, [%rd8+12];
	ld.global.f32 	%f10, [%rd8+2572];
	st.global.f32 	[%rd8+12], %f10;
	st.global.f32 	[%rd8+2572], %f9;
	ld.global.f32 	%f11, [%rd8+16];
	ld.global.f32 	%f12, [%rd8+2576];
	st.global.f32 	[%rd8+16], %f12;
	st.global.f32 	[%rd8+2576], %f11;
	ld.global.f32 	%f13, [%rd8+20];
	ld.global.f32 	%f14, [%rd8+2580];
	st.global.f32 	[%rd8+20], %f14;
	st.global.f32 	[%rd8+2580], %f13;
	ld.global.f32 	%f15, [%rd8+24];
	ld.global.f32 	%f16, [%rd8+2584];
	st.global.f32 	[%rd8+24], %f16;
	st.global.f32 	[%rd8+2584], %f15;
	ld.global.f32 	%f17, [%rd8+28];
	ld.global.f32 	%f18, [%rd8+2588];
	st.global.f32 	[%rd8+28], %f18;
	st.global.f32 	[%rd8+2588], %f17;
	ld.global.f32 	%f19, [%rd8+32];
	ld.global.f32 	%f20, [%rd8+2592];
	st.global.f32 	[%rd8+32], %f20;
	st.global.f32 	[%rd8+2592], %f19;
	ld.global.f32 	%f21, [%rd8+36];
	ld.global.f32 	%f22, [%rd8+2596];
	st.global.f32 	[%rd8+36], %f22;
	st.global.f32 	[%rd8+2596], %f21;
$L__BB4_3:
	ret;

}
	// .globl	_Z11mutationFcnPfP17curandStateXORWOW
.visible .entry _Z11mutationFcnPfP17curandStateXORWOW(
	.param .u64 .ptr .align 1 _Z11mutationFcnPfP17curandStateXORWOW_param_0,
	.param .u64 .ptr .align 1 _Z11mutationFcnPfP17curandStateXORWOW_param_1
)
{
	.reg .pred 	%p<3>;
	.reg .b32 	%r<18>;
	.reg .b32 	%f<67>;
	.reg .b64 	%rd<9>;
	.reg .b64 	%fd<2>;

	ld.param.u64 	%rd1, [_Z11mutationFcnPfP17curandStateXORWOW_param_0];
	ld.param.u64 	%rd2, [_Z11mutationFcnPfP17curandStateXORWOW_param_1];
	cvta.to.global.u64 	%rd3, %rd2;
	mov.u32 	%r1, %tid.x;
	mul.wide.u32 	%rd4, %r1, 48;
	add.s64 	%rd5, %rd3, %rd4;
	ld.global.v2.u32 	{%r2, %r4}, [%rd5];
	ld.global.u32 	%r5, [%rd5+20];
	shr.u32 	%r6, %r4, 2;
	xor.b32  	%r7, %r6, %r4;
	shl.b32 	%r8, %r5, 4;
	shl.b32 	%r9, %r7, 1;
	xor.b32  	%r10, %r8, %r9;
	xor.b32  	%r11, %r10, %r5;
	xor.b32  	%r12, %r11, %r7;
	add.s32 	%r13, %r2, %r12;
	add.s32 	%r14, %r13, 362437;
	cvt.rn.f32.u32 	%f2, %r14;
	fma.rn.f32 	%f1, %f2, 0f2F800000, 0f2F000000;
	xor.b32  	%r3, %r7, %r5;
	cvt.f64.f32 	%fd1, %f1;
	setp.geu.f64 	%p1, %fd1, 0d3F847AE147AE147B;
	@%p1 bra 	$L__BB5_3;
	sub.s32 	%r15, %r2, %r3;
	and.b32  	%r16, %r15, 1;
	setp.eq.b32 	%p2, %r16, 1;
	@%p2 bra 	$L__BB5_3;
	cvt.rn.f32.u32 	%f3, %r1;
	mul.f32 	%f4, %f3, 0fBEC00000;
	div.rn.f32 	%f5, %f4, 0f43FA0000;
	add.f32 	%f6, %f5, 0f3F000000;
	mul.lo.s32 	%r17, %r1, 10;
	cvta.to.global.u64 	%rd6, %rd1;
	mul.wide.u32 	%rd7, %r17, 4;
	add.s64 	%rd8, %rd6, %rd7;
	ld.global.f32 	%f7, [%rd8];
	ld.global.f32 	%f8, [c_UB];
	ld.global.f32 	%f9, [c_LB];
	sub.f32 	%f10, %f8, %f9;
	mul.f32 	%f11, %f6, %f10;
	fma.rn.f32 	%f12, %f1, %f11, %f7;
	st.global.f32 	[%rd8], %f12;
	ld.global.f32 	%f13, [%rd8+4];
	ld.global.f32 	%f14, [c_UB+4];
	ld.global.f32 	%f15, [c_LB+4];
	sub.f32 	%f16, %f14, %f15;
	mul.f32 	%f17, %f6, %f16;
	fma.rn.f32 	%f18, %f1, %f17, %f13;
	st.global.f32 	[%rd8+4], %f18;
	ld.global.f32 	%f19, [%rd8+8];
	ld.global.f32 	%f20, [c_UB+8];
	ld.global.f32 	%f21, [c_LB+8];
	sub.f32 	%f22, %f20, %f21;
	mul.f32 	%f23, %f6, %f22;
	fma.rn.f32 	%f24, %f1, %f23, %f19;
	st.global.f32 	[%rd8+8], %f24;
	ld.global.f32 	%f25, [%rd8+12];
	ld.global.f32 	%f26, [c_UB+12];
	ld.global.f32 	%f27, [c_LB+12];
	sub.f32 	%f28, %f26, %f27;
	mul.f32 	%f29, %f6, %f28;
	fma.rn.f32 	%f30, %f1, %f29, %f25;
	st.global.f32 	[%rd8+12], %f30;
	ld.global.f32 	%f31, [%rd8+16];
	ld.global.f32 	%f32, [c_UB+16];
	ld.global.f32 	%f33, [c_LB+16];
	sub.f32 	%f34, %f32, %f33;
	mul.f32 	%f35, %f6, %f34;
	fma.rn.f32 	%f36, %f1, %f35, %f31;
	st.global.f32 	[%rd8+16], %f36;
	ld.global.f32 	%f37, [%rd8+20];
	ld.global.f32 	%f38, [c_UB+20];
	ld.global.f32 	%f39, [c_LB+20];
	sub.f32 	%f40, %f38, %f39;
	mul.f32 	%f41, %f6, %f40;
	fma.rn.f32 	%f42, %f1, %f41, %f37;
	st.global.f32 	[%rd8+20], %f42;
	ld.global.f32 	%f43, [%rd8+24];
	ld.global.f32 	%f44, [c_UB+24];
	ld.global.f32 	%f45, [c_LB+24];
	sub.f32 	%f46, %f44, %f45;
	mul.f32 	%f47, %f6, %f46;
	fma.rn.f32 	%f48, %f1, %f47, %f43;
	st.global.f32 	[%rd8+24], %f48;
	ld.global.f32 	%f49, [%rd8+28];
	ld.global.f32 	%f50, [c_UB+28];
	ld.global.f32 	%f51, [c_LB+28];
	sub.f32 	%f52, %f50, %f51;
	mul.f32 	%f53, %f6, %f52;
	fma.rn.f32 	%f54, %f1, %f53, %f49;
	st.global.f32 	[%rd8+28], %f54;
	ld.global.f32 	%f55, [%rd8+32];
	ld.global.f32 	%f56, [c_UB+32];
	ld.global.f32 	%f57, [c_LB+32];
	sub.f32 	%f58, %f56, %f57;
	mul.f32 	%f59, %f6, %f58;
	fma.rn.f32 	%f60, %f1, %f59, %f55;
	st.global.f32 	[%rd8+32], %f60;
	ld.global.f32 	%f61, [%rd8+36];
	ld.global.f32 	%f62, [c_UB+36];
	ld.global.f32 	%f63, [c_LB+36];
	sub.f32 	%f64, %f62, %f63;
	mul.f32 	%f65, %f6, %f64;
	fma.rn.f32 	%f66, %f1, %f65, %f61;
	st.global.f32 	[%rd8+36], %f66;
$L__BB5_3:
	ret;

}
.func  (.param .b64 func_retval0) __internal_accurate_pow(
	.param .b64 __internal_accurate_pow_param_0,
	.param .b64 __internal_accurate_pow_param_1
)
{
	.reg .pred 	%p<8>;
	.reg .b32 	%r<49>;
	.reg .b32 	%f<3>;
	.reg .b64 	%fd<109>;

	ld.param.f64 	%fd10, [__internal_accurate_pow_param_0];
	ld.param.f64 	%fd11, [__internal_accurate_pow_param_1];
	{
	.reg .b32 %temp; 
	mov.b64 	{%temp, %r46}, %fd10;
	}
	{
	.reg .b32 %temp; 
	mov.b64 	{%r45, %temp}, %fd10;
	}
	shr.u32 	%r47, %r46, 20;
	setp.gt.u32 	%p1, %r46, 1048575;
	@%p1 bra 	$L__BB6_2;
	mul.f64 	%fd12, %fd10, 0d4350000000000000;
	{
	.reg .b32 %temp; 
	mov.b64 	{%temp, %r46}, %fd12;
	}
	{
	.reg .b32 %temp; 
	mov.b64 	{%r45, %temp}, %fd12;
	}
	shr.u32 	%r16, %r46, 20;
	add.s32 	%r47, %r16, -54;
$L__BB6_2:
	add.s32 	%r48, %r47, -1023;
	and.b32  	%r17, %r46, -2146435073;
	or.b32  	%r18, %r17, 1072693248;
	mov.b64 	%fd107, {%r45, %r18};
	setp.lt.u32 	%p2, %r18, 1073127583;
	@%p2 bra 	$L__BB6_4;
	{
	.reg .b32 %temp; 
	mov.b64 	{%r19, %temp}, %fd107;
	}
	{
	.reg .b32 %temp; 
	mov.b64 	{%temp, %r20}, %fd107;
	}
	add.s32 	%r21, %r20, -1048576;
	mov.b64 	%fd107, {%r19, %r21};
	add.s32 	%r48, %r47, -1022;
$L__BB6_4:
	add.f64 	%fd13, %fd107, 0dBFF0000000000000;
	add.f64 	%fd14, %fd107, 0d3FF0000000000000;
	rcp.approx.ftz.f64 	%fd15, %fd14;
	neg.f64 	%fd16, %fd14;
	fma.rn.f64 	%fd17, %fd16, %fd15, 0d3FF0000000000000;
	fma.rn.f64 	%fd18, %fd17, %fd17, %fd17;
	fma.rn.f64 	%fd19, %fd18, %fd15, %fd15;
	mul.f64 	%fd20, %fd13, %fd19;
	fma.rn.f64 	%fd21, %fd13, %fd19, %fd20;
	mul.f64 	%fd22, %fd21, %fd21;
	fma.rn.f64 	%fd23, %fd22, 0d3EB0F5FF7D2CAFE2, 0d3ED0F5D241AD3B5A;
	fma.rn.f64 	%fd24, %fd23, %fd22, 0d3EF3B20A75488A3F;
	fma.rn.f64 	%fd25, %fd24, %fd22, 0d3F1745CDE4FAECD5;
	fma.rn.f64 	%fd26, %fd25, %fd22, 0d3F3C71C7258A578B;
	fma.rn.f64 	%fd27, %fd26, %fd22, 0d3F6249249242B910;
	fma.rn.f64 	%fd28, %fd27, %fd22, 0d3F89999999999DFB;
	sub.f64 	%fd29, %fd13, %fd21;
	add.f64 	%fd30, %fd29, %fd29;
	neg.f64 	%fd31, %fd21;
	fma.rn.f64 	%fd32, %fd31, %fd13, %fd30;
	mul.f64 	%fd33, %fd19, %fd32;
	fma.rn.f64 	%fd34, %fd22, %fd28, 0d3FB5555555555555;
	mov.f64 	%fd35, 0d3FB5555555555555;
	sub.f64 	%fd36, %fd35, %fd34;
	fma.rn.f64 	%fd37, %fd22, %fd28, %fd36;
	add.f64 	%fd38, %fd37, 0dBC46A4CB00B9E7B0;
	add.f64 	%fd39, %fd34, %fd38;
	sub.f64 	%fd40, %fd34, %fd39;
	add.f64 	%fd41, %fd38, %fd40;
	mul.rn.f64 	%fd42, %fd21, %fd21;
	neg.f64 	%fd43, %fd42;
	fma.rn.f64 	%fd44, %fd21, %fd21, %fd43;
	{
	.reg .b32 %temp; 
	mov.b64 	{%r22, %temp}, %fd33;
	}
	{
	.reg .b32 %temp; 
	mov.b64 	{%temp, %r23}, %fd33;
	}
	add.s32 	%r24, %r23, 1048576;
	mov.b64 	%fd45, {%r22, %r24};
	fma.rn.f64 	%fd46, %fd21, %fd45, %fd44;
	mul.rn.f64 	%fd47, %fd42, %fd21;
	neg.f64 	%fd48, %fd47;
	fma.rn.f64 	%fd49, %fd42, %fd21, %fd48;
	fma.rn.f64 	%fd50, %fd42, %fd33, %fd49;
	fma.rn.f64 	%fd51, %fd46, %fd21, %fd50;
	mul.rn.f64 	%fd52, %fd39, %fd47;
	neg.f64 	%fd53, %fd52;
	fma.rn.f64 	%fd54, %fd39, %fd47, %fd53;
	fma.rn.f64 	%fd55, %fd39, %fd51, %fd54;
	fma.rn.f64 	%fd56, %fd41, %fd47, %fd55;
	add.f64 	%fd57, %fd52, %fd56;
	sub.f64 	%fd58, %fd52, %fd57;
	add.f64 	%fd59, %fd56, %fd58;
	add.f64 	%fd60, %fd21, %fd57;
	sub.f64 	%fd61, %fd21, %fd60;
	add.f64 	%fd62, %fd57, %fd61;
	add.f64 	%fd63, %fd59, %fd62;
	add.f64 	%fd64, %fd33, %fd63;
	add.f64 	%fd65, %fd60, %fd64;
	sub.f64 	%fd66, %fd60, %fd65;
	add.f64 	%fd67, %fd64, %fd66;
	xor.b32  	%r25, %r48, -2147483648;
	mov.b32 	%r26, 1127219200;
	mov.b64 	%fd68, {%r25, %r26};
	mov.b32 	%r27, -2147483648;
	mov.b64 	%fd69, {%r27, %r26};
	sub.f64 	%fd70, %fd68, %fd69;
	fma.rn.f64 	%fd71, %fd70, 0d3FE62E42FEFA39EF, %fd65;
	fma.rn.f64 	%fd72, %fd70, 0dBFE62E42FEFA39EF, %fd71;
	sub.f64 	%fd73, %fd72, %fd65;
	sub.f64 	%fd74, %fd67, %fd73;
	fma.rn.f64 	%fd75, %fd70, 0d3C7ABC9E3B39803F, %fd74;
	add.f64 	%fd76, %fd71, %fd75;
	sub.f64 	%fd77, %fd71, %fd76;
	add.f64 	%fd78, %fd75, %fd77;
	{
	.reg .b32 %temp; 
	mov.b64 	{%temp, %r28}, %fd11;
	}
	{
	.reg .b32 %temp; 
	mov.b64 	{%r29, %temp}, %fd11;
	}
	shl.b32 	%r30, %r28, 1;
	setp.gt.u32 	%p3, %r30, -33554433;
	and.b32  	%r31, %r28, -15728641;
	selp.b32 	%r32, %r31, %r28, %p3;
	mov.b64 	%fd79, {%r29, %r32};
	mul.rn.f64 	%fd80, %fd76, %fd79;
	neg.f64 	%fd81, %fd80;
	fma.rn.f64 	%fd82, %fd76, %fd79, %fd81;
	fma.rn.f64 	%fd83, %fd78, %fd79, %fd82;
	add.f64 	%fd4, %fd80, %fd83;
	sub.f64 	%fd84, %fd80, %fd4;
	add.f64 	%fd5, %fd83, %fd84;
	fma.rn.f64 	%fd85, %fd4, 0d3FF71547652B82FE, 0d4338000000000000;
	{
	.reg .b32 %temp; 
	mov.b64 	{%r13, %temp}, %fd85;
	}
	mov.f64 	%fd86, 0dC338000000000000;
	add.rn.f64 	%fd87, %fd85, %fd86;
	fma.rn.f64 	%fd88, %fd87, 0dBFE62E42FEFA39EF, %fd4;
	fma.rn.f64 	%fd89, %fd87, 0dBC7ABC9E3B39803F, %fd88;
	fma.rn.f64 	%fd90, %fd89, 0d3E5ADE1569CE2BDF, 0d3E928AF3FCA213EA;
	fma.rn.f64 	%fd91, %fd90, %fd89, 0d3EC71DEE62401315;
	fma.rn.f64 	%fd92, %fd91, %fd89, 0d3EFA01997C89EB71;
	fma.rn.f64 	%fd93, %fd92, %fd89, 0d3F2A01A014761F65;
	fma.rn.f64 	%fd94, %fd93, %fd89, 0d3F56C16C1852B7AF;
	fma.rn.f64 	%fd95, %fd94, %fd89, 0d3F81111111122322;
	fma.rn.f64 	%fd96, %fd95, %fd89, 0d3FA55555555502A1;
	fma.rn.f64 	%fd97, %fd96, %fd89, 0d3FC5555555555511;
	fma.rn.f64 	%fd98, %fd97, %fd89, 0d3FE000000000000B;
	fma.rn.f64 	%fd99, %fd98, %fd89, 0d3FF0000000000000;
	fma.rn.f64 	%fd100, %fd99, %fd89, 0d3FF0000000000000;
	{
	.reg .b32 %temp; 
	mov.b64 	{%r14, %temp}, %fd100;
	}
	{
	.reg .b32 %temp; 
	mov.b64 	{%temp, %r15}, %fd100;
	}
	shl.b32 	%r33, %r13, 20;
	add.s32 	%r34, %r33, %r15;
	mov.b64 	%fd108, {%r14, %r34};
	{
	.reg .b32 %temp; 
	mov.b64 	{%temp, %r35}, %fd4;
	}
	mov.b32 	%f2, %r35;
	abs.f32 	%f1, %f2;
	setp.lt.f32 	%p4, %f1, 0f4086232B;
	@%p4 bra 	$L__BB6_7;
	setp.lt.f64 	%p5, %fd4, 0d0000000000000000;
	add.f64 	%fd101, %fd4, 0d7FF0000000000000;
	selp.f64 	%fd108, 0d0000000000000000, %fd101, %p5;
	setp.geu.f32 	%p6, %f1, 0f40874800;
	@%p6 bra 	$L__BB6_7;
	shr.u32 	%r36, %r13, 31;
	add.s32 	%r37, %r13, %r36;
	shr.s32 	%r38, %r37, 1;
	shl.b32 	%r39, %r38, 20;
	add.s32 	%r40, %r15, %r39;
	mov.b64 	%fd102, {%r14, %r40};
	sub.s32 	%r41, %r13, %r38;
	shl.b32 	%r42, %r41, 20;
	add.s32 	%r43, %r42, 1072693248;
	mov.b32 	%r44, 0;
	mov.b64 	%fd103, {%r44, %r43};
	mul.f64 	%fd108, %fd103, %fd102;
$L__BB6_7:
	abs.f64 	%fd104, %fd108;
	setp.eq.f64 	%p7, %fd104, 0d7FF0000000000000;
	fma.rn.f64 	%fd105, %fd108, %fd5, %fd108;
	selp.f64 	%fd106, %fd108, %fd105, %p7;
	st.param.f64 	[func_retval0], %fd106;
	ret;

}


// ===== COMPILED SASS (sm_100) =====

	.target	sm_100

	.elftype	@"ET_EXEC"


//--------------------- .note.nv.tkinfo           --------------------------
	.section	.note.nv.tkinfo,"",@"SHT_NOTE"
	.sectionflags	@"SHF_NOTE_NV_TKINFO"
	.tkinfo
        /*0018*/ 	.word	0x00000002
        /*0030*/ 	.string	""
        /*0030*/ 	.string	"ptxas"
        /*0030*/ 	.string	"Cuda compilation tools, release 13.0, V13.0.88"
        /*0030*/ 	.string	"Build cuda_13.0.r13.0/compiler.36424714_0"
        /*0030*/ 	.string	"-arch sm_100 -m 64 "



//--------------------- .note.nv.cuinfo           --------------------------
	.section	.note.nv.cuinfo,"",@"SHT_NOTE"
	.sectionflags	@"SHF_NOTE_NV_CUINFO"
        /*0018*/ 	.short	0x0002
        /*001a*/ 	.short	0x0064
        /*001c*/ 	.short	0x0082
	.zero		2


//--------------------- .nv.info                  --------------------------
	.section	.nv.info,"",@"SHT_CUDA_INFO"
	.align	4


	//----- nvinfo : EIATTR_REGCOUNT
	.align		4
        /*0000*/ 	.byte	0x04, 0x2f
        /*0002*/ 	.short	(.L_19 - .L_18)
	.align		4
.L_18:
        /*0004*/ 	.word	index@(_Z8initSeedjP17curandStateXORWOW)
        /*0008*/ 	.word	0x0000001f


	//----- nvinfo : EIATTR_FRAME_SIZE
	.align		4
.L_19:
        /*000c*/ 	.byte	0x04, 0x11
        /*000e*/ 	.short	(.L_21 - .L_20)
	.align		4
.L_20:
        /*0010*/ 	.word	index@(_Z8initSeedjP17curandStateXORWOW)
        /*0014*/ 	.word	0x00000000


	//----- nvinfo : EIATTR_REGCOUNT
	.align		4
.L_21:
        /*0018*/ 	.byte	0x04, 0x2f
        /*001a*/ 	.short	(.L_23 - .L_22)
	.align		4
.L_22:
        /*001c*/ 	.word	index@(_Z11GfitnessFcnPfS_)
        /*0020*/ 	.word	0x0000003a


	//----- nvinfo : EIATTR_FRAME_SIZE
	.align		4
.L_23:
        /*0024*/ 	.byte	0x04, 0x11
        /*0026*/ 	.short	(.L_25 - .L_24)
	.align		4
.L_24:
        /*0028*/ 	.word	index@($_Z11GfitnessFcnPfS_$__internal_accurate_pow)
        /*002c*/ 	.word	0x00000410


	//----- nvinfo : EIATTR_FRAME_SIZE
	.align		4
.L_25:
        /*0030*/ 	.byte	0x04, 0x11
        /*0032*/ 	.short	(.L_27 - .L_26)
	.align		4
.L_26:
        /*0034*/ 	.word	index@($__internal_4_$__cuda_sm3x_div_rn_noftz_f32_slowpath)
        /*0038*/ 	.word	0x00000410


	//----- nvinfo : EIATTR_FRAME_SIZE
	.align		4
.L_27:
        /*003c*/ 	.byte	0x04, 0x11
        /*003e*/ 	.short	(.L_29 - .L_28)
	.align		4
.L_28:
        /*0040*/ 	.word	index@($__internal_3_$__cuda_sm20_div_rn_f64_full)
        /*0044*/ 	.word	0x00000410


	//----- nvinfo : EIATTR_FRAME_SIZE
	.align		4
.L_29:
        /*0048*/ 	.byte	0x04, 0x11
        /*004a*/ 	.short	(.L_31 - .L_30)
	.align		4
.L_30:
        /*004c*/ 	.word	index@(_Z11GfitnessFcnPfS_)
        /*0050*/ 	.word	0x00000410


	//----- nvinfo : EIATTR_REGCOUNT
	.align		4
.L_31:
        /*0054*/ 	.byte	0x04, 0x2f
        /*0056*/ 	.short	(.L_33 - .L_32)
	.align		4
.L_32:
        /*0058*/ 	.word	index@(_Z9selectPrePfS_S_S_S_)
        /*005c*/ 	.word	0x00000014


	//----- nvinfo : EIATTR_FRAME_SIZE
	.align		4
.L_33:
        /*0060*/ 	.byte	0x04, 0x11
        /*0062*/ 	.short	(.L_35 - .L_34)
	.align		4
.L_34:
        /*0064*/ 	.word	index@($__internal_2_$__cuda_sm20_rcp_rn_f32_slowpath)
        /*0068*/ 	.word	0x00000000


	//----- nvinfo : EIATTR_FRAME_SIZE
	.align		4
.L_35:
        /*006c*/ 	.byte	0x04, 0x11
        /*006e*/ 	.short	(.L_37 - .L_36)
	.align		4
.L_36:
        /*0070*/ 	.word	index@(_Z9selectPrePfS_S_S_S_)
        /*0074*/ 	.word	0x00000000


	//----- nvinfo : EIATTR_REGCOUNT
	.align		4
.L_37:
        /*0078*/ 	.byte	0x04, 0x2f
        /*007a*/ 	.short	(.L_39 - .L_38)
	.align		4
.L_38:
        /*007c*/ 	.word	index@(_Z9selectFcnPfS_S_S_S_fS_P17curandStateXORWOW)
        /*0080*/ 	.word	0x0000001a


	//----- nvinfo : EIATTR_FRAME_SIZE
	.align		4
.L_39:
        /*0084*/ 	.byte	0x04, 0x11
        /*0086*/ 	.short	(.L_41 - .L_40)
	.align		4
.L_40:
        /*0088*/ 	.word	index@($__internal_1_$__cuda_sm3x_div_rn_noftz_f32_slowpath)
        /*008c*/ 	.word	0x00000000


	//----- nvinfo : EIATTR_FRAME_SIZE
	.align		4
.L_41:
        /*0090*/ 	.byte	0x04, 0x11
        /*0092*/ 	.short	(.L_43 - .L_42)
	.align		4
.L_42:
        /*0094*/ 	.word	index@(_Z9selectFcnPfS_S_S_S_fS_P17curandStateXORWOW)
        /*0098*/ 	.word	0x00000000


	//----- nvinfo : EIATTR_REGCOUNT
	.align		4
.L_43:
        /*009c*/ 	.byte	0x04, 0x2f
        /*009e*/ 	.short	(.L_45 - .L_44)
	.align		4
.L_44:
        /*00a0*/ 	.word	index@(_Z8crossFcnPfP17curandStateXORWOW)
        /*00a4*/ 	.word	0x00000020


	//----- nvinfo : EIATTR_FRAME_SIZE
	.align		4
.L_45:
        /*00a8*/ 	.byte	0x04, 0x11
        /*00aa*/ 	.short	(.L_47 - .L_46)
	.align		4
.L_46:
        /*00ac*/ 	.word	index@(_Z8crossFcnPfP17curandStateXORWOW)
        /*00b0*/ 	.word	0x00000000


	//----- nvinfo : EIATTR_REGCOUNT
	.align		4
.L_47:
        /*00b4*/ 	.byte	0x04, 0x2f
        /*00b6*/ 	.short	(.L_49 - .L_48)
	.align		4
.L_48:
        /*00b8*/ 	.word	index@(_Z11mutationFcnPfP17curandStateXORWOW)
        /*00bc*/ 	.word	0x00000012


	//----- nvinfo : EIATTR_FRAME_SIZE
	.align		4
.L_49:
        /*00c0*/ 	.byte	0x04, 0x11
        /*00c2*/ 	.short	(.L_51 - .L_50)
	.align		4
.L_50:
        /*00c4*/ 	.word	index@($__internal_0_$__cuda_sm3x_div_rn_noftz_f32_slowpath)
        /*00c8*/ 	.word	0x00000000


	//----- nvinfo : EIATTR_FRAME_SIZE
	.align		4
.L_51:
        /*00cc*/ 	.byte	0x04, 0x11
        /*00ce*/ 	.short	(.L_53 - .L_52)
	.align		4
.L_52:
        /*00d0*/ 	.word	index@(_Z11mutationFcnPfP17curandStateXORWOW)
        /*00d4*/ 	.word	0x00000000


	//----- nvinfo : EIATTR_MIN_STACK_SIZE
	.align		4
.L_53:
        /*00d8*/ 	.byte	0x04, 0x12
        /*00da*/ 	.short	(.L_55 - .L_54)
	.align		4
.L_54:
        /*00dc*/ 	.word	index@(_Z11mutationFcnPfP17curandStateXORWOW)
        /*00e0*/ 	.word	0x00000000


	//----- nvinfo : EIATTR_MIN_STACK_SIZE
	.align		4
.L_55:
        /*00e4*/ 	.byte	0x04, 0x12
        /*00e6*/ 	.short	(.L_57 - .L_56)
	.align		4
.L_56:
        /*00e8*/ 	.word	index@(_Z8crossFcnPfP17curandStateXORWOW)
        /*00ec*/ 	.word	0x00000000


	//----- nvinfo : EIATTR_MIN_STACK_SIZE
	.align		4
.L_57:
        /*00f0*/ 	.byte	0x04, 0x12
        /*00f2*/ 	.short	(.L_59 - .L_58)
	.align		4
.L_58:
        /*00f4*/ 	.word	index@(_Z9selectFcnPfS_S_S_S_fS_P17curandStateXORWOW)
        /*00f8*/ 	.word	0x00000000


	//----- nvinfo : EIATTR_MIN_STACK_SIZE
	.align		4
.L_59:
        /*00fc*/ 	.byte	0x04, 0x12
        /*00fe*/ 	.short	(.L_61 - .L_60)
	.align		4
.L_60:
        /*0100*/ 	.word	index@(_Z9selectPrePfS_S_S_S_)
        /*0104*/ 	.word	0x00000000


	//----- nvinfo : EIATTR_MIN_STACK_SIZE
	.align		4
.L_61:
        /*0108*/ 	.byte	0x04, 0x12
        /*010a*/ 	.short	(.L_63 - .L_62)
	.align		4
.L_62:
        /*010c*/ 	.word	index@(_Z11GfitnessFcnPfS_)
        /*0110*/ 	.word	0x00000410


	//----- nvinfo : EIATTR_MIN_STACK_SIZE
	.align		4
.L_63:
        /*0114*/ 	.byte	0x04, 0x12
        /*0116*/ 	.short	(.L_65 - .L_64)
	.align		4
.L_64:
        /*0118*/ 	.word	index@(_Z8initSeedjP17curandStateXORWOW)
        /*011c*/ 	.word	0x00000000
.L_65:


//--------------------- .nv.compat                --------------------------
	.section	.nv.compat,"",@"SHT_CUDA_COMPAT_INFO"
	.align	4
        /*0000*/ 	.byte	0x02, 0x09, 0x00, 0x00, 0x02, 0x02, 0x01, 0x00, 0x02, 0x05, 0x05, 0x00, 0x03, 0x07, 0x01, 0x01
        /*0010*/ 	.byte	0x02, 0x03, 0x00, 0x00, 0x02, 0x06, 0x01, 0x00, 0x04, 0x0b, 0x08, 0x00, 0x01, 0x00, 0x00, 0x00
        /*0020*/ 	.byte	0x00, 0x00, 0x00, 0x00


//--------------------- .nv.info._Z11mutationFcnPfP17curandStateXORWOW --------------------------
	.section	.nv.info._Z11mutationFcnPfP17curandStateXORWOW,"",@"SHT_CUDA_INFO"
	.sectionflags	@""
	.align	4


	//----- nvinfo : EIATTR_CUDA_API_VERSION
	.align		4
        /*0000*/ 	.byte	0x04, 0x37
        /*0002*/ 	.short	(.L_67 - .L_66)
.L_66:
        /*0004*/ 	.word	0x00000082


	//----- nvinfo : EIATTR_KPARAM_INFO
	.align		4
.L_67:
        /*0008*/ 	.byte	0x04, 0x17
        /*000a*/ 	.short	(.L_69 - .L_68)
.L_68:
        /*000c*/ 	.word	0x00000000
        /*0010*/ 	.short	0x0001
        /*0012*/ 	.short	0x0008
        /*0014*/ 	.byte	0x00, 0xf5, 0x21, 0x00


	//----- nvinfo : EIATTR_KPARAM_INFO
	.align		4
.L_69:
        /*0018*/ 	.byte	0x04, 0x17
        /*001a*/ 	.short	(.L_71 - .L_70)
.L_70:
        /*001c*/ 	.word	0x00000000
        /*0020*/ 	.short	0x0000
        /*0022*/ 	.short	0x0000
        /*0024*/ 	.byte	0x00, 0xf5, 0x21, 0x00


	//----- nvinfo : EIATTR_SPARSE_MMA_MASK
	.align		4
.L_71:
        /*0028*/ 	.byte	0x03, 0x50
        /*002a*/ 	.short	0x0000


	//----- nvinfo : EIATTR_MAXREG_COUNT
	.align		4
        /*002c*/ 	.byte	0x03, 0x1b
        /*002e*/ 	.short	0x00ff


	//----- nvinfo : EIATTR_MERCURY_ISA_VERSION
	.align		4
        /*0030*/ 	.byte	0x03, 0x5f
        /*0032*/ 	.short	0x0101


	//----- nvinfo : EIATTR_VRC_CTA_INIT_COUNT
	.align		4
        /*0034*/ 	.byte	0x02, 0x4a
	.zero		1
	.zero		1


	//----- nvinfo : EIATTR_EXIT_INSTR_OFFSETS
	.align		4
        /*0038*/ 	.byte	0x04, 0x1c
        /*003a*/ 	.short	(.L_73 - .L_72)


	//   ....[0]....
.L_72:
        /*003c*/ 	.word	0x00000160


	//   ....[1]....
        /*0040*/ 	.word	0x000001a0


	//   ....[2]....
        /*0044*/ 	.word	0x00000770


	//----- nvinfo : EIATTR_CRS_STACK_SIZE
	.align		4
.L_73:
        /*0048*/ 	.byte	0x04, 0x1e
        /*004a*/ 	.short	(.L_75 - .L_74)
.L_74:
        /*004c*/ 	.word	0x00000000


	//----- nvinfo : EIATTR_CBANK_PARAM_SIZE
	.align		4
.L_75:
        /*0050*/ 	.byte	0x03, 0x19
        /*0052*/ 	.short	0x0010


	//----- nvinfo : EIATTR_PARAM_CBANK
	.align		4
        /*0054*/ 	.byte	0x04, 0x0a
        /*0056*/ 	.short	(.L_77 - .L_76)
	.align		4
.L_76:
        /*0058*/ 	.word	index@(.nv.constant0._Z11mutationFcnPfP17curandStateXORWOW)
        /*005c*/ 	.short	0x0380
        /*005e*/ 	.short	0x0010


	//----- nvinfo : EIATTR_SW_WAR
	.align		4
.L_77:
        /*0060*/ 	.byte	0x04, 0x36
        /*0062*/ 	.short	(.L_79 - .L_78)
.L_78:
        /*0064*/ 	.word	0x00000008
.L_79:


//--------------------- .nv.info._Z8crossFcnPfP17curandStateXORWOW --------------------------
	.section	.nv.info._Z8crossFcnPfP17curandStateXORWOW,"",@"SHT_CUDA_INFO"
	.sectionflags	@""
	.align	4


	//----- nvinfo : EIATTR_CUDA_API_VERSION
	.align		4
        /*0000*/ 	.byte	0x04, 0x37
        /*0002*/ 	.short	(.L_81 - .L_80)
.L_80:
        /*0004*/ 	.word	0x00000082


	//----- nvinfo : EIATTR_KPARAM_INFO
	.align		4
.L_81:
        /*0008*/ 	.byte	0x04, 0x17
        /*000a*/ 	.short	(.L_83 - .L_82)
.L_82:
        /*000c*/ 	.word	0x00000000
        /*0010*/ 	.short	0x0001
        /*0012*/ 	.short	0x0008
        /*0014*/ 	.byte	0x00, 0xf5, 0x21, 0x00


	//----- nvinfo : EIATTR_KPARAM_INFO
	.align		4
.L_83:
        /*0018*/ 	.byte	0x04, 0x17
        /*001a*/ 	.short	(.L_85 - .L_84)
.L_84:
        /*001c*/ 	.word	0x00000000
        /*0020*/ 	.short	0x0000
        /*0022*/ 	.short	0x0000
        /*0024*/ 	.byte	0x00, 0xf5, 0x21, 0x00


	//----- nvinfo : EIATTR_SPARSE_MMA_MASK
	.align		4
.L_85:
        /*0028*/ 	.byte	0x03, 0x50
        /*002a*/ 	.short	0x0000


	//----- nvinfo : EIATTR_MAXREG_COUNT
	.align		4
        /*002c*/ 	.byte	0x03, 0x1b
        /*002e*/ 	.short	0x00ff


	//----- nvinfo : EIATTR_MERCURY_ISA_VERSION
	.align		4
        /*0030*/ 	.byte	0x03, 0x5f
        /*0032*/ 	.short	0x0101


	//----- nvinfo : EIATTR_VRC_CTA_INIT_COUNT
	.align		4
        /*0034*/ 	.byte	0x02, 0x4a
	.zero		1
	.zero		1


	//----- nvinfo : EIATTR_EXIT_INSTR_OFFSETS
	.align		4
        /*0038*/ 	.byte	0x04, 0x1c
        /*003a*/ 	.short	(.L_87 - .L_86)


	//   ....[0]....
.L_86:
        /*003c*/ 	.word	0x00000160


	//   ....[1]....
        /*0040*/ 	.word	0x000001a0


	//   ....[2]....
        /*0044*/ 	.word	0x00000460


	//----- nvinfo : EIATTR_CBANK_PARAM_SIZE
	.align		4
.L_87:
        /*0048*/ 	.byte	0x03, 0x19
        /*004a*/ 	.short	0x0010


	//----- nvinfo : EIATTR_PARAM_CBANK
	.align		4
        /*004c*/ 	.byte	0x04, 0x0a
        /*004e*/ 	.short	(.L_89 - .L_88)
	.align		4
.L_88:
        /*0050*/ 	.word	index@(.nv.constant0._Z8crossFcnPfP17curandStateXORWOW)
        /*0054*/ 	.short	0x0380
        /*0056*/ 	.short	0x0010


	//----- nvinfo : EIATTR_SW_WAR
	.align		4
.L_89:
        /*0058*/ 	.byte	0x04, 0x36
        /*005a*/ 	.short	(.L_91 - .L_90)
.L_90:
        /*005c*/ 	.word	0x00000008
.L_91:


//--------------------- .nv.info._Z9selectFcnPfS_S_S_S_fS_P17curandStateXORWOW --------------------------
	.section	.nv.info._Z9selectFcnPfS_S_S_S_fS_P17curandStateXORWOW,"",@"SHT_CUDA_INFO"
	.sectionflags	@""
	.align	4


	//----- nvinfo : EIATTR_CUDA_API_VERSION
	.align		4
        /*0000*/ 	.byte	0x04, 0x37
        /*0002*/ 	.short	(.L_93 - .L_92)
.L_92:
        /*0004*/ 	.word	0x00000082


	//----- nvinfo : EIATTR_KPARAM_INFO
	.align		4
.L_93:
        /*0008*/ 	.byte	0x04, 0x17
        /*000a*/ 	.short	(.L_95 - .L_94)
.L_94:
        /*000c*/ 	.word	0x00000000
        /*0010*/ 	.short	0x0007
        /*0012*/ 	.short	0x0038
        /*0014*/ 	.byte	0x00, 0xf5, 0x21, 0x00


	//----- nvinfo : EIATTR_KPARAM_INFO
	.align		4
.L_95:
        /*0018*/ 	.byte	0x04, 0x17
        /*001a*/ 	.short	(.L_97 - .L_96)
.L_96:
        /*001c*/ 	.word	0x00000000
        /*0020*/ 	.short	0x0006
        /*0022*/ 	.short	0x0030
        /*0024*/ 	.byte	0x00, 0xf5, 0x21, 0x00


	//----- nvinfo : EIATTR_KPARAM_INFO
	.align		4
.L_97:
        /*0028*/ 	.byte	0x04, 0x17
        /*002a*/ 	.short	(.L_99 - .L_98)
.L_98:
        /*002c*/ 	.word	0x00000000
        /*0030*/ 	.short	0x0005
        /*0032*/ 	.short	0x0028
        /*0034*/ 	.byte	0x00, 0xf0, 0x11, 0x00


	//----- nvinfo : EIATTR_KPARAM_INFO
	.align		4
.L_99:
        /*0038*/ 	.byte	0x04, 0x17
        /*003a*/ 	.short	(.L_101 - .L_100)
.L_100:
        /*003c*/ 	.word	0x00000000
        /*0040*/ 	.short	0x0004
        /*0042*/ 	.short	0x0020
        /*0044*/ 	.byte	0x00, 0xf5, 0x21, 0x00


	//----- nvinfo : EIATTR_KPARAM_INFO
	.align		4
.L_101:
        /*0048*/ 	.byte	0x04, 0x17
        /*004a*/ 	.short	(.L_103 - .L_102)
.L_102:
        /*004c*/ 	.word	0x00000000
        /*0050*/ 	.short	0x0003
        /*0052*/ 	.short	0x0018
        /*0054*/ 	.byte	0x00, 0xf5, 0x21, 0x00


	//----- nvinfo : EIATTR_KPARAM_INFO
	.align		4
.L_103:
        /*0058*/ 	.byte	0x04, 0x17
        /*005a*/ 	.short	(.L_105 - .L_104)
.L_104:
        /*005c*/ 	.word	0x00000000
        /*0060*/ 	.short	0x0002
        /*0062*/ 	.short	0x0010
        /*0064*/ 	.byte	0x00, 0xf5, 0x21, 0x00


	//----- nvinfo : EIATTR_KPARAM_INFO
	.align		4
.L_105:
        /*0068*/ 	.byte	0x04, 0x17
        /*006a*/ 	.short	(.L_107 - .L_106)
.L_106:
        /*006c*/ 	.word	0x00000000
        /*0070*/ 	.short	0x0001
        /*0072*/ 	.short	0x0008
        /*0074*/ 	.byte	0x00, 0xf5, 0x21, 0x00


	//----- nvinfo : EIATTR_KPARAM_INFO
	.align		4
.L_107:
        /*0078*/ 	.byte	0x04, 0x17
        /*007a*/ 	.short	(.L_109 - .L_108)
.L_108:
        /*007c*/ 	.word	0x00000000
        /*0080*/ 	.short	0x0000
        /*0082*/ 	.short	0x0000
        /*0084*/ 	.byte	0x00, 0xf5, 0x21, 0x00


	//----- nvinfo : EIATTR_SPARSE_MMA_MASK
	.align		4
.L_109:
        /*0088*/ 	.byte	0x03, 0x50
        /*008a*/ 	.short	0x0000


	//----- nvinfo : EIATTR_MAXREG_COUNT
	.align		4
        /*008c*/ 	.byte	0x03, 0x1b
        /*008e*/ 	.short	0x00ff


	//----- nvinfo : EIATTR_NUM_BARRIERS
	.align		4
        /*0090*/ 	.byte	0x02, 0x4c
        /*0092*/ 	.byte	0x01
	.zero		1


	//----- nvinfo : EIATTR_MERCURY_ISA_VERSION
	.align		4
        /*0094*/ 	.byte	0x03, 0x5f
        /*0096*/ 	.short	0x0101


	//----- nvinfo : EIATTR_VRC_CTA_INIT_COUNT
	.align		4
        /*0098*/ 	.byte	0x02, 0x4a
	.zero		1
	.zero		1


	//----- nvinfo : EIATTR_EXIT_INSTR_OFFSETS
	.align		4
        /*009c*/ 	.byte	0x04, 0x1c
        /*009e*/ 	.short	(.L_111 - .L_110)


	//   ....[0]....
.L_110:
        /*00a0*/ 	.word	0x00002d90


	//----- nvinfo : EIATTR_CRS_STACK_SIZE
	.align		4
.L_111:
        /*00a4*/ 	.byte	0x04, 0x1e
        /*00a6*/ 	.short	(.L_113 - .L_112)
.L_112:
        /*00a8*/ 	.word	0x00000000


	//----- nvinfo : EIATTR_CBANK_PARAM_SIZE
	.align		4
.L_113:
        /*00ac*/ 	.byte	0x03, 0x19
        /*00ae*/ 	.short	0x0040


	//----- nvinfo : EIATTR_PARAM_CBANK
	.align		4
        /*00b0*/ 	.byte	0x04, 0x0a
        /*00b2*/ 	.short	(.L_115 - .L_114)
	.align		4
.L_114:
        /*00b4*/ 	.word	index@(.nv.constant0._Z9selectFcnPfS_S_S_S_fS_P17curandStateXORWOW)
        /*00b8*/ 	.short	0x0380
        /*00ba*/ 	.short	0x0040


	//----- nvinfo : EIATTR_SW_WAR
	.align		4
.L_115:
        /*00bc*/ 	.byte	0x04, 0x36
        /*00be*/ 	.short	(.L_117 - .L_116)
.L_116:
        /*00c0*/ 	.word	0x00000008
.L_117:


//--------------------- .nv.info._Z9selectPrePfS_S_S_S_ --------------------------
	.section	.nv.info._Z9selectPrePfS_S_S_S_,"",@"SHT_CUDA_INFO"
	.sectionflags	@""
	.align	4


	//----- nvinfo : EIATTR_CUDA_API_VERSION
	.align		4
        /*0000*/ 	.byte	0x04, 0x37
        /*0002*/ 	.short	(.L_119 - .L_118)
.L_118:
        /*0004*/ 	.word	0x00000082


	//----- nvinfo : EIATTR_KPARAM_INFO
	.align		4
.L_119:
        /*0008*/ 	.byte	0x04, 0x17
        /*000a*/ 	.short	(.L_121 - .L_120)
.L_120:
        /*000c*/ 	.word	0x00000000
        /*0010*/ 	.short	0x0004
        /*0012*/ 	.short	0x0020
        /*0014*/ 	.byte	0x00, 0xf5, 0x21, 0x00


	//----- nvinfo : EIATTR_KPARAM_INFO
	.align		4
.L_121:
        /*0018*/ 	.byte	0x04, 0x17
        /*001a*/ 	.short	(.L_123 - .L_122)
.L_122:
        /*001c*/ 	.word	0x00000000
        /*0020*/ 	.short	0x0003
        /*0022*/ 	.short	0x0018
        /*0024*/ 	.byte	0x00, 0xf5, 0x21, 0x00


	//----- nvinfo : EIATTR_KPARAM_INFO
	.align		4
.L_123:
        /*0028*/ 	.byte	0x04, 0x17
        /*002a*/ 	.short	(.L_125 - .L_124)
.L_124:
        /*002c*/ 	.word	0x00000000
        /*0030*/ 	.short	0x0002
        /*0032*/ 	.short	0x0010
        /*0034*/ 	.byte	0x00, 0xf5, 0x21, 0x00


	//----- nvinfo : EIATTR_KPARAM_INFO
	.align		4
.L_125:
        /*0038*/ 	.byte	0x04, 0x17
        /*003a*/ 	.short	(.L_127 - .L_126)
.L_126:
        /*003c*/ 	.word	0x00000000
        /*0040*/ 	.short	0x0001
        /*0042*/ 	.short	0x0008
        /*0044*/ 	.byte	0x00, 0xf5, 0x21, 0x00


	//----- nvinfo : EIATTR_KPARAM_INFO
	.align		4
.L_127:
        /*0048*/ 	.byte	0x04, 0x17
        /*004a*/ 	.short	(.L_129 - .L_128)
.L_128:
        /*004c*/ 	.word	0x00000000
        /*0050*/ 	.short	0x0000
        /*0052*/ 	.short	0x0000
        /*0054*/ 	.byte	0x00, 0xf5, 0x21, 0x00


	//----- nvinfo : EIATTR_SPARSE_MMA_MASK
	.align		4
.L_129:
        /*0058*/ 	.byte	0x03, 0x50
        /*005a*/ 	.short	0x0000


	//----- nvinfo : EIATTR_MAXREG_COUNT
	.align		4
        /*005c*/ 	.byte	0x03, 0x1b
        /*005e*/ 	.short	0x00ff


	//----- nvinfo : EIATTR_NUM_BARRIERS
	.align		4
        /*0060*/ 	.byte	0x02, 0x4c
        /*0062*/ 	.byte	0x01
	.zero		1


	//----- nvinfo : EIATTR_MERCURY_ISA_VERSION
	.align		4
        /*0064*/ 	.byte	0x03, 0x5f
        /*0066*/ 	.short	0x0101


	//----- nvinfo : EIATTR_VRC_CTA_INIT_COUNT
	.align		4
        /*0068*/ 	.byte	0x02, 0x4a
	.zero		1
	.zero		1


	//----- nvinfo : EIATTR_EXIT_INSTR_OFFSETS
	.align		4
        /*006c*/ 	.byte	0x04, 0x1c
        /*006e*/ 	.short	(.L_131 - .L_130)


	//   ....[0]....
.L_130:
        /*0070*/ 	.word	0x00000360


	//----- nvinfo : EIATTR_CRS_STACK_SIZE
	.align		4
.L_131:
        /*0074*/ 	.byte	0x04, 0x1e
        /*0076*/ 	.short	(.L_133 - .L_132)
.L_132:
        /*0078*/ 	.word	0x00000000


	//----- nvinfo : EIATTR_CBANK_PARAM_SIZE
	.align		4
.L_133:
        /*007c*/ 	.byte	0x03, 0x19
        /*007e*/ 	.short	0x0028


	//----- nvinfo : EIATTR_PARAM_CBANK
	.align		4
        /*0080*/ 	.byte	0x04, 0x0a
        /*0082*/ 	.short	(.L_135 - .L_134)
	.align		4
.L_134:
        /*0084*/ 	.word	index@(.nv.constant0._Z9selectPrePfS_S_S_S_)
        /*0088*/ 	.short	0x0380
        /*008a*/ 	.short	0x0028


	//----- nvinfo : EIATTR_SW_WAR
	.align		4
.L_135:
        /*008c*/ 	.byte	0x04, 0x36
        /*008e*/ 	.short	(.L_137 - .L_136)
.L_136:
        /*0090*/ 	.word	0x00000008
.L_137:


//--------------------- .nv.info._Z11GfitnessFcnPfS_ --------------------------
	.section	.nv.info._Z11GfitnessFcnPfS_,"",@"SHT_CUDA_INFO"
	.sectionflags	@""
	.align	4


	//----- nvinfo : EIATTR_CUDA_API_VERSION
	.align		4
        /*0000*/ 	.byte	0x04, 0x37
        /*0002*/ 	.short	(.L_139 - .L_138)
.L_138:
        /*0004*/ 	.word	0x00000082


	//----- nvinfo : EIATTR_KPARAM_INFO
	.align		4
.L_139:
        /*0008*/ 	.byte	0x04, 0x17
        /*000a*/ 	.short	(.L_141 - .L_140)
.L_140:
        /*000c*/ 	.word	0x00000000
        /*0010*/ 	.short	0x0001
        /*0012*/ 	.short	0x0008
        /*0014*/ 	.byte	0x00, 0xf5, 0x21, 0x00


	//----- nvinfo : EIATTR_KPARAM_INFO
	.align		4
.L_141:
        /*0018*/ 	.byte	0x04, 0x17
        /*001a*/ 	.short	(.L_143 - .L_142)
.L_142:
        /*001c*/ 	.word	0x00000000
        /*0020*/ 	.short	0x0000
        /*0022*/ 	.short	0x0000
        /*0024*/ 	.byte	0x00, 0xf5, 0x21, 0x00


	//----- nvinfo : EIATTR_SPARSE_MMA_MASK
	.align		4
.L_143:
        /*0028*/ 	.byte	0x03, 0x50
        /*002a*/ 	.short	0x0000


	//----- nvinfo : EIATTR_MAXREG_COUNT
	.align		4
        /*002c*/ 	.byte	0x03, 0x1b
        /*002e*/ 	.short	0x00ff


	//----- nvinfo : EIATTR_EXTERNS
	.align		4
        /*0030*/ 	.byte	0x04, 0x0f
        /*0032*/ 	.short	(.L_145 - .L_144)


	//   ....[0]....
	.align		4
.L_144:
        /*0034*/ 	.word	index@(malloc)


	//   ....[1]....
	.align		4
        /*0038*/ 	.word	index@(free)


	//   ....[2]....
	.align		4
        /*003c*/ 	.word	index@(vprintf)


	//----- nvinfo : EIATTR_MERCURY_ISA_VERSION
	.align		4
.L_145:
        /*0040*/ 	.byte	0x03, 0x5f
        /*0042*/ 	.short	0x0101


	//----- nvinfo : EIATTR_VRC_CTA_INIT_COUNT
	.align		4
        /*0044*/ 	.byte	0x02, 0x4a
	.zero		1
	.zero		1


	//----- nvinfo : EIATTR_SYSCALL_OFFSETS
	.align		4
        /*0048*/ 	.byte	0x04, 0x46
        /*004a*/ 	.short	(.L_147 - .L_146)


	//   ....[0]....
.L_146:
        /*004c*/ 	.word	0x00000110


	//   ....[1]....
        /*0050*/ 	.word	0x000003e0


	//   ....[2]....
        /*0054*/ 	.word	0x00000540


	//   ....[3]....
        /*0058*/ 	.word	0x00000ea0


	//   ....[4]....
        /*005c*/ 	.word	0x00000f40


	//   ....[5]....
        /*0060*/ 	.word	0x00001160


	//   ....[6]....
        /*0064*/ 	.word	0x00002a90


	//   ....[7]....
        /*0068*/ 	.word	0x00002b00


	//   ....[8]....
        /*006c*/ 	.word	0x00003cf0


	//   ....[9]....
        /*0070*/ 	.word	0x00004880


	//   ....[10]....
        /*0074*/ 	.word	0x00004a80


	//   ....[11]....
        /*0078*/ 	.word	0x00004ad0


	//   ....[12]....
        /*007c*/ 	.word	0x00004b20


	//   ....[13]....
        /*0080*/ 	.word	0x00004b70


	//   ....[14]....
        /*0084*/ 	.word	0x00004be0


	//   ....[15]....
        /*0088*/ 	.word	0x00005c80


	//   ....[16]....
        /*008c*/ 	.word	0x00005f80


	//   ....[17]....
        /*0090*/ 	.word	0x00005fe0


	//   ....[18]....
        /*0094*/ 	.word	0x00006070


	//   ....[19]....
        /*0098*/ 	.word	0x00006cc0


	//   ....[20]....
        /*009c*/ 	.word	0x00008870


	//   ....[21]....
        /*00a0*/ 	.word	0x000089b0


	//   ....[22]....
        /*00a4*/ 	.word	0x0000aab0


	//   ....[23]....
        /*00a8*/ 	.word	0x0000ab00


	//   ....[24]....
        /*00ac*/ 	.word	0x0000ab70


	//   ....[25]....
        /*00b0*/ 	.word	0x0000b3f0


	//   ....[26]....
        /*00b4*/ 	.word	0x0000b440


	//   ....[27]....
        /*00b8*/ 	.word	0x0000b490


	//   ....[28]....
        /*00bc*/ 	.word	0x0000be00


	//   ....[29]....
        /*00c0*/ 	.word	0x0000be60


	//   ....[30]....
        /*00c4*/ 	.word	0x0000beb0


	//   ....[31]....
        /*00c8*/ 	.word	0x0000bf00


	//   ....[32]....
        /*00cc*/ 	.word	0x0000bf50


	//   ....[33]....
        /*00d0*/ 	.word	0x0000bfa0


	//   ....[34]....
        /*00d4*/ 	.word	0x0000d270


	//   ....[35]....
        /*00d8*/ 	.word	0x0000d2d0


	//   ....[36]....
        /*00dc*/ 	.word	0x0000d320


	//   ....[37]....
        /*00e0*/ 	.word	0x0000d3a0


	//----- nvinfo : EIATTR_EXIT_INSTR_OFFSETS
	.align		4
.L_147:
        /*00e4*/ 	.byte	0x04, 0x1c
        /*00e6*/ 	.short	(.L_149 - .L_148)


	//   ....[0]....
.L_148:
        /*00e8*/ 	.word	0x0000d3b0


	//----- nvinfo : EIATTR_CRS_STACK_SIZE
	.align		4
.L_149:
        /*00ec*/ 	.byte	0x04, 0x1e
        /*00ee*/ 	.short	(.L_151 - .L_150)
.L_150:
        /*00f0*/ 	.word	0x00000000


	//----- nvinfo : EIATTR_CBANK_PARAM_SIZE
	.align		4
.L_151:
        /*00f4*/ 	.byte	0x03, 0x19
        /*00f6*/ 	.short	0x0010


	//----- nvinfo : EIATTR_PARAM_CBANK
	.align		4
        /*00f8*/ 	.byte	0x04, 0x0a
        /*00fa*/ 	.short	(.L_153 - .L_152)
	.align		4
.L_152:
        /*00fc*/ 	.word	index@(.nv.constant0._Z11GfitnessFcnPfS_)
        /*0100*/ 	.short	0x0380
        /*0102*/ 	.short	0x0010


	//----- nvinfo : EIATTR_SW_WAR
	.align		4
.L_153:
        /*0104*/ 	.byte	0x04, 0x36
        /*0106*/ 	.short	(.L_155 - .L_154)
.L_154:
        /*0108*/ 	.word	0x00000008
.L_155:


//--------------------- .nv.info._Z8initSeedjP17curandStateXORWOW --------------------------
	.section	.nv.info._Z8initSeedjP17curandStateXORWOW,"",@"SHT_CUDA_INFO"
	.sectionflags	@""
	.align	4


	//----- nvinfo : EIATTR_CUDA_API_VERSION
	.align		4
        /*0000*/ 	.byte	0x04, 0x37
        /*0002*/ 	.short	(.L_157 - .L_156)
.L_156:
        /*0004*/ 	.word	0x00000082


	//----- nvinfo : EIATTR_KPARAM_INFO
	.align		4
.L_157:
        /*0008*/ 	.byte	0x04, 0x17
        /*000a*/ 	.short	(.L_159 - .L_158)
.L_158:
        /*000c*/ 	.word	0x00000000
        /*0010*/ 	.short	0x0001
        /*0012*/ 	.short	0x0008
        /*0014*/ 	.byte	0x00, 0xf5, 0x21, 0x00


	//----- nvinfo : EIATTR_KPARAM_INFO
	.align		4
.L_159:
        /*0018*/ 	.byte	0x04, 0x17
        /*001a*/ 	.short	(.L_161 - .L_160)
.L_160:
        /*001c*/ 	.word	0x00000000
        /*0020*/ 	.short	0x0000
        /*0022*/ 	.short	0x0000
        /*0024*/ 	.byte	0x00, 0xf0, 0x11, 0x00


	//----- nvinfo : EIATTR_SPARSE_MMA_MASK
	.align		4
.L_161:
        /*0028*/ 	.byte	0x03, 0x50
        /*002a*/ 	.short	0x0000


	//----- nvinfo : EIATTR_MAXREG_COUNT
	.align		4
        /*002c*/ 	.byte	0x03, 0x1b
        /*002e*/ 	.short	0x00ff


	//----- nvinfo : EIATTR_MERCURY_ISA_VERSION
	.align		4
        /*0030*/ 	.byte	0x03, 0x5f
        /*0032*/ 	.short	0x0101


	//----- nvinfo : EIATTR_VRC_CTA_INIT_COUNT
	.align		4
        /*0034*/ 	.byte	0x02, 0x4a
	.zero		1
	.zero		1


	//----- nvinfo : EIATTR_EXIT_INSTR_OFFSETS
	.align		4
        /*0038*/ 	.byte	0x04, 0x1c
        /*003a*/ 	.short	(.L_163 - .L_162)


	//   ....[0]....
.L_162:
        /*003c*/ 	.word	0x00000f00


	//----- nvinfo : EIATTR_CRS_STACK_SIZE
	.align		4
.L_163:
        /*0040*/ 	.byte	0x04, 0x1e
        /*0042*/ 	.short	(.L_165 - .L_164)
.L_164:
        /*0044*/ 	.word	0x00000000


	//----- nvinfo : EIATTR_CBANK_PARAM_SIZE
	.align		4
.L_165:
        /*0048*/ 	.byte	0x03, 0x19
        /*004a*/ 	.short	0x0010


	//----- nvinfo : EIATTR_PARAM_CBANK
	.align		4
        /*004c*/ 	.byte	0x04, 0x0a
        /*004e*/ 	.short	(.L_167 - .L_166)
	.align		4
.L_166:
        /*0050*/ 	.word	index@(.nv.constant0._Z8initSeedjP17curandStateXORWOW)
        /*0054*/ 	.short	0x0380
        /*0056*/ 	.short	0x0010


	//----- nvinfo : EIATTR_SW_WAR
	.align		4
.L_167:
        /*0058*/ 	.byte	0x04, 0x36
        /*005a*/ 	.short	(.L_169 - .L_168)
.L_168:
        /*005c*/ 	.word	0x00000008
.L_169:


//--------------------- .nv.callgraph             --------------------------
	.section	.nv.callgraph,"",@"SHT_CUDA_CALLGRAPH"
	.align	4
	.sectionentsize	8
	.align		4
        /*0000*/ 	.word	0x00000000
	.align		4
        /*0004*/ 	.word	0xffffffff
	.align		4
        /*0008*/ 	.word	index@(_Z11GfitnessFcnPfS_)
	.align		4
        /*000c*/ 	.word	index@(vprintf)
	.align		4
        /*0010*/ 	.word	index@(_Z11GfitnessFcnPfS_)
	.align		4
        /*0014*/ 	.word	index@(free)
	.align		4
        /*0018*/ 	.word	index@(_Z11GfitnessFcnPfS_)
	.align		4
        /*001c*/ 	.word	index@(malloc)
	.align		4
        /*0020*/ 	.word	0x00000000
	.align		4
        /*0024*/ 	.word	0xfffffffe
	.align		4
        /*0028*/ 	.word	0x00000000
	.align		4
        /*002c*/ 	.word	0xfffffffd
	.align		4
        /*0030*/ 	.word	0x00000000
	.align		4
        /*0034*/ 	.word	0xfffffffc


//--------------------- .nv.constant4             --------------------------
	.section	.nv.constant4,"a",@progbits
	.align	8
	.align		8
.nv.constant4:
        /*0000*/ 	.dword	precalc_xorwow_matrix
	.align		8
        /*0008*/ 	.dword	precalc_xorwow_offset_matrix
	.align		8
        /*0010*/ 	.dword	mrg32k3aM1
	.align		8
        /*0018*/ 	.dword	mrg32k3aM2
	.align		8
        /*0020*/ 	.dword	mrg32k3aM1SubSeq
	.align		8
        /*0028*/ 	.dword	mrg32k3aM2SubSeq
	.align		8
        /*0030*/ 	.dword	mrg32k3aM1Seq
	.align		8
        /*0038*/ 	.dword	mrg32k3aM2Seq
	.align		8
        /*0040*/ 	.dword	c_LB
	.align		8
        /*0048*/ 	.dword	c_UB
	.align		8
        /*0050*/ 	.dword	c_a
	.align		8
        /*0058*/ 	.dword	c_aa
	.align		8
        /*0060*/ 	.dword	c_aaa
	.align		8
        /*0068*/ 	.dword	c_aRow
	.align		8
        /*0070*/ 	.dword	c_aaaRow
	.align		8
        /*0078*/ 	.dword	c_Dysum
	.align		8
        /*0080*/ 	.dword	$str
	.align		8
        /*0088*/ 	.dword	malloc
	.align		8
        /*0090*/ 	.dword	free
	.align		8
        /*0098*/ 	.dword	vprintf


//--------------------- .nv.constant3             --------------------------
	.section	.nv.constant3,"a",@progbits
	.align	8
.nv.constant3:
	.type		__cr_lgamma_table,@object
	.size		__cr_lgamma_table,(.L_8 - __cr_lgamma_table)
__cr_lgamma_table:
        /*0000*/ 	.byte	0x00, 0x00, 0x00, 0x00, 0x00, 0x00, 0x00, 0x00, 0x00, 0x00, 0x00, 0x00, 0x00, 0x00, 0x00, 0x00
        /*0010*/ 	.byte	0xef, 0x39, 0xfa, 0xfe, 0x42, 0x2e, 0xe6, 0x3f, 0x02, 0x20, 0x2a, 0xfa, 0x0b, 0xab, 0xfc, 0x3f
        /*0020*/ 	.byte	0xf9, 0x2c, 0x92, 0x7c, 0xa7, 0x6c, 0x09, 0x40, 0xc9, 0x79, 0x44, 0x3c, 0x64, 0x26, 0x13, 0x40
        /*0030*/ 	.byte	0xca, 0x01, 0xcf, 0x3a, 0x27, 0x51, 0x1a, 0x40, 0x30, 0xcc, 0x2d, 0xf3, 0xe1, 0x0c, 0x21, 0x40
        /*0040*/ 	.byte	0x0d, 0xb7, 0xfc, 0x82, 0x8e, 0x35, 0x25, 0x40
.L_8:


//--------------------- .text._Z11mutationFcnPfP17curandStateXORWOW --------------------------
	.section	.text._Z11mutationFcnPfP17curandStateXORWOW,"ax",@progbits
	.align	128
        .global         _Z11mutationFcnPfP17curandStateXORWOW
        .type           _Z11mutationFcnPfP17curandStateXORWOW,@function
        .size           _Z11mutationFcnPfP17curandStateXORWOW,(.L_x_352 - _Z11mutationFcnPfP17curandStateXORWOW)
        .other          _Z11mutationFcnPfP17curandStateXORWOW,@"STO_CUDA_ENTRY STV_DEFAULT"
_Z11mutationFcnPfP17curandStateXORWOW:
.text._Z11mutationFcnPfP17curandStateXORWOW:
[----:B------:R-:W-:Y:S01]  /*0000*/  LDC R1, c[0x0][0x37c] ;  /* 0x0000df00ff017b82 */ /* 0x000fe20000000800 */
[----:B------:R-:W0:Y:S07]  /*0010*/  S2R R2, SR_TID.X ;  /* 0x0000000000027919 */ /* 0x000e2e0000002100 */
[----:B------:R-:W0:Y:S01]  /*0020*/  LDC.64 R6, c[0x0][0x388] ;  /* 0x0000e200ff067b82 */ /* 0x000e220000000a00 */
[----:B------:R-:W1:Y:S01]  /*0030*/  LDCU.64 UR6, c[0x0][0x358] ;  /* 0x00006b00ff0677ac */ /* 0x000e620008000a00 */
[----:B0-----:R-:W-:-:S05]  /*0040*/  IMAD.WIDE.U32 R6, R2, 0x30, R6 ;  /* 0x0000003002067825 */ /* 0x001fca00078e0006 */
[----:B-1----:R-:W2:Y:S04]  /*0050*/  LDG.E.64 R4, desc[UR6][R6.64] ;  /* 0x0000000606047981 */ /* 0x002ea8000c1e1b00 */
[----:B------:R-:W3:Y:S01]  /*0060*/  LDG.E R0, desc[UR6][R6.64+0x14] ;  /* 0x0000140606007981 */ /* 0x000ee2000c1e1900 */
[----:B------:R-:W-:Y:S01]  /*0070*/  UMOV UR4, 0x47ae147b ;  /* 0x47ae147b00047882 */ /* 0x000fe20000000000 */
[----:B------:R-:W-:Y:S01]  /*0080*/  UMOV UR5, 0x3f847ae1 ;  /* 0x3f847ae100057882 */ /* 0x000fe20000000000 */
[----:B--2---:R-:W-:-:S04]  /*0090*/  SHF.R.U32.HI R8, RZ, 0x2, R5 ;  /* 0x00000002ff087819 */ /* 0x004fc80000011605 */
[----:B------:R-:W-:Y:S02]  /*00a0*/  LOP3.LUT R5, R8, R5, RZ, 0x3c, !PT ;  /* 0x0000000508057212 */ /* 0x000fe400078e3cff */
[----:B---3--:R-:W-:Y:S02]  /*00b0*/  SHF.L.U32 R3, R0, 0x4, RZ ;  /* 0x0000000400037819 */ /* 0x008fe400000006ff */
[----:B------:R-:W-:-:S04]  /*00c0*/  SHF.L.U32 R8, R5, 0x1, RZ ;  /* 0x0000000105087819 */ /* 0x000fc800000006ff */
[----:B------:R-:W-:-:S04]  /*00d0*/  LOP3.LUT R8, R0, R3, R8, 0x96, !PT ;  /* 0x0000000300087212 */ /* 0x000fc800078e9608 */
[----:B------:R-:W-:Y:S01]  /*00e0*/  LOP3.LUT R3, R8, R5, RZ, 0x3c, !PT ;  /* 0x0000000508037212 */ /* 0x000fe200078e3cff */
[----:B------:R-:W-:Y:S01]  /*00f0*/  IMAD.MOV.U32 R8, RZ, RZ, 0x2f800000 ;  /* 0x2f800000ff087424 */ /* 0x000fe200078e00ff */
[----:B------:R-:W-:Y:S02]  /*0100*/  LOP3.LUT R5, R5, R0, RZ, 0x3c, !PT ;  /* 0x0000000005057212 */ /* 0x000fe400078e3cff */
[----:B------:R-:W-:-:S04]  /*0110*/  IADD3 R3, PT, PT, R4, 0x587c5, R3 ;  /* 0x000587c504037810 */ /* 0x000fc80007ffe003 */
[----:B------:R-:W-:-:S05]  /*0120*/  I2FP.F32.U32 R3, R3 ;  /* 0x0000000300037245 */ /* 0x000fca0000201000 */
[----:B------:R-:W-:-:S04]  /*0130*/  FFMA R3, R3, R8, 1.1641532182693481445e-10 ;  /* 0x2f00000003037423 */ /* 0x000fc80000000008 */
[----:B------:R-:W0:Y:S02]  /*0140*/  F2F.F64.F32 R6, R3 ;  /* 0x0000000300067310 */ /* 0x000e240000201800 */
[----:B0-----:R-:W-:-:S14]  /*0150*/  DSETP.GEU.AND P0, PT, R6, UR4, PT ;  /* 0x0000000406007e2a */ /* 0x001fdc000bf0e000 */
[----:B------:R-:W-:Y:S05]  /*0160*/  @P0 EXIT ;  /* 0x000000000000094d */ /* 0x000fea0003800000 */
[----:B------:R-:W-:-:S04]  /*0170*/  IADD3 R5, PT, PT, R4, -R5, RZ ;  /* 0x8000000504057210 */ /* 0x000fc80007ffe0ff */
[----:B------:R-:W-:-:S04]  /*0180*/  LOP3.LUT R5, R5, 0x1, RZ, 0xc0, !PT ;  /* 0x0000000105057812 */ /* 0x000fc800078ec0ff */
[----:B------:R-:W-:-:S13]  /*0190*/  ISETP.NE.U32.AND P0, PT, R5, 0x1, PT ;  /* 0x000000010500780c */ /* 0x000fda0003f05070 */
[----:B------:R-:W-:Y:S05]  /*01a0*/  @!P0 EXIT ;  /* 0x000000000000894d */ /* 0x000fea0003800000 */
[----:B------:R-:W-:Y:S01]  /*01b0*/  I2FP.F32.U32 R0, R2 ;  /* 0x0000000200007245 */ /* 0x000fe20000201000 */
[----:B------:R-:W-:Y:S01]  /*01c0*/  IMAD.MOV.U32 R5, RZ, RZ, 0x3b03126f ;  /* 0x3b03126fff057424 */ /* 0x000fe200078e00ff */
[----:B------:R-:W-:Y:S01]  /*01d0*/  MOV R4, 0x43fa0000 ;  /* 0x43fa000000047802 */ /* 0x000fe20000000f00 */
[----:B------:R-:W-:Y:S02]  /*01e0*/  BSSY.RECONVERGENT B1, `(.L_x_0) ;  /* 0x000000c000017945 */ /* 0x000fe40003800200 */
[----:B------:R-:W-:Y:S02]  /*01f0*/  FMUL R0, R0, -0.375 ;  /* 0xbec0000000007820 */ /* 0x000fe40000400000 */
[----:B------:R-:W-:Y:S02]  /*0200*/  FFMA R4, R5, -R4, 1 ;  /* 0x3f80000005047423 */ /* 0x000fe40000000804 */
[----:B------:R-:W0:Y:S02]  /*0210*/  FCHK P0, R0, 500 ;  /* 0x43fa000000007902 */ /* 0x000e240000000000 */
[----:B------:R-:W-:-:S04]  /*0220*/  FFMA R5, R4, R5, 0.0020000000949949026108 ;  /* 0x3b03126f04057423 */ /* 0x000fc80000000005 */
[----:B------:R-:W-:-:S04]  /*0230*/  FFMA R4, R0, R5, RZ ;  /* 0x0000000500047223 */ /* 0x000fc800000000ff */
[----:B------:R-:W-:-:S04]  /*0240*/  FFMA R6, R4, -500, R0 ;  /* 0xc3fa000004067823 */ /* 0x000fc80000000000 */
[----:B------:R-:W-:Y:S01]  /*0250*/  FFMA R10, R5, R6, R4 ;  /* 0x00000006050a7223 */ /* 0x000fe20000000004 */
[----:B0-----:R-:W-:Y:S06]  /*0260*/  @!P0 BRA `(.L_x_1) ;  /* 0x00000000000c8947 */ /* 0x001fec0003800000 */
[----:B------:R-:W-:-:S07]  /*0270*/  MOV R4, 0x290 ;  /* 0x0000029000047802 */ /* 0x000fce0000000f00 */
[----:B------:R-:W-:Y:S05]  /*0280*/  CALL.REL.NOINC `($__internal_0_$__cuda_sm3x_div_rn_noftz_f32_slowpath) ;  /* 0x00000004003c7944 */ /* 0x000fea0003c00000 */
[----:B------:R-:W-:-:S07]  /*0290*/  IMAD.MOV.U32 R10, RZ, RZ, R6 ;  /* 0x000000ffff0a7224 */ /* 0x000fce00078e0006 */
.L_x_1:
[----:B------:R-:W-:Y:S05]  /*02a0*/  BSYNC.RECONVERGENT B1 ;  /* 0x0000000000017941 */ /* 0x000fea0003800200 */
.L_x_0:
[----:B------:R-:W0:Y:S01]  /*02b0*/  LDC.64 R6, c[0x4][0x48] ;  /* 0x01001200ff067b82 */ /* 0x000e220000000a00 */
[----:B------:R-:W-:-:S07]  /*02c0*/  IMAD R11, R2, 0xa, RZ ;  /* 0x0000000a020b7824 */ /* 0x000fce00078e02ff */
[----:B------:R-:W1:Y:S08]  /*02d0*/  LDC.64 R4, c[0x4][0x40] ;  /* 0x01001000ff047b82 */ /* 0x000e700000000a00 */
[----:B------:R-:W2:Y:S01]  /*02e0*/  LDC.64 R8, c[0x0][0x380] ;  /* 0x0000e000ff087b82 */ /* 0x000ea20000000a00 */
[----:B0-----:R-:W3:Y:S04]  /*02f0*/  LDG.E R12, desc[UR6][R6.64] ;  /* 0x00000006060c7981 */ /* 0x001ee8000c1e1900 */
[----:B-1----:R-:W3:Y:S01]  /*0300*/  LDG.E R13, desc[UR6][R4.64] ;  /* 0x00000006040d7981 */ /* 0x002ee2000c1e1900 */
[----:B--2---:R-:W-:-:S05]  /*0310*/  IMAD.WIDE.U32 R8, R11, 0x4, R8 ;  /* 0x000000040b087825 */ /* 0x004fca00078e0008 */
[----:B------:R-:W2:Y:S01]  /*0320*/  LDG.E R2, desc[UR6][R8.64] ;  /* 0x0000000608027981 */ /* 0x000ea2000c1e1900 */
[----:B------:R-:W-:Y:S01]  /*0330*/  FADD R0, R10, 0.5 ;  /* 0x3f0000000a007421 */ /* 0x000fe20000000000 */
[----:B---3--:R-:W-:-:S04]  /*0340*/  FADD R13, R12, -R13 ;  /* 0x8000000d0c0d7221 */ /* 0x008fc80000000000 */
[----:B------:R-:W-:-:S04]  /*0350*/  FMUL R13, R0, R13 ;  /* 0x0000000d000d7220 */ /* 0x000fc80000400000 */
[----:B--2---:R-:W-:Y:S02]  /*0360*/  FFMA R13, R3, R13, R2 ;  /* 0x0000000d030d7223 */ /* 0x004fe40000000002 */
[----:B------:R-:W2:Y:S04]  /*0370*/  LDG.E R2, desc[UR6][R8.64+0x4] ;  /* 0x0000040608027981 */ /* 0x000ea8000c1e1900 */
[----:B------:R0:W-:Y:S04]  /*0380*/  STG.E desc[UR6][R8.64], R13 ;  /* 0x0000000d08007986 */ /* 0x0001e8000c101906 */
[----:B------:R-:W3:Y:S04]  /*0390*/  LDG.E R10, desc[UR6][R6.64+0x4] ;  /* 0x00000406060a7981 */ /* 0x000ee8000c1e1900 */
[----:B------:R-:W3:Y:S02]  /*03a0*/  LDG.E R11, desc[UR6][R4.64+0x4] ;  /* 0x00000406040b7981 */ /* 0x000ee4000c1e1900 */
        /* <DEDUP_REMOVED lines=12> */
[----:B------:R-:W4:Y:S04]  /*0470*/  LDG.E R10, desc[UR6][R6.64+0xc] ;  /* 0x00000c06060a7981 */ /* 0x000f28000c1e1900 */
[----:B0-----:R-:W4:Y:S02]  /*0480*/  LDG.E R13, desc[UR6][R4.64+0xc] ;  /* 0x00000c06040d7981 */ /* 0x001f24000c1e1900 */
[----:B----4-:R-:W-:-:S04]  /*0490*/  FADD R13, R10, -R13 ;  /* 0x8000000d0a0d7221 */ /* 0x010fc80000000000 */
[----:B------:R-:W-:-:S04]  /*04a0*/  FMUL R13, R0, R13 ;  /* 0x0000000d000d7220 */ /* 0x000fc80000400000 */
[----:B--2---:R-:W-:Y:S02]  /*04b0*/  FFMA R13, R3, R13, R2 ;  /* 0x0000000d030d7223 */ /* 0x004fe40000000002 */
[----:B------:R-:W2:Y:S04]  /*04c0*/  LDG.E R2, desc[UR6][R8.64+0x10] ;  /* 0x0000100608027981 */ /* 0x000ea8000c1e1900 */
[----:B------:R0:W-:Y:S04]  /*04d0*/  STG.E desc[UR6][R8.64+0xc], R13 ;  /* 0x00000c0d08007986 */ /* 0x0001e8000c101906 */
[----:B------:R-:W4:Y:S04]  /*04e0*/  LDG.E R10, desc[UR6][R6.64+0x10] ;  /* 0x00001006060a7981 */ /* 0x000f28000c1e1900 */
[----:B-1----:R-:W4:Y:S02]  /*04f0*/  LDG.E R11, desc[UR6][R4.64+0x10] ;  /* 0x00001006040b7981 */ /* 0x002f24000c1e1900 */
[----:B----4-:R-:W-:-:S04]  /*0500*/  FADD R11, R10, -R11 ;  /* 0x8000000b0a0b7221 */ /* 0x010fc80000000000 */
[----:B------:R-:W-:-:S04]  /*0510*/  FMUL R11, R0, R11 ;  /* 0x0000000b000b7220 */ /* 0x000fc80000400000 */
[----:B--2---:R-:W-:Y:S02]  /*0520*/  FFMA R11, R3, R11, R2 ;  /* 0x0000000b030b7223 */ /* 0x004fe40000000002 */
[----:B------:R-:W2:Y:S04]  /*0530*/  LDG.E R2, desc[UR6][R8.64+0x14] ;  /* 0x0000140608027981 */ /* 0x000ea8000c1e1900 */
[----:B------:R1:W-:Y:S04]  /*0540*/  STG.E desc[UR6][R8.64+0x10], R11 ;  /* 0x0000100b08007986 */ /* 0x0003e8000c101906 */
[----:B------:R-:W4:Y:S04]  /*0550*/  LDG.E R10, desc[UR6][R6.64+0x14] ;  /* 0x00001406060a7981 */ /* 0x000f28000c1e1900 */
[----:B---3--:R-:W4:Y:S02]  /*0560*/  LDG.E R15, desc[UR6][R4.64+0x14] ;  /* 0x00001406040f7981 */ /* 0x008f24000c1e1900 */
[----:B----4-:R-:W-:-:S04]  /*0570*/  FADD R15, R10, -R15 ;  /* 0x8000000f0a0f7221 */ /* 0x010fc80000000000 */
        /* <DEDUP_REMOVED lines=17> */
[----:B------:R-:W-:Y:S04]  /*0690*/  STG.E desc[UR6][R8.64+0x1c], R11 ;  /* 0x00001c0b08007986 */ /* 0x000fe8000c101906 */
[----:B------:R-:W4:Y:S04]  /*06a0*/  LDG.E R10, desc[UR6][R6.64+0x20] ;  /* 0x00002006060a7981 */ /* 0x000f28000c1e1900 */
[----:B---3--:R-:W4:Y:S02]  /*06b0*/  LDG.E R15, desc[UR6][R4.64+0x20] ;  /* 0x00002006040f7981 */ /* 0x008f24000c1e1900 */
[----:B----4-:R-:W-:-:S04]  /*06c0*/  FADD R15, R10, -R15 ;  /* 0x8000000f0a0f7221 */ /* 0x010fc80000000000 */
[----:B------:R-:W-:-:S04]  /*06d0*/  FMUL R15, R0, R15 ;  /* 0x0000000f000f7220 */ /* 0x000fc80000400000 */
[----:B--2---:R-:W-:Y:S02]  /*06e0*/  FFMA R15, R3, R15, R2 ;  /* 0x0000000f030f7223 */ /* 0x004fe40000000002 */
[----:B------:R-:W2:Y:S04]  /*06f0*/  LDG.E R2, desc[UR6][R8.64+0x24] ;  /* 0x0000240608027981 */ /* 0x000ea8000c1e1900 */
[----:B------:R-:W-:Y:S04]  /*0700*/  STG.E desc[UR6][R8.64+0x20], R15 ;  /* 0x0000200f08007986 */ /* 0x000fe8000c101906 */
[----:B------:R-:W3:Y:S04]  /*0710*/  LDG.E R10, desc[UR6][R6.64+0x24] ;  /* 0x00002406060a7981 */ /* 0x000ee8000c1e1900 */
[----:B0-----:R-:W3:Y:S02]  /*0720*/  LDG.E R13, desc[UR6][R4.64+0x24] ;  /* 0x00002406040d7981 */ /* 0x001ee4000c1e1900 */
[----:B---3--:R-:W-:-:S04]  /*0730*/  FADD R13, R10, -R13 ;  /* 0x8000000d0a0d7221 */ /* 0x008fc80000000000 */
[----:B------:R-:W-:-:S04]  /*0740*/  FMUL R13, R0, R13 ;  /* 0x0000000d000d7220 */ /* 0x000fc80000400000 */
[----:B--2---:R-:W-:-:S05]  /*0750*/  FFMA R13, R3, R13, R2 ;  /* 0x0000000d030d7223 */ /* 0x004fca0000000002 */
[----:B------:R-:W-:Y:S01]  /*0760*/  STG.E desc[UR6][R8.64+0x24], R13 ;  /* 0x0000240d08007986 */ /* 0x000fe2000c101906 */
[----:B------:R-:W-:Y:S05]  /*0770*/  EXIT ;  /* 0x000000000000794d */ /* 0x000fea0003800000 */
        .weak           $__internal_0_$__cuda_sm3x_div_rn_noftz_f32_slowpath
        .type           $__internal_0_$__cuda_sm3x_div_rn_noftz_f32_slowpath,@function
        .size           $__internal_0_$__cuda_sm3x_div_rn_noftz_f32_slowpath,(.L_x_352 - $__internal_0_$__cuda_sm3x_div_rn_noftz_f32_slowpath)
$__internal_0_$__cuda_sm3x_div_rn_noftz_f32_slowpath:
[----:B------:R-:W-:Y:S01]  /*0780*/  SHF.R.U32.HI R5, RZ, 0x17, R0 ;  /* 0x00000017ff057819 */ /* 0x000fe20000011600 */
[----:B------:R-:W-:Y:S04]  /*0790*/  BSSY.RECONVERGENT B0, `(.L_x_2) ;  /* 0x000005c000007945 */ /* 0x000fe80003800200 */
[----:B------:R-:W-:Y:S01]  /*07a0*/  BSSY.RELIABLE B2, `(.L_x_3) ;  /* 0x000001a000027945 */ /* 0x000fe20003800100 */
[----:B------:R-:W-:Y:S02]  /*07b0*/  MOV R6, R0 ;  /* 0x0000000000067202 */ /* 0x000fe40000000f00 */
[----:B------:R-:W-:-:S04]  /*07c0*/  LOP3.LUT R5, R5, 0xff, RZ, 0xc0, !PT ;  /* 0x000000ff05057812 */ /* 0x000fc800078ec0ff */
[----:B------:R-:W-:-:S04]  /*07d0*/  IADD3 R8, PT, PT, R5, -0x1, RZ ;  /* 0xffffffff05087810 */ /* 0x000fc80007ffe0ff */
[----:B------:R-:W-:-:S13]  /*07e0*/  ISETP.GT.U32.OR P0, PT, R8, 0xfd, !PT ;  /* 0x000000fd0800780c */ /* 0x000fda0007f04470 */
[----:B------:R-:W-:Y:S01]  /*07f0*/  @!P0 IMAD.MOV.U32 R7, RZ, RZ, RZ ;  /* 0x000000ffff078224 */ /* 0x000fe200078e00ff */
[----:B------:R-:W-:Y:S06]  /*0800*/  @!P0 BRA `(.L_x_4) ;  /* 0x00000000004c8947 */ /* 0x000fec0003800000 */
[----:B------:R-:W-:-:S13]  /*0810*/  FSETP.GTU.FTZ.AND P0, PT, |R0|, +INF , PT ;  /* 0x7f8000000000780b */ /* 0x000fda0003f1c200 */
[----:B------:R-:W-:Y:S05]  /*0820*/  @P0 BREAK.RELIABLE B2 ;  /* 0x0000000000020942 */ /* 0x000fea0003800100 */
[----:B------:R-:W-:Y:S05]  /*0830*/  @P0 BRA `(.L_x_5) ;  /* 0x0000000400400947 */ /* 0x000fea0003800000 */
[----:B------:R-:W-:-:S05]  /*0840*/  HFMA2 R7, -RZ, RZ, 3.98828125, 0 ;  /* 0x43fa0000ff077431 */ /* 0x000fca00000001ff */
[----:B------:R-:W-:-:S13]  /*0850*/  LOP3.LUT P0, RZ, R7, 0x7fffffff, R6, 0xc8, !PT ;  /* 0x7fffffff07ff7812 */ /* 0x000fda000780c806 */
[----:B------:R-:W-:Y:S05]  /*0860*/  @!P0 BREAK.RELIABLE B2 ;  /* 0x0000000000028942 */ /* 0x000fea0003800100 */
[----:B------:R-:W-:Y:S05]  /*0870*/  @!P0 BRA `(.L_x_6) ;  /* 0x0000000400288947 */ /* 0x000fea0003800000 */
[----:B------:R-:W-:-:S13]  /*0880*/  LOP3.LUT P0, RZ, R6, 0x7fffffff, RZ, 0xc0, !PT ;  /* 0x7fffffff06ff7812 */ /* 0x000fda000780c0ff */
[----:B------:R-:W-:Y:S05]  /*0890*/  @!P0 BREAK.RELIABLE B2 ;  /* 0x0000000000028942 */ /* 0x000fea0003800100 */
[----:B------:R-:W-:Y:S05]  /*08a0*/  @!P0 BRA `(.L_x_7) ;  /* 0x0000000400148947 */ /* 0x000fea0003800000 */
[----:B------:R-:W-:Y:S02]  /*08b0*/  FSETP.NEU.FTZ.AND P0, PT, |R0|, +INF , PT ;  /* 0x7f8000000000780b */ /* 0x000fe40003f1d200 */
[----:B------:R-:W-:-:S04]  /*08c0*/  LOP3.LUT P1, RZ, R7, 0x7fffffff, RZ, 0xc0, !PT ;  /* 0x7fffffff07ff7812 */ /* 0x000fc8000782c0ff */
[----:B------:R-:W-:-:S13]  /*08d0*/  PLOP3.LUT P0, PT, P0, P1, PT, 0x2f, 0xf2 ;  /* 0x0000000000f2781c */ /* 0x000fda0000702577 */
[----:B------:R-:W-:Y:S05]  /*08e0*/  @P0 BREAK.RELIABLE B2 ;  /* 0x0000000000020942 */ /* 0x000fea0003800100 */
[----:B------:R-:W-:Y:S05]  /*08f0*/  @P0 BRA `(.L_x_8) ;  /* 0x0000000000f40947 */ /* 0x000fea0003800000 */
[----:B------:R-:W-:-:S13]  /*0900*/  ISETP.GE.AND P0, PT, R8, RZ, PT ;  /* 0x000000ff0800720c */ /* 0x000fda0003f06270 */
[----:B------:R-:W-:Y:S01]  /*0910*/  @P0 MOV R7, RZ ;  /* 0x000000ff00070202 */ /* 0x000fe20000000f00 */
[----:B------:R-:W-:Y:S01]  /*0920*/  @!P0 FFMA R6, R0, 1.84467440737095516160e+19, RZ ;  /* 0x5f80000000068823 */ /* 0x000fe200000000ff */
[----:B------:R-:W-:-:S07]  /*0930*/  @!P0 IMAD.MOV.U32 R7, RZ, RZ, -0x40 ;  /* 0xffffffc0ff078424 */ /* 0x000fce00078e00ff */
.L_x_4:
[----:B------:R-:W-:Y:S05]  /*0940*/  BSYNC.RELIABLE B2 ;  /* 0x0000000000027941 */ /* 0x000fea0003800100 */
.L_x_3:
[----:B------:R-:W-:Y:S01]  /*0950*/  UMOV UR4, 0x43fa0000 ;  /* 0x43fa000000047882 */ /* 0x000fe20000000000 */
[----:B------:R-:W-:Y:S01]  /*0960*/  IADD3 R5, PT, PT, R5, -0x7f, RZ ;  /* 0xffffff8105057810 */ /* 0x000fe20007ffe0ff */
[----:B------:R-:W-:Y:S01]  /*0970*/  UIADD3 UR4, UPT, UPT, UR4, -0x4000000, URZ ;  /* 0xfc00000004047890 */ /* 0x000fe2000fffe0ff */
[----:B------:R-:W-:Y:S02]  /*0980*/  BSSY.RECONVERGENT B2, `(.L_x_9) ;  /* 0x0000033000027945 */ /* 0x000fe40003800200 */
[----:B------:R-:W-:Y:S01]  /*0990*/  IADD3 R7, PT, PT, R7, -0x8, R5 ;  /* 0xfffffff807077810 */ /* 0x000fe20007ffe005 */
[----:B------:R-:W-:Y:S02]  /*09a0*/  IMAD R0, R5, -0x800000, R6 ;  /* 0xff80000005007824 */ /* 0x000fe400078e0206 */
[----:B------:R-:W-:-:S03]  /*09b0*/  FADD.FTZ R9, -RZ, -UR4 ;  /* 0x80000004ff097e21 */ /* 0x000fc60008010100 */
[----:B------:R-:W0:Y:S02]  /*09c0*/  MUFU.RCP R8, UR4 ;  /* 0x0000000400087d08 */ /* 0x000e240008001000 */
[----:B0-----:R-:W-:-:S04]  /*09d0*/  FFMA R11, R8, R9, 1 ;  /* 0x3f800000080b7423 */ /* 0x001fc80000000009 */
[----:B------:R-:W-:-:S04]  /*09e0*/  FFMA R11, R8, R11, R8 ;  /* 0x0000000b080b7223 */ /* 0x000fc80000000008 */
[----:B------:R-:W-:-:S04]  /*09f0*/  FFMA R6, R0, R11, RZ ;  /* 0x0000000b00067223 */ /* 0x000fc800000000ff */
[----:B------:R-:W-:-:S04]  /*0a00*/  FFMA R8, R9, R6, R0 ;  /* 0x0000000609087223 */ /* 0x000fc80000000000 */
[----:B------:R-:W-:-:S04]  /*0a10*/  FFMA R8, R11, R8, R6 ;  /* 0x000000080b087223 */ /* 0x000fc80000000006 */
[----:B------:R-:W-:-:S04]  /*0a20*/  FFMA R9, R9, R8, R0 ;  /* 0x0000000809097223 */ /* 0x000fc80000000000 */
[----:B------:R-:W-:-:S05]  /*0a30*/  FFMA R6, R11, R9, R8 ;  /* 0x000000090b067223 */ /* 0x000fca0000000008 */
[----:B------:R-:W-:-:S04]  /*0a40*/  SHF.R.U32.HI R0, RZ, 0x17, R6 ;  /* 0x00000017ff007819 */ /* 0x000fc80000011606 */
[----:B------:R-:W-:-:S04]  /*0a50*/  LOP3.LUT R0, R0, 0xff, RZ, 0xc0, !PT ;  /* 0x000000ff00007812 */ /* 0x000fc800078ec0ff */
[----:B------:R-:W-:-:S05]  /*0a60*/  IADD3 R10, PT, PT, R0, R7, RZ ;  /* 0x00000007000a7210 */ /* 0x000fca0007ffe0ff */
[----:B------:R-:W-:-:S05]  /*0a70*/  VIADD R0, R10, 0xffffffff ;  /* 0xffffffff0a007836 */ /* 0x000fca0000000000 */
[----:B------:R-:W-:-:S13]  /*0a80*/  ISETP.GE.U32.AND P0, PT, R0, 0xfe, PT ;  /* 0x000000fe0000780c */ /* 0x000fda0003f06070 */
[----:B------:R-:W-:Y:S05]  /*0a90*/  @!P0 BRA `(.L_x_10) ;  /* 0x0000000000808947 */ /* 0x000fea0003800000 */
[----:B------:R-:W-:-:S13]  /*0aa0*/  ISETP.GT.AND P0, PT, R10, 0xfe, PT ;  /* 0x000000fe0a00780c */ /* 0x000fda0003f04270 */
[----:B------:R-:W-:Y:S05]  /*0ab0*/  @P0 BRA `(.L_x_11) ;  /* 0x00000000006c0947 */ /* 0x000fea0003800000 */
[----:B------:R-:W-:-:S13]  /*0ac0*/  ISETP.GE.AND P0, PT, R10, 0x1, PT ;  /* 0x000000010a00780c */ /* 0x000fda0003f06270 */
[----:B------:R-:W-:Y:S05]  /*0ad0*/  @P0 BRA `(.L_x_12) ;  /* 0x0000000000740947 */ /* 0x000fea0003800000 */
[----:B------:R-:W-:Y:S02]  /*0ae0*/  ISETP.GE.AND P0, PT, R10, -0x18, PT ;  /* 0xffffffe80a00780c */ /* 0x000fe40003f06270 */
[----:B------:R-:W-:-:S11]  /*0af0*/  LOP3.LUT R6, R6, 0x80000000, RZ, 0xc0, !PT ;  /* 0x8000000006067812 */ /* 0x000fd600078ec0ff */
[----:B------:R-:W-:Y:S05]  /*0b00*/  @!P0 BRA `(.L_x_12) ;  /* 0x0000000000688947 */ /* 0x000fea0003800000 */
[CCC-:B------:R-:W-:Y:S01]  /*0b10*/  FFMA.RZ R0, R11.reuse, R9.reuse, R8.reuse ;  /* 0x000000090b007223 */ /* 0x1c0fe2000000c008 */
[C---:B------:R-:W-:Y:S02]  /*0b20*/  ISETP.NE.AND P2, PT, R10.reuse, RZ, PT ;  /* 0x000000ff0a00720c */ /* 0x040fe40003f45270 */
[----:B------:R-:W-:Y:S02]  /*0b30*/  ISETP.NE.AND P1, PT, R10, RZ, PT ;  /* 0x000000ff0a00720c */ /* 0x000fe40003f25270 */
[----:B------:R-:W-:Y:S01]  /*0b40*/  LOP3.LUT R5, R0, 0x7fffff, RZ, 0xc0, !PT ;  /* 0x007fffff00057812 */ /* 0x000fe200078ec0ff */
[CCC-:B------:R-:W-:Y:S01]  /*0b50*/  FFMA.RP R0, R11.reuse, R9.reuse, R8.reuse ;  /* 0x000000090b007223 */ /* 0x1c0fe20000008008 */
[----:B------:R-:W-:Y:S01]  /*0b60*/  FFMA.RM R11, R11, R9, R8 ;  /* 0x000000090b0b7223 */ /* 0x000fe20000004008 */
[----:B------:R-:W-:Y:S02]  /*0b70*/  IADD3 R8, PT, PT, R10, 0x20, RZ ;  /* 0x000000200a087810 */ /* 0x000fe40007ffe0ff */
[----:B------:R-:W-:-:S02]  /*0b80*/  LOP3.LUT R5, R5, 0x800000, RZ, 0xfc, !PT ;  /* 0x0080000005057812 */ /* 0x000fc400078efcff */
[----:B------:R-:W-:Y:S02]  /*0b90*/  IADD3 R7, PT, PT, -R10, RZ, RZ ;  /* 0x000000ff0a077210 */ /* 0x000fe40007ffe1ff */
[----:B------:R-:W-:Y:S02]  /*0ba0*/  SHF.L.U32 R8, R5, R8, RZ ;  /* 0x0000000805087219 */ /* 0x000fe400000006ff */
[----:B------:R-:W-:Y:S02]  /*0bb0*/  FSETP.NEU.FTZ.AND P0, PT, R0, R11, PT ;  /* 0x0000000b0000720b */ /* 0x000fe40003f1d000 */
[----:B------:R-:W-:Y:S02]  /*0bc0*/  SEL R0, R7, RZ, P2 ;  /* 0x000000ff07007207 */ /* 0x000fe40001000000 */
[----:B------:R-:W-:Y:S02]  /*0bd0*/  ISETP.NE.AND P1, PT, R8, RZ, P1 ;  /* 0x000000ff0800720c */ /* 0x000fe40000f25270 */
[----:B------:R-:W-:-:S02]  /*0be0*/  SHF.R.U32.HI R0, RZ, R0, R5 ;  /* 0x00000000ff007219 */ /* 0x000fc40000011605 */
[----:B------:R-:W-:Y:S02]  /*0bf0*/  PLOP3.LUT P0, PT, P0, P1, PT, 0xf8, 0x8f ;  /* 0x00000000008f781c */ /* 0x000fe40000703f70 */
[----:B------:R-:W-:Y:S02]  /*0c00*/  SHF.R.U32.HI R8, RZ, 0x1, R0 ;  /* 0x00000001ff087819 */ /* 0x000fe40000011600 */
[----:B------:R-:W-:-:S04]  /*0c10*/  SEL R5, RZ, 0x1, !P0 ;  /* 0x00000001ff057807 */ /* 0x000fc80004000000 */
[----:B------:R-:W-:-:S04]  /*0c20*/  LOP3.LUT R5, R5, 0x1, R8, 0xf8, !PT ;  /* 0x0000000105057812 */ /* 0x000fc800078ef808 */
[----:B------:R-:W-:-:S05]  /*0c30*/  LOP3.LUT R5, R5, R0, RZ, 0xc0, !PT ;  /* 0x0000000005057212 */ /* 0x000fca00078ec0ff */
[----:B------:R-:W-:-:S05]  /*0c40*/  IMAD.IADD R5, R8, 0x1, R5 ;  /* 0x0000000108057824 */ /* 0x000fca00078e0205 */
[----:B------:R-:W-:Y:S01]  /*0c50*/  LOP3.LUT R6, R5, R6, RZ, 0xfc, !PT ;  /* 0x0000000605067212 */ /* 0x000fe200078efcff */
[----:B------:R-:W-:Y:S06]  /*0c60*/  BRA `(.L_x_12) ;  /* 0x0000000000107947 */ /* 0x000fec0003800000 */
.L_x_11:
[----:B------:R-:W-:-:S04]  /*0c70*/  LOP3.LUT R6, R6, 0x80000000, RZ, 0xc0, !PT ;  /* 0x8000000006067812 */ /* 0x000fc800078ec0ff */
[----:B------:R-:W-:Y:S01]  /*0c80*/  LOP3.LUT R6, R6, 0x7f800000, RZ, 0xfc, !PT ;  /* 0x7f80000006067812 */ /* 0x000fe200078efcff */
[----:B------:R-:W-:Y:S06]  /*0c90*/  BRA `(.L_x_12) ;  /* 0x0000000000047947 */ /* 0x000fec0003800000 */
.L_x_10:
[----:B------:R-:W-:-:S07]  /*0ca0*/  LEA R6, R7, R6, 0x17 ;  /* 0x0000000607067211 */ /* 0x000fce00078eb8ff */
.L_x_12:
[----:B------:R-:W-:Y:S05]  /*0cb0*/  BSYNC.RECONVERGENT B2 ;  /* 0x0000000000027941 */ /* 0x000fea0003800200 */
.L_x_9:
[----:B------:R-:W-:Y:S05]  /*0cc0*/  BRA `(.L_x_13) ;  /* 0x0000000000207947 */ /* 0x000fea0003800000 */
.L_x_8:
[----:B------:R-:W-:-:S04]  /*0cd0*/  LOP3.LUT R6, R7, 0x80000000, R6, 0x48, !PT ;  /* 0x8000000007067812 */ /* 0x000fc800078e4806 */
[----:B------:R-:W-:Y:S01]  /*0ce0*/  LOP3.LUT R6, R6, 0x7f800000, RZ, 0xfc, !PT ;  /* 0x7f80000006067812 */ /* 0x000fe200078efcff */
[----:B------:R-:W-:Y:S06]  /*0cf0*/  BRA `(.L_x_13) ;  /* 0x0000000000147947 */ /* 0x000fec0003800000 */
.L_x_7:
[----:B------:R-:W-:Y:S01]  /*0d00*/  LOP3.LUT R6, R7, 0x80000000, R6, 0x48, !PT ;  /* 0x8000000007067812 */ /* 0x000fe200078e4806 */
[----:B------:R-:W-:Y:S06]  /*0d10*/  BRA `(.L_x_13) ;  /* 0x00000000000c7947 */ /* 0x000fec0003800000 */
.L_x_6:
[----:B------:R-:W0:Y:S01]  /*0d20*/  MUFU.RSQ R6, -QNAN ;  /* 0xffc0000000067908 */ /* 0x000e220000001400 */
[----:B------:R-:W-:Y:S05]  /*0d30*/  BRA `(.L_x_13) ;  /* 0x0000000000047947 */ /* 0x000fea0003800000 */
.L_x_5:
[----:B------:R-:W-:-:S07]  /*0d40*/  FADD.FTZ R6, R0, 500 ;  /* 0x43fa000000067421 */ /* 0x000fce0000010000 */
.L_x_13:
[----:B------:R-:W-:Y:S05]  /*0d50*/  BSYNC.RECONVERGENT B0 ;  /* 0x0000000000007941 */ /* 0x000fea0003800200 */
.L_x_2:
[----:B------:R-:W-:-:S04]  /*0d60*/  HFMA2 R5, -RZ, RZ, 0, 0 ;  /* 0x00000000ff057431 */ /* 0x000fc800000001ff */
[----:B0-----:R-:W-:Y:S05]  /*0d70*/  RET.REL.NODEC R4 `(_Z11mutationFcnPfP17curandStateXORWOW) ;  /* 0xfffffff004a07950 */ /* 0x001fea0003c3ffff */
.L_x_14:
[----:B------:R-:W-:-:S00]  /*0d80*/  BRA `(.L_x_14) ;  /* 0xfffffffc00fc7947 */ /* 0x000fc0000383ffff */
[----:B------:R-:W-:-:S00]  /*0d90*/  NOP ;  /* 0x0000000000007918 */ /* 0x000fc00000000000 */
        /* <DEDUP_REMOVED lines=14> */
.L_x_352:


//--------------------- .text._Z8crossFcnPfP17curandStateXORWOW --------------------------
	.section	.text._Z8crossFcnPfP17curandStateXORWOW,"ax",@progbits
	.align	128
        .global         _Z8crossFcnPfP17curandStateXORWOW
        .type           _Z8crossFcnPfP17curandStateXORWOW,@function
        .size           _Z8crossFcnPfP17curandStateXORWOW,(.L_x_359 - _Z8crossFcnPfP17curandStateXORWOW)
        .other          _Z8crossFcnPfP17curandStateXORWOW,@"STO_CUDA_ENTRY STV_DEFAULT"
_Z8crossFcnPfP17curandStateXORWOW:
.text._Z8crossFcnPfP17curandStateXORWOW:
        /* <DEDUP_REMOVED lines=10> */
[----:B------:R-:W-:Y:S01]  /*00a0*/  LOP3.LUT R3, R6, R3, RZ, 0x3c, !PT ;  /* 0x0000000306037212 */ /* 0x000fe200078e3cff */
[----:B---3--:R-:W-:-:S04]  /*00b0*/  IMAD.SHL.U32 R7, R0, 0x10, RZ ;  /* 0x0000001000077824 */ /* 0x008fc800078e00ff */
[----:B------:R-:W-:-:S05]  /*00c0*/  IMAD.SHL.U32 R6, R3, 0x2, RZ ;  /* 0x0000000203067824 */ /* 0x000fca00078e00ff */
        /* <DEDUP_REMOVED lines=10> */
[----:B------:R-:W-:-:S05]  /*0170*/  IMAD.IADD R3, R2, 0x1, -R3 ;  /* 0x0000000102037824 */ /* 0x000fca00078e0a03 */
[----:B------:R-:W-:-:S04]  /*0180*/  LOP3.LUT R3, R3, 0x1, RZ, 0xc0, !PT ;  /* 0x0000000103037812 */ /* 0x000fc800078ec0ff */
[----:B------:R-:W-:-:S13]  /*0190*/  ISETP.NE.U32.AND P0, PT, R3, 0x1, PT ;  /* 0x000000010300780c */ /* 0x000fda0003f05070 */
[----:B------:R-:W-:Y:S05]  /*01a0*/  @!P0 EXIT ;  /* 0x000000000000894d */ /* 0x000fea0003800000 */
[----:B------:R-:W0:Y:S01]  /*01b0*/  LDC.64 R2, c[0x0][0x380] ;  /* 0x0000e000ff027b82 */ /* 0x000e220000000a00 */
[----:B------:R-:W-:-:S04]  /*01c0*/  IMAD R5, R9, 0xa, RZ ;  /* 0x0000000a09057824 */ /* 0x000fc800078e02ff */
[----:B0-----:R-:W-:-:S05]  /*01d0*/  IMAD.WIDE.U32 R2, R5, 0x4, R2 ;  /* 0x0000000405027825 */ /* 0x001fca00078e0002 */
[----:B------:R-:W2:Y:S04]  /*01e0*/  LDG.E R7, desc[UR4][R2.64+0xa00] ;  /* 0x000a000402077981 */ /* 0x000ea8000c1e1900 */
[----:B------:R-:W3:Y:S04]  /*01f0*/  LDG.E R5, desc[UR4][R2.64] ;  /* 0x0000000402057981 */ /* 0x000ee8000c1e1900 */
[----:B------:R-:W4:Y:S04]  /*0200*/  LDG.E R11, desc[UR4][R2.64+0xa04] ;  /* 0x000a0404020b7981 */ /* 0x000f28000c1e1900 */
[----:B------:R-:W5:Y:S04]  /*0210*/  LDG.E R9, desc[UR4][R2.64+0x4] ;  /* 0x0000040402097981 */ /* 0x000f68000c1e1900 */
        /* <DEDUP_REMOVED lines=16> */
[----:B--2---:R-:W-:Y:S04]  /*0320*/  STG.E desc[UR4][R2.64], R7 ;  /* 0x0000000702007986 */ /* 0x004fe8000c101904 */
[----:B---3--:R-:W-:Y:S04]  /*0330*/  STG.E desc[UR4][R2.64+0xa00], R5 ;  /* 0x000a000502007986 */ /* 0x008fe8000c101904 */
[----:B----4-:R-:W-:Y:S04]  /*0340*/  STG.E desc[UR4][R2.64+0x4], R11 ;  /* 0x0000040b02007986 */ /* 0x010fe8000c101904 */
[----:B-----5:R-:W-:Y:S04]  /*0350*/  STG.E desc[UR4][R2.64+0xa04], R9 ;  /* 0x000a040902007986 */ /* 0x020fe8000c101904 */
[----:B------:R-:W-:Y:S04]  /*0360*/  STG.E desc[UR4][R2.64+0x8], R15 ;  /* 0x0000080f02007986 */ /* 0x000fe8000c101904 */
        /* <DEDUP_REMOVED lines=14> */
[----:B------:R-:W-:Y:S01]  /*0450*/  STG.E desc[UR4][R2.64+0xa24], R12 ;  /* 0x000a240c02007986 */ /* 0x000fe2000c101904 */
[----:B------:R-:W-:Y:S05]  /*0460*/  EXIT ;  /* 0x000000000000794d */ /* 0x000fea0003800000 */
.L_x_15:
        /* <DEDUP_REMOVED lines=9> */
.L_x_359:


//--------------------- .text._Z9selectFcnPfS_S_S_S_fS_P17curandStateXORWOW --------------------------
	.section	.text._Z9selectFcnPfS_S_S_S_fS_P17curandStateXORWOW,"ax",@progbits
	.align	128
        .global         _Z9selectFcnPfS_S_S_S_fS_P17curandStateXORWOW
        .type           _Z9selectFcnPfS_S_S_S_fS_P17curandStateXORWOW,@function
        .size           _Z9selectFcnPfS_S_S_S_fS_P17curandStateXORWOW,(.L_x_353 - _Z9selectFcnPfS_S_S_S_fS_P17curandStateXORWOW)
        .other          _Z9selectFcnPfS_S_S_S_fS_P17curandStateXORWOW,@"STO_CUDA_ENTRY STV_DEFAULT"
_Z9selectFcnPfS_S_S_S_fS_P17curandStateXORWOW:
.text._Z9selectFcnPfS_S_S_S_fS_P17curandStateXORWOW:
[----:B------:R-:W-:Y:S01]  /*0000*/  LDC R1, c[0x0][0x37c] ;  /* 0x0000df00ff017b82 */ /* 0x000fe20000000800 */
[----:B------:R-:W0:Y:S07]  /*0010*/  S2R R2, SR_TID.X ;  /* 0x0000000000027919 */ /* 0x000e2e0000002100 */
[----:B------:R-:W0:Y:S01]  /*0020*/  LDC.64 R4, c[0x0][0x398] ;  /* 0x0000e600ff047b82 */ /* 0x000e220000000a00 */
[----:B------:R-:W1:Y:S07]  /*0030*/  LDCU.64 UR4, c[0x0][0x358] ;  /* 0x00006b00ff0477ac */ /* 0x000e6e0008000a00 */
[----:B------:R-:W2:Y:S01]  /*0040*/  LDC R9, c[0x0][0x3a8] ;  /* 0x0000ea00ff097b82 */ /* 0x000ea20000000800 */
[----:B0-----:R-:W-:-:S05]  /*0050*/  IMAD.WIDE.U32 R4, R2, 0x4, R4 ;  /* 0x0000000402047825 */ /* 0x001fca00078e0004 */
[----:B-1----:R-:W3:Y:S01]  /*0060*/  LDG.E R0, desc[UR4][R4.64] ;  /* 0x0000000404007981 */ /* 0x002ee2000c1e1900 */
[----:B--2---:R-:W0:Y:S01]  /*0070*/  MUFU.RCP R3, R9 ;  /* 0x0000000900037308 */ /* 0x004e220000001000 */
[----:B------:R-:W-:Y:S01]  /*0080*/  BSSY.RECONVERGENT B0, `(.L_x_16) ;  /* 0x000000b000007945 */ /* 0x000fe20003800200 */
[----:B0-----:R-:W-:-:S04]  /*0090*/  FFMA R6, R3, -R9, 1 ;  /* 0x3f80000003067423 */ /* 0x001fc80000000809 */
[----:B------:R-:W-:Y:S02]  /*00a0*/  FFMA R3, R3, R6, R3 ;  /* 0x0000000603037223 */ /* 0x000fe40000000003 */
[----:B---3--:R-:W0:Y:S02]  /*00b0*/  FCHK P0, R0, R9 ;  /* 0x0000000900007302 */ /* 0x008e240000000000 */
[----:B------:R-:W-:-:S04]  /*00c0*/  FFMA R6, R0, R3, RZ ;  /* 0x0000000300067223 */ /* 0x000fc800000000ff */
[----:B------:R-:W-:-:S04]  /*00d0*/  FFMA R7, R6, -R9, R0 ;  /* 0x8000000906077223 */ /* 0x000fc80000000000 */
[----:B------:R-:W-:Y:S01]  /*00e0*/  FFMA R3, R3, R7, R6 ;  /* 0x0000000703037223 */ /* 0x000fe20000000006 */
[----:B0-----:R-:W-:Y:S06]  /*00f0*/  @!P0 BRA `(.L_x_17) ;  /* 0x00000000000c8947 */ /* 0x001fec0003800000 */
[----:B------:R-:W-:-:S07]  /*0100*/  MOV R4, 0x120 ;  /* 0x0000012000047802 */ /* 0x000fce0000000f00 */
[----:B------:R-:W-:Y:S05]  /*0110*/  CALL.REL.NOINC `($__internal_1_$__cuda_sm3x_div_rn_noftz_f32_slowpath) ;  /* 0x0000002c00207944 */ /* 0x000fea0003c00000 */
[----:B------:R-:W-:-:S07]  /*0120*/  IMAD.MOV.U32 R3, RZ, RZ, R0 ;  /* 0x000000ffff037224 */ /* 0x000fce00078e0000 */
.L_x_17:
[----:B------:R-:W-:Y:S05]  /*0130*/  BSYNC.RECONVERGENT B0 ;  /* 0x0000000000007941 */ /* 0x000fea0003800200 */
.L_x_16:
[----:B------:R-:W0:Y:S08]  /*0140*/  LDC.64 R10, c[0x0][0x3b0] ;  /* 0x0000ec00ff0a7b82 */ /* 0x000e300000000a00 */
[----:B------:R-:W1:Y:S01]  /*0150*/  LDC.64 R12, c[0x0][0x3b8] ;  /* 0x0000ee00ff0c7b82 */ /* 0x000e620000000a00 */
[----:B0-----:R-:W-:-:S05]  /*0160*/  IMAD.WIDE.U32 R10, R2, 0x4, R10 ;  /* 0x00000004020a7825 */ /* 0x001fca00078e000a */
[----:B------:R0:W-:Y:S01]  /*0170*/  STG.E desc[UR4][R10.64], R3 ;  /* 0x000000030a007986 */ /* 0x0001e2000c101904 */
[----:B-1----:R-:W-:Y:S01]  /*0180*/  IMAD.WIDE.U32 R12, R2, 0x30, R12 ;  /* 0x00000030020c7825 */ /* 0x002fe200078e000c */
[----:B------:R-:W-:Y:S06]  /*0190*/  BAR.SYNC.DEFER_BLOCKING 0x0 ;  /* 0x0000000000007b1d */ /* 0x000fec0000010000 */
[----:B------:R0:W5:Y:S04]  /*01a0*/  LDG.E.64 R4, desc[UR4][R12.64] ;  /* 0x000000040c047981 */ /* 0x000168000c1e1b00 */
[----:B------:R0:W5:Y:S04]  /*01b0*/  LDG.E.64 R6, desc[UR4][R12.64+0x8] ;  /* 0x000008040c067981 */ /* 0x000168000c1e1b00 */
[----:B------:R0:W5:Y:S01]  /*01c0*/  LDG.E.64 R8, desc[UR4][R12.64+0x10] ;  /* 0x000010040c087981 */ /* 0x000162000c1e1b00 */
[----:B------:R-:W-:Y:S01]  /*01d0*/  BSSY.RECONVERGENT B0, `(.L_x_18) ;  /* 0x0000016000007945 */ /* 0x000fe20003800200 */
.L_x_19:
[----:B-----5:R-:W-:Y:S01]  /*01e0*/  SHF.R.U32.HI R0, RZ, 0x2, R5 ;  /* 0x00000002ff007819 */ /* 0x020fe20000011605 */
[----:B0-----:R-:W-:Y:S01]  /*01f0*/  IMAD.SHL.U32 R10, R9, 0x10, RZ ;  /* 0x00000010090a7824 */ /* 0x001fe200078e00ff */
[----:B------:R-:W-:Y:S01]  /*0200*/  UMOV UR6, 0xeb1c432d ;  /* 0xeb1c432d00067882 */ /* 0x000fe20000000000 */
[----:B------:R-:W-:Y:S01]  /*0210*/  VIADD R4, R4, 0x587c5 ;  /* 0x000587c504047836 */ /* 0x000fe20000000000 */
[----:B------:R-:W-:Y:S01]  /*0220*/  LOP3.LUT R0, R0, R5, RZ, 0x3c, !PT ;  /* 0x0000000500007212 */ /* 0x000fe200078e3cff */
[----:B------:R-:W-:Y:S01]  /*0230*/  HFMA2 R5, -RZ, RZ, 0.1171875, 0 ;  /* 0x2f800000ff057431 */ /* 0x000fe200000001ff */
[----:B------:R-:W-:Y:S02]  /*0240*/  UMOV UR7, 0x3f1a36e2 ;  /* 0x3f1a36e200077882 */ /* 0x000fe40000000000 */
[----:B------:R-:W-:-:S04]  /*0250*/  SHF.L.U32 R3, R0, 0x1, RZ ;  /* 0x0000000100037819 */ /* 0x000fc800000006ff */
[----:B------:R-:W-:-:S04]  /*0260*/  LOP3.LUT R3, R9, R10, R3, 0x96, !PT ;  /* 0x0000000a09037212 */ /* 0x000fc800078e9603 */
[----:B------:R-:W-:-:S05]  /*0270*/  LOP3.LUT R3, R3, R0, RZ, 0x3c, !PT ;  /* 0x0000000003037212 */ /* 0x000fca00078e3cff */
[----:B------:R-:W-:-:S05]  /*0280*/  IMAD.IADD R0, R3, 0x1, R4 ;  /* 0x0000000103007824 */ /* 0x000fca00078e0204 */
[----:B------:R-:W-:-:S05]  /*0290*/  I2FP.F32.U32 R0, R0 ;  /* 0x0000000000007245 */ /* 0x000fca0000201000 */
[----:B------:R-:W-:Y:S01]  /*02a0*/  FFMA R11, R0, R5, 1.1641532182693481445e-10 ;  /* 0x2f000000000b7423 */ /* 0x000fe20000000005 */
[----:B------:R-:W-:Y:S02]  /*02b0*/  IMAD.MOV.U32 R5, RZ, RZ, R6 ;  /* 0x000000ffff057224 */ /* 0x000fe400078e0006 */
[----:B------:R-:W-:Y:S01]  /*02c0*/  IMAD.MOV.U32 R6, RZ, RZ, R7 ;  /* 0x000000ffff067224 */ /* 0x000fe200078e0007 */
[----:B------:R-:W0:Y:S01]  /*02d0*/  F2F.F64.F32 R12, R11 ;  /* 0x0000000b000c7310 */ /* 0x000e220000201800 */
[----:B------:R-:W-:Y:S01]  /*02e0*/  MOV R7, R8 ;  /* 0x0000000800077202 */ /* 0x000fe20000000f00 */
[----:B------:R-:W-:Y:S02]  /*02f0*/  IMAD.MOV.U32 R8, RZ, RZ, R9 ;  /* 0x000000ffff087224 */ /* 0x000fe400078e0009 */
[----:B------:R-:W-:Y:S01]  /*0300*/  IMAD.MOV.U32 R9, RZ, RZ, R3 ;  /* 0x000000ffff097224 */ /* 0x000fe200078e0003 */
[----:B0-----:R-:W-:-:S14]  /*0310*/  DSETP.GEU.AND P0, PT, R12, UR6, PT ;  /* 0x000000060c007e2a */ /* 0x001fdc000bf0e000 */
[----:B------:R-:W-:Y:S05]  /*0320*/  @!P0 BRA `(.L_x_19) ;  /* 0xfffffffc00ac8947 */ /* 0x000fea000383ffff */
[----:B------:R-:W-:Y:S05]  /*0330*/  BSYNC.RECONVERGENT B0 ;  /* 0x0000000000007941 */ /* 0x000fea0003800200 */
.L_x_18:
[----:B------:R-:W0:Y:S02]  /*0340*/  LDC.64 R4, c[0x0][0x3b0] ;  /* 0x0000ec00ff047b82 */ /* 0x000e240000000a00 */
[----:B0-----:R-:W2:Y:S01]  /*0350*/  LDG.E R0, desc[UR4][R4.64] ;  /* 0x0000000404007981 */ /* 0x001ea2000c1e1900 */
[----:B------:R-:W-:Y:S01]  /*0360*/  BSSY.RECONVERGENT B0, `(.L_x_20) ;  /* 0x0000280000007945 */ /* 0x000fe20003800200 */
[----:B--2---:R-:W-:Y:S01]  /*0370*/  FADD R11, R11, -R0 ;  /* 0x800000000b0b7221 */ /* 0x004fe20000000000 */
[----:B------:R-:W-:-:S04]  /*0380*/  HFMA2 R0, -RZ, RZ, 0, 0 ;  /* 0x00000000ff007431 */ /* 0x000fc800000001ff */
[----:B------:R-:W-:-:S13]  /*0390*/  FSETP.GTU.AND P0, PT, R11, RZ, PT ;  /* 0x000000ff0b00720b */ /* 0x000fda0003f0c000 */
[----:B------:R-:W-:Y:S05]  /*03a0*/  @!P0 BRA `(.L_x_21) ;  /* 0x0000002400ec8947 */ /* 0x000fea0003800000 */
[----:B------:R-:W2:Y:S02]  /*03b0*/  LDG.E R0, desc[UR4][R4.64+0x4] ;  /* 0x0000040404007981 */ /* 0x000ea4000c1e1900 */
[----:B--2---:R-:W-:Y:S01]  /*03c0*/  FADD R11, R11, -R0 ;  /* 0x800000000b0b7221 */ /* 0x004fe20000000000 */
[----:B------:R-:W-:-:S04]  /*03d0*/  IMAD.MOV.U32 R0, RZ, RZ, 0x1 ;  /* 0x00000001ff007424 */ /* 0x000fc800078e00ff */
        /* <DEDUP_REMOVED lines=9> */
[----:B------:R-:W-:-:S04]  /*0470*/  MOV R0, 0x3 ;  /* 0x0000000300007802 */ /* 0x000fc80000000f00 */
        /* <DEDUP_REMOVED lines=14> */
[----:B------:R-:W-:-:S04]  /*0560*/  HFMA2 R0, -RZ, RZ, 0, 3.5762786865234375e-07 ;  /* 0x00000006ff007431 */ /* 0x000fc800000001ff */
        /* <DEDUP_REMOVED lines=29> */
[----:B------:R-:W-:-:S04]  /*0740*/  HFMA2 R0, -RZ, RZ, 0, 7.152557373046875e-07 ;  /* 0x0000000cff007431 */ /* 0x000fc800000001ff */
        /* <DEDUP_REMOVED lines=29> */
[----:B------:R-:W-:-:S04]  /*0920*/  HFMA2 R0, -RZ, RZ, 0, 1.07288360595703125e-06 ;  /* 0x00000012ff007431 */ /* 0x000fc800000001ff */
        /* <DEDUP_REMOVED lines=29> */
[----:B------:R-:W-:-:S04]  /*0b00*/  HFMA2 R0, -RZ, RZ, 0, 1.430511474609375e-06 ;  /* 0x00000018ff007431 */ /* 0x000fc800000001ff */
        /* <DEDUP_REMOVED lines=29> */
[----:B------:R-:W-:-:S04]  /*0ce0*/  HFMA2 R0, -RZ, RZ, 0, 1.78813934326171875e-06 ;  /* 0x0000001eff007431 */ /* 0x000fc800000001ff */
        /* <DEDUP_REMOVED lines=29> */
[----:B------:R-:W-:-:S04]  /*0ec0*/  HFMA2 R0, -RZ, RZ, 0, 2.1457672119140625e-06 ;  /* 0x00000024ff007431 */ /* 0x000fc800000001ff */
        /* <DEDUP_REMOVED lines=29> */
[----:B------:R-:W-:-:S04]  /*10a0*/  HFMA2 R0, -RZ, RZ, 0, 2.50339508056640625e-06 ;  /* 0x0000002aff007431 */ /* 0x000fc800000001ff */
        /* <DEDUP_REMOVED lines=29> */
[----:B------:R-:W-:-:S04]  /*1280*/  HFMA2 R0, -RZ, RZ, 0, 2.86102294921875e-06 ;  /* 0x00000030ff007431 */ /* 0x000fc800000001ff */
        /* <DEDUP_REMOVED lines=29> */
[----:B------:R-:W-:-:S04]  /*1460*/  HFMA2 R0, -RZ, RZ, 0, 3.21865081787109375e-06 ;  /* 0x00000036ff007431 */ /* 0x000fc800000001ff */
        /* <DEDUP_REMOVED lines=19> */
[----:B------:R-:W-:-:S04]  /*15a0*/  HFMA2 R0, -RZ, RZ, 0, 3.45706939697265625e-06 ;  /* 0x0000003aff007431 */ /* 0x000fc800000001ff */
        /* <DEDUP_REMOVED lines=19> */
[----:B------:R-:W-:-:S04]  /*16e0*/  HFMA2 R0, -RZ, RZ, 0, 3.69548797607421875e-06 ;  /* 0x0000003eff007431 */ /* 0x000fc800000001ff */
        /* <DEDUP_REMOVED lines=19> */
[----:B------:R-:W-:-:S04]  /*1820*/  HFMA2 R0, -RZ, RZ, 0, 3.93390655517578125e-06 ;  /* 0x00000042ff007431 */ /* 0x000fc800000001ff */
        /* <DEDUP_REMOVED lines=19> */
[----:B------:R-:W-:-:S04]  /*1960*/  HFMA2 R0, -RZ, RZ, 0, 4.17232513427734375e-06 ;  /* 0x00000046ff007431 */ /* 0x000fc800000001ff */
        /* <DEDUP_REMOVED lines=19> */
[----:B------:R-:W-:-:S04]  /*1aa0*/  HFMA2 R0, -RZ, RZ, 0, 4.41074371337890625e-06 ;  /* 0x0000004aff007431 */ /* 0x000fc800000001ff */
        /* <DEDUP_REMOVED lines=19> */
[----:B------:R-:W-:-:S04]  /*1be0*/  HFMA2 R0, -RZ, RZ, 0, 4.64916229248046875e-06 ;  /* 0x0000004eff007431 */ /* 0x000fc800000001ff */
        /* <DEDUP_REMOVED lines=19> */
[----:B------:R-:W-:-:S04]  /*1d20*/  HFMA2 R0, -RZ, RZ, 0, 4.88758087158203125e-06 ;  /* 0x00000052ff007431 */ /* 0x000fc800000001ff */
        /* <DEDUP_REMOVED lines=19> */
[----:B------:R-:W-:-:S04]  /*1e60*/  HFMA2 R0, -RZ, RZ, 0, 5.12599945068359375e-06 ;  /* 0x00000056ff007431 */ /* 0x000fc800000001ff */
        /* <DEDUP_REMOVED lines=19> */
[----:B------:R-:W-:-:S04]  /*1fa0*/  HFMA2 R0, -RZ, RZ, 0, 5.36441802978515625e-06 ;  /* 0x0000005aff007431 */ /* 0x000fc800000001ff */
        /* <DEDUP_REMOVED lines=19> */
[----:B------:R-:W-:-:S04]  /*20e0*/  HFMA2 R0, -RZ, RZ, 0, 5.60283660888671875e-06 ;  /* 0x0000005eff007431 */ /* 0x000fc800000001ff */
        /* <DEDUP_REMOVED lines=19> */
[----:B------:R-:W-:-:S04]  /*2220*/  HFMA2 R0, -RZ, RZ, 0, 5.84125518798828125e-06 ;  /* 0x00000062ff007431 */ /* 0x000fc800000001ff */
        /* <DEDUP_REMOVED lines=19> */
[----:B------:R-:W-:-:S04]  /*2360*/  HFMA2 R0, -RZ, RZ, 0, 6.07967376708984375e-06 ;  /* 0x00000066ff007431 */ /* 0x000fc800000001ff */
        /* <DEDUP_REMOVED lines=19> */
[----:B------:R-:W-:-:S04]  /*24a0*/  HFMA2 R0, -RZ, RZ, 0, 6.31809234619140625e-06 ;  /* 0x0000006aff007431 */ /* 0x000fc800000001ff */
        /* <DEDUP_REMOVED lines=19> */
[----:B------:R-:W-:-:S04]  /*25e0*/  HFMA2 R0, -RZ, RZ, 0, 6.55651092529296875e-06 ;  /* 0x0000006eff007431 */ /* 0x000fc800000001ff */
        /* <DEDUP_REMOVED lines=19> */
[----:B------:R-:W-:-:S04]  /*2720*/  HFMA2 R0, -RZ, RZ, 0, 6.79492950439453125e-06 ;  /* 0x00000072ff007431 */ /* 0x000fc800000001ff */
        /* <DEDUP_REMOVED lines=19> */
[----:B------:R-:W-:-:S04]  /*2860*/  HFMA2 R0, -RZ, RZ, 0, 7.03334808349609375e-06 ;  /* 0x00000076ff007431 */ /* 0x000fc800000001ff */
        /* <DEDUP_REMOVED lines=19> */
[----:B------:R-:W-:-:S04]  /*29a0*/  HFMA2 R0, -RZ, RZ, 0, 7.27176666259765625e-06 ;  /* 0x0000007aff007431 */ /* 0x000fc800000001ff */
        /* <DEDUP_REMOVED lines=19> */
[----:B------:R-:W-:-:S04]  /*2ae0*/  HFMA2 R0, -RZ, RZ, 0, 7.51018524169921875e-06 ;  /* 0x0000007eff007431 */ /* 0x000fc800000001ff */
[----:B------:R-:W-:-:S13]  /*2af0*/  FSETP.GTU.AND P0, PT, R11, RZ, PT ;  /* 0x000000ff0b00720b */ /* 0x000fda0003f0c000 */
[----:B------:R-:W-:Y:S05]  /*2b00*/  @!P0 BRA `(.L_x_21) ;  /* 0x0000000000148947 */ /* 0x000fea0003800000 */
[----:B------:R-:W2:Y:S02]  /*2b10*/  LDG.E R4, desc[UR4][R4.64+0x1fc] ;  /* 0x0001fc0404047981 */ /* 0x000ea4000c1e1900 */
[----:B--2---:R-:W-:-:S05]  /*2b20*/  FADD R0, R11, -R4 ;  /* 0x800000040b007221 */ /* 0x004fca0000000000 */
[----:B------:R-:W-:Y:S01]  /*2b30*/  FSETP.GTU.AND P0, PT, R0, RZ, PT ;  /* 0x000000ff0000720b */ /* 0x000fe20003f0c000 */
[----:B------:R-:W-:-:S12]  /*2b40*/  IMAD.MOV.U32 R0, RZ, RZ, 0x7f ;  /* 0x0000007fff007424 */ /* 0x000fd800078e00ff */
[----:B------:R-:W-:-:S07]  /*2b50*/  @P0 MOV R0, 0x80 ;  /* 0x0000008000000802 */ /* 0x000fce0000000f00 */
.L_x_21:
[----:B------:R-:W-:Y:S05]  /*2b60*/  BSYNC.RECONVERGENT B0 ;  /* 0x0000000000007941 */ /* 0x000fea0003800200 */
.L_x_20:
[----:B------:R-:W0:Y:S01]  /*2b70*/  LDC.64 R6, c[0x0][0x388] ;  /* 0x0000e200ff067b82 */ /* 0x000e220000000a00 */
[----:B------:R-:W-:-:S07]  /*2b80*/  IMAD R3, R0, 0xa, RZ ;  /* 0x0000000a00037824 */ /* 0x000fce00078e02ff */
[----:B------:R-:W1:Y:S01]  /*2b90*/  LDC.64 R4, c[0x0][0x380] ;  /* 0x0000e000ff047b82 */ /* 0x000e620000000a00 */
[----:B0-----:R-:W-:-:S05]  /*2ba0*/  IMAD.WIDE.U32 R6, R3, 0x4, R6 ;  /* 0x0000000403067825 */ /* 0x001fca00078e0006 */
[----:B------:R-:W2:Y:S01]  /*2bb0*/  LDG.E R9, desc[UR4][R6.64] ;  /* 0x0000000406097981 */ /* 0x000ea2000c1e1900 */
[----:B------:R-:W-:-:S04]  /*2bc0*/  IMAD R3, R2, 0xa, RZ ;  /* 0x0000000a02037824 */ /* 0x000fc800078e02ff */
[----:B-1----:R-:W-:-:S05]  /*2bd0*/  IMAD.WIDE.U32 R4, R3, 0x4, R4 ;  /* 0x0000000403047825 */ /* 0x002fca00078e0004 */
[----:B--2---:R0:W-:Y:S04]  /*2be0*/  STG.E desc[UR4][R4.64], R9 ;  /* 0x0000000904007986 */ /* 0x0041e8000c101904 */
[----:B------:R-:W2:Y:S01]  /*2bf0*/  LDG.E R3, desc[UR4][R6.64+0x4] ;  /* 0x0000040406037981 */ /* 0x000ea2000c1e1900 */
[----:B0-----:R-:W0:Y:S03]  /*2c00*/  LDC.64 R8, c[0x0][0x3a0] ;  /* 0x0000e800ff087b82 */ /* 0x001e260000000a00 */
[----:B--2---:R-:W-:Y:S04]  /*2c10*/  STG.E desc[UR4][R4.64+0x4], R3 ;  /* 0x0000040304007986 */ /* 0x004fe8000c101904 */
[----:B------:R-:W2:Y:S04]  /*2c20*/  LDG.E R11, desc[UR4][R6.64+0x8] ;  /* 0x00000804060b7981 */ /* 0x000ea8000c1e1900 */
[----:B--2---:R1:W-:Y:S04]  /*2c30*/  STG.E desc[UR4][R4.64+0x8], R11 ;  /* 0x0000080b04007986 */ /* 0x0043e8000c101904 */
[----:B------:R-:W2:Y:S01]  /*2c40*/  LDG.E R13, desc[UR4][R6.64+0xc] ;  /* 0x00000c04060d7981 */ /* 0x000ea2000c1e1900 */
[----:B0-----:R-:W-:Y:S01]  /*2c50*/  IMAD.WIDE.U32 R8, R0, 0x4, R8 ;  /* 0x0000000400087825 */ /* 0x001fe200078e0008 */
[----:B-1----:R-:W0:Y:S02]  /*2c60*/  LDC.64 R10, c[0x0][0x390] ;  /* 0x0000e400ff0a7b82 */ /* 0x002e240000000a00 */
[----:B--2---:R1:W-:Y:S04]  /*2c70*/  STG.E desc[UR4][R4.64+0xc], R13 ;  /* 0x00000c0d04007986 */ /* 0x0043e8000c101904 */
[----:B------:R-:W2:Y:S04]  /*2c80*/  LDG.E R15, desc[UR4][R6.64+0x10] ;  /* 0x00001004060f7981 */ /* 0x000ea8000c1e1900 */
[----:B--2---:R-:W-:Y:S04]  /*2c90*/  STG.E desc[UR4][R4.64+0x10], R15 ;  /* 0x0000100f04007986 */ /* 0x004fe8000c101904 */
        /* <DEDUP_REMOVED lines=8> */
[----:B-1----:R-:W2:Y:S04]  /*2d20*/  LDG.E R13, desc[UR4][R6.64+0x24] ;  /* 0x00002404060d7981 */ /* 0x002ea8000c1e1900 */
[----:B--2---:R-:W-:Y:S01]  /*2d30*/  STG.E desc[UR4][R4.64+0x24], R13 ;  /* 0x0000240d04007986 */ /* 0x004fe2000c101904 */
[----:B------:R-:W-:Y:S06]  /*2d40*/  BAR.SYNC.DEFER_BLOCKING 0x0 ;  /* 0x0000000000007b1d */ /* 0x000fec0000010000 */
[----:B------:R-:W2:Y:S01]  /*2d50*/  LDG.E R9, desc[UR4][R8.64] ;  /* 0x0000000408097981 */ /* 0x000ea2000c1e1900 */
[----:B0-----:R-:W-:-:S05]  /*2d60*/  IMAD.WIDE.U32 R2, R2, 0x4, R10 ;  /* 0x0000000402027825 */ /* 0x001fca00078e000a */
[----:B--2---:R-:W-:Y:S01]  /*2d70*/  STG.E desc[UR4][R2.64], R9 ;  /* 0x0000000902007986 */ /* 0x004fe2000c101904 */
[----:B------:R-:W-:Y:S06]  /*2d80*/  BAR.SYNC.DEFER_BLOCKING 0x0 ;  /* 0x0000000000007b1d */ /* 0x000fec0000010000 */
[----:B------:R-:W-:Y:S05]  /*2d90*/  EXIT ;  /* 0x000000000000794d */ /* 0x000fea0003800000 */
        .weak           $__internal_1_$__cuda_sm3x_div_rn_noftz_f32_slowpath
        .type           $__internal_1_$__cuda_sm3x_div_rn_noftz_f32_slowpath,@function
        .size           $__internal_1_$__cuda_sm3x_div_rn_noftz_f32_slowpath,(.L_x_353 - $__internal_1_$__cuda_sm3x_div_rn_noftz_f32_slowpath)
$__internal_1_$__cuda_sm3x_div_rn_noftz_f32_slowpath:
[----:B------:R-:W0:Y:S01]  /*2da0*/  LDC R3, c[0x0][0x3a8] ;  /* 0x0000ea00ff037b82 */ /* 0x000e220000000800 */
[--C-:B------:R-:W-:Y:S01]  /*2db0*/  SHF.R.U32.HI R5, RZ, 0x17, R0.reuse ;  /* 0x00000017ff057819 */ /* 0x100fe20000011600 */
[----:B------:R-:W1:Y:S01]  /*2dc0*/  LDCU UR6, c[0x0][0x3a8] ;  /* 0x00007500ff0677ac */ /* 0x000e620008000800 */
[----:B------:R-:W-:Y:S01]  /*2dd0*/  BSSY.RECONVERGENT B1, `(.L_x_22) ;  /* 0x0000064000017945 */ /* 0x000fe20003800200 */
[----:B------:R-:W-:Y:S01]  /*2de0*/  IMAD.MOV.U32 R7, RZ, RZ, R0 ;  /* 0x000000ffff077224 */ /* 0x000fe200078e0000 */
[----:B------:R-:W-:-:S04]  /*2df0*/  LOP3.LUT R5, R5, 0xff, RZ, 0xc0, !PT ;  /* 0x000000ff05057812 */ /* 0x000fc800078ec0ff */
[----:B------:R-:W-:Y:S02]  /*2e00*/  IADD3 R10, PT, PT, R5, -0x1, RZ ;  /* 0xffffffff050a7810 */ /* 0x000fe40007ffe0ff */
[----:B-1----:R-:W-:Y:S02]  /*2e10*/  MOV R8, UR6 ;  /* 0x0000000600087c02 */ /* 0x002fe40008000f00 */
[----:B0-----:R-:W-:-:S04]  /*2e20*/  SHF.R.U32.HI R6, RZ, 0x17, R3 ;  /* 0x00000017ff067819 */ /* 0x001fc80000011603 */
[----:B------:R-:W-:-:S05]  /*2e30*/  LOP3.LUT R6, R6, 0xff, RZ, 0xc0, !PT ;  /* 0x000000ff06067812 */ /* 0x000fca00078ec0ff */
[----:B------:R-:W-:-:S05]  /*2e40*/  VIADD R11, R6, 0xffffffff ;  /* 0xffffffff060b7836 */ /* 0x000fca0000000000 */
[----:B------:R-:W-:-:S04]  /*2e50*/  ISETP.GT.U32.AND P0, PT, R11, 0xfd, PT ;  /* 0x000000fd0b00780c */ /* 0x000fc80003f04070 */
[----:B------:R-:W-:-:S13]  /*2e60*/  ISETP.GT.U32.OR P0, PT, R10, 0xfd, P0 ;  /* 0x000000fd0a00780c */ /* 0x000fda0000704470 */
[----:B------:R-:W-:Y:S01]  /*2e70*/  @!P0 IMAD.MOV.U32 R9, RZ, RZ, RZ ;  /* 0x000000ffff098224 */ /* 0x000fe200078e00ff */
[----:B------:R-:W-:Y:S06]  /*2e80*/  @!P0 BRA `(.L_x_23) ;  /* 0x00000000005c8947 */ /* 0x000fec0003800000 */
[----:B------:R-:W-:Y:S02]  /*2e90*/  FSETP.GTU.FTZ.AND P1, PT, |R3|, +INF , PT ;  /* 0x7f8000000300780b */ /* 0x000fe40003f3c200 */
[----:B------:R-:W-:-:S04]  /*2ea0*/  FSETP.GTU.FTZ.AND P0, PT, |R0|, +INF , PT ;  /* 0x7f8000000000780b */ /* 0x000fc80003f1c200 */
[----:B------:R-:W-:-:S13]  /*2eb0*/  PLOP3.LUT P0, PT, P0, P1, PT, 0xf8, 0x8f ;  /* 0x00000000008f781c */ /* 0x000fda0000703f70 */
[----:B------:R-:W-:Y:S05]  /*2ec0*/  @P0 BRA `(.L_x_24) ;  /* 0x00000004004c0947 */ /* 0x000fea0003800000 */
[----:B------:R-:W-:-:S13]  /*2ed0*/  LOP3.LUT P0, RZ, R8, 0x7fffffff, R7, 0xc8, !PT ;  /* 0x7fffffff08ff7812 */ /* 0x000fda000780c807 */
[----:B------:R-:W-:Y:S05]  /*2ee0*/  @!P0 BRA `(.L_x_25) ;  /* 0x00000004003c8947 */ /* 0x000fea0003800000 */
[C---:B------:R-:W-:Y:S02]  /*2ef0*/  FSETP.NEU.FTZ.AND P2, PT, |R0|.reuse, +INF , PT ;  /* 0x7f8000000000780b */ /* 0x040fe40003f5d200 */
[----:B------:R-:W-:Y:S02]  /*2f00*/  FSETP.NEU.FTZ.AND P1, PT, |R3|, +INF , PT ;  /* 0x7f8000000300780b */ /* 0x000fe40003f3d200 */
[----:B------:R-:W-:-:S11]  /*2f10*/  FSETP.NEU.FTZ.AND P0, PT, |R0|, +INF , PT ;  /* 0x7f8000000000780b */ /* 0x000fd60003f1d200 */
[----:B------:R-:W-:Y:S05]  /*2f20*/  @!P1 BRA !P2, `(.L_x_25) ;  /* 0x00000004002c9947 */ /* 0x000fea0005000000 */
[----:B------:R-:W-:-:S04]  /*2f30*/  LOP3.LUT P2, RZ, R7, 0x7fffffff, RZ, 0xc0, !PT ;  /* 0x7fffffff07ff7812 */ /* 0x000fc8000784c0ff */
[----:B------:R-:W-:-:S13]  /*2f40*/  PLOP3.LUT P1, PT, P1, P2, PT, 0x2f, 0xf2 ;  /* 0x0000000000f2781c */ /* 0x000fda0000f24577 */
[----:B------:R-:W-:Y:S05]  /*2f50*/  @P1 BRA `(.L_x_26) ;  /* 0x0000000400181947 */ /* 0x000fea0003800000 */
[----:B------:R-:W-:-:S04]  /*2f60*/  LOP3.LUT P1, RZ, R8, 0x7fffffff, RZ, 0xc0, !PT ;  /* 0x7fffffff08ff7812 */ /* 0x000fc8000782c0ff */
[----:B------:R-:W-:-:S13]  /*2f70*/  PLOP3.LUT P0, PT, P0, P1, PT, 0x2f, 0xf2 ;  /* 0x0000000000f2781c */ /* 0x000fda0000702577 */
[----:B------:R-:W-:Y:S05]  /*2f80*/  @P0 BRA `(.L_x_27) ;  /* 0x0000000400000947 */ /* 0x000fea0003800000 */
[----:B------:R-:W-:Y:S02]  /*2f90*/  ISETP.GE.AND P0, PT, R10, RZ, PT ;  /* 0x000000ff0a00720c */ /* 0x000fe40003f06270 */
[----:B------:R-:W-:-:S11]  /*2fa0*/  ISETP.GE.AND P1, PT, R11, RZ, PT ;  /* 0x000000ff0b00720c */ /* 0x000fd60003f26270 */
[----:B------:R-:W-:Y:S01]  /*2fb0*/  @P0 MOV R9, RZ ;  /* 0x000000ff00090202 */ /* 0x000fe20000000f00 */
[----:B------:R-:W-:Y:S02]  /*2fc0*/  @!P0 IMAD.MOV.U32 R9, RZ, RZ, -0x40 ;  /* 0xffffffc0ff098424 */ /* 0x000fe400078e00ff */
[----:B------:R-:W-:Y:S01]  /*2fd0*/  @!P0 FFMA R7, R0, 1.84467440737095516160e+19, RZ ;  /* 0x5f80000000078823 */ /* 0x000fe200000000ff */
[----:B------:R-:W-:Y:S02]  /*2fe0*/  @!P1 FFMA R8, R3, 1.84467440737095516160e+19, RZ ;  /* 0x5f80000003089823 */ /* 0x000fe400000000ff */
[----:B------:R-:W-:-:S07]  /*2ff0*/  @!P1 IADD3 R9, PT, PT, R9, 0x40, RZ ;  /* 0x0000004009099810 */ /* 0x000fce0007ffe0ff */
.L_x_23:
[----:B------:R-:W-:Y:S01]  /*3000*/  LEA R3, R6, 0xc0800000, 0x17 ;  /* 0xc080000006037811 */ /* 0x000fe200078eb8ff */
[----:B------:R-:W-:Y:S01]  /*3010*/  BSSY.RECONVERGENT B2, `(.L_x_28) ;  /* 0x0000036000027945 */ /* 0x000fe20003800200 */
[----:B------:R-:W-:-:S03]  /*3020*/  IADD3 R5, PT, PT, R5, -0x7f, RZ ;  /* 0xffffff8105057810 */ /* 0x000fc60007ffe0ff */
[----:B------:R-:W-:Y:S01]  /*3030*/  IMAD.IADD R3, R8, 0x1, -R3 ;  /* 0x0000000108037824 */ /* 0x000fe200078e0a03 */
[C---:B------:R-:W-:Y:S01]  /*3040*/  IADD3 R6, PT, PT, R5.reuse, 0x7f, -R6 ;  /* 0x0000007f05067810 */ /* 0x040fe20007ffe806 */
[----:B------:R-:W-:Y:S02]  /*3050*/  IMAD R0, R5, -0x800000, R7 ;  /* 0xff80000005007824 */ /* 0x000fe400078e0207 */
[----:B------:R-:W0:Y:S01]  /*3060*/  MUFU.RCP R8, R3 ;  /* 0x0000000300087308 */ /* 0x000e220000001000 */
[----:B------:R-:W-:Y:S01]  /*3070*/  FADD.FTZ R11, -R3, -RZ ;  /* 0x800000ff030b7221 */ /* 0x000fe20000010100 */
[----:B------:R-:W-:-:S03]  /*3080*/  IMAD.IADD R6, R6, 0x1, R9 ;  /* 0x0000000106067824 */ /* 0x000fc600078e0209 */
        /* <DEDUP_REMOVED lines=21> */
[CCC-:B------:R-:W-:Y:S01]  /*31e0*/  FFMA.RM R6, R10.reuse, R8.reuse, R7.reuse ;  /* 0x000000080a067223 */ /* 0x1c0fe20000004007 */
[C---:B------:R-:W-:Y:S02]  /*31f0*/  ISETP.NE.AND P2, PT, R9.reuse, RZ, PT ;  /* 0x000000ff0900720c */ /* 0x040fe40003f45270 */
[----:B------:R-:W-:Y:S02]  /*3200*/  ISETP.NE.AND P1, PT, R9, RZ, PT ;  /* 0x000000ff0900720c */ /* 0x000fe40003f25270 */
[----:B------:R-:W-:Y:S01]  /*3210*/  LOP3.LUT R5, R3, 0x7fffff, RZ, 0xc0, !PT ;  /* 0x007fffff03057812 */ /* 0x000fe200078ec0ff */
[----:B------:R-:W-:Y:S01]  /*3220*/  FFMA.RP R3, R10, R8, R7 ;  /* 0x000000080a037223 */ /* 0x000fe20000008007 */
[----:B------:R-:W-:Y:S01]  /*3230*/  IADD3 R8, PT, PT, R9, 0x20, RZ ;  /* 0x0000002009087810 */ /* 0x000fe20007ffe0ff */
[----:B------:R-:W-:Y:S01]  /*3240*/  IMAD.MOV R7, RZ, RZ, -R9 ;  /* 0x000000ffff077224 */ /* 0x000fe200078e0a09 */
[----:B------:R-:W-:-:S02]  /*3250*/  LOP3.LUT R5, R5, 0x800000, RZ, 0xfc, !PT ;  /* 0x0080000005057812 */ /* 0x000fc400078efcff */
[----:B------:R-:W-:Y:S02]  /*3260*/  FSETP.NEU.FTZ.AND P0, PT, R3, R6, PT ;  /* 0x000000060300720b */ /* 0x000fe40003f1d000 */
[----:B------:R-:W-:Y:S02]  /*3270*/  SHF.L.U32 R8, R5, R8, RZ ;  /* 0x0000000805087219 */ /* 0x000fe400000006ff */
[----:B------:R-:W-:Y:S02]  /*3280*/  SEL R6, R7, RZ, P2 ;  /* 0x000000ff07067207 */ /* 0x000fe40001000000 */
[----:B------:R-:W-:Y:S02]  /*3290*/  ISETP.NE.AND P1, PT, R8, RZ, P1 ;  /* 0x000000ff0800720c */ /* 0x000fe40000f25270 */
[----:B------:R-:W-:Y:S02]  /*32a0*/  SHF.R.U32.HI R6, RZ, R6, R5 ;  /* 0x00000006ff067219 */ /* 0x000fe40000011605 */
[----:B------:R-:W-:-:S02]  /*32b0*/  PLOP3.LUT P0, PT, P0, P1, PT, 0xf8, 0x8f ;  /* 0x00000000008f781c */ /* 0x000fc40000703f70 */
[----:B------:R-:W-:Y:S02]  /*32c0*/  SHF.R.U32.HI R8, RZ, 0x1, R6 ;  /* 0x00000001ff087819 */ /* 0x000fe40000011606 */
[----:B------:R-:W-:-:S04]  /*32d0*/  SEL R3, RZ, 0x1, !P0 ;  /* 0x00000001ff037807 */ /* 0x000fc80004000000 */
[----:B------:R-:W-:-:S04]  /*32e0*/  LOP3.LUT R3, R3, 0x1, R8, 0xf8, !PT ;  /* 0x0000000103037812 */ /* 0x000fc800078ef808 */
[----:B------:R-:W-:-:S04]  /*32f0*/  LOP3.LUT R3, R3, R6, RZ, 0xc0, !PT ;  /* 0x0000000603037212 */ /* 0x000fc800078ec0ff */
[----:B------:R-:W-:-:S04]  /*3300*/  IADD3 R3, PT, PT, R8, R3, RZ ;  /* 0x0000000308037210 */ /* 0x000fc80007ffe0ff */
[----:B------:R-:W-:Y:S01]  /*3310*/  LOP3.LUT R0, R3, R0, RZ, 0xfc, !PT ;  /* 0x0000000003007212 */ /* 0x000fe200078efcff */
[----:B------:R-:W-:Y:S06]  /*3320*/  BRA `(.L_x_31) ;  /* 0x0000000000107947 */ /* 0x000fec0003800000 */
.L_x_30:
[----:B------:R-:W-:-:S04]  /*3330*/  LOP3.LUT R0, R0, 0x80000000, RZ, 0xc0, !PT ;  /* 0x8000000000007812 */ /* 0x000fc800078ec0ff */
[----:B------:R-:W-:Y:S01]  /*3340*/  LOP3.LUT R0, R0, 0x7f800000, RZ, 0xfc, !PT ;  /* 0x7f80000000007812 */ /* 0x000fe200078efcff */
[----:B------:R-:W-:Y:S06]  /*3350*/  BRA `(.L_x_31) ;  /* 0x0000000000047947 */ /* 0x000fec0003800000 */
.L_x_29:
[----:B------:R-:W-:-:S07]  /*3360*/  IMAD R0, R6, 0x800000, R0 ;  /* 0x0080000006007824 */ /* 0x000fce00078e0200 */
.L_x_31:
[----:B------:R-:W-:Y:S05]  /*3370*/  BSYNC.RECONVERGENT B2 ;  /* 0x0000000000027941 */ /* 0x000fea0003800200 */
.L_x_28:
[----:B------:R-:W-:Y:S05]  /*3380*/  BRA `(.L_x_32) ;  /* 0x0000000000207947 */ /* 0x000fea0003800000 */
.L_x_27:
[----:B------:R-:W-:-:S04]  /*3390*/  LOP3.LUT R0, R8, 0x80000000, R7, 0x48, !PT ;  /* 0x8000000008007812 */ /* 0x000fc800078e4807 */
[----:B------:R-:W-:Y:S01]  /*33a0*/  LOP3.LUT R0, R0, 0x7f800000, RZ, 0xfc, !PT ;  /* 0x7f80000000007812 */ /* 0x000fe200078efcff */
[----:B------:R-:W-:Y:S06]  /*33b0*/  BRA `(.L_x_32) ;  /* 0x0000000000147947 */ /* 0x000fec0003800000 */
.L_x_26:
[----:B------:R-:W-:Y:S01]  /*33c0*/  LOP3.LUT R0, R8, 0x80000000, R7, 0x48, !PT ;  /* 0x8000000008007812 */ /* 0x000fe200078e4807 */
[----:B------:R-:W-:Y:S06]  /*33d0*/  BRA `(.L_x_32) ;  /* 0x00000000000c7947 */ /* 0x000fec0003800000 */
.L_x_25:
[----:B------:R-:W0:Y:S01]  /*33e0*/  MUFU.RSQ R0, -QNAN ;  /* 0xffc0000000007908 */ /* 0x000e220000001400 */
[----:B------:R-:W-:Y:S05]  /*33f0*/  BRA `(.L_x_32) ;  /* 0x0000000000047947 */ /* 0x000fea0003800000 */
.L_x_24:
[----:B------:R-:W-:-:S07]  /*3400*/  FADD.FTZ R0, R0, R3 ;  /* 0x0000000300007221 */ /* 0x000fce0000010000 */
.L_x_32:
[----:B------:R-:W-:Y:S05]  /*3410*/  BSYNC.RECONVERGENT B1 ;  /* 0x0000000000017941 */ /* 0x000fea0003800200 */
.L_x_22:
[----:B------:R-:W-:-:S04]  /*3420*/  HFMA2 R5, -RZ, RZ, 0, 0 ;  /* 0x00000000ff057431 */ /* 0x000fc800000001ff */
[----:B0-----:R-:W-:Y:S05]  /*3430*/  RET.REL.NODEC R4 `(_Z9selectFcnPfS_S_S_S_fS_P17curandStateXORWOW) ;  /* 0xffffffc804f07950 */ /* 0x001fea0003c3ffff */
.L_x_33:
        /* <DEDUP_REMOVED lines=12> */
.L_x_353:


//--------------------- .text._Z9selectPrePfS_S_S_S_ --------------------------
	.section	.text._Z9selectPrePfS_S_S_S_,"ax",@progbits
	.align	128
        .global         _Z9selectPrePfS_S_S_S_
        .type           _Z9selectPrePfS_S_S_S_,@function
        .size           _Z9selectPrePfS_S_S_S_,(.L_x_354 - _Z9selectPrePfS_S_S_S_)
        .other          _Z9selectPrePfS_S_S_S_,@"STO_CUDA_ENTRY STV_DEFAULT"
_Z9selectPrePfS_S_S_S_:
.text._Z9selectPrePfS_S_S_S_:
[----:B------:R-:W-:Y:S01]  /*0000*/  LDC R1, c[0x0][0x37c] ;  /* 0x0000df00ff017b82 */ /* 0x000fe20000000800 */
[----:B------:R-:W0:Y:S07]  /*0010*/  S2R R3, SR_TID.X ;  /* 0x0000000000037919 */ /* 0x000e2e0000002100 */
[----:B------:R-:W0:Y:S01]  /*0020*/  LDC.64 R4, c[0x0][0x380] ;  /* 0x0000e000ff047b82 */ /* 0x000e220000000a00 */
[----:B------:R-:W1:Y:S01]  /*0030*/  LDCU.64 UR4, c[0x0][0x358] ;  /* 0x00006b00ff0477ac */ /* 0x000e620008000a00 */
[----:B0-----:R-:W-:-:S05]  /*0040*/  IMAD.WIDE.U32 R4, R3, 0x4, R4 ;  /* 0x0000000403047825 */ /* 0x001fca00078e0004 */
[----:B-1----:R-:W2:Y:S01]  /*0050*/  LDG.E R0, desc[UR4][R4.64] ;  /* 0x0000000404007981 */ /* 0x002ea2000c1e1900 */
[----:B------:R-:W-:Y:S01]  /*0060*/  BSSY.RECONVERGENT B0, `(.L_x_34) ;  /* 0x000000c000007945 */ /* 0x000fe20003800200 */
[----:B--2---:R-:W-:-:S05]  /*0070*/  VIADD R2, R0, 0x1800000 ;  /* 0x0180000000027836 */ /* 0x004fca0000000000 */
[----:B------:R-:W-:-:S04]  /*0080*/  LOP3.LUT R2, R2, 0x7f800000, RZ, 0xc0, !PT ;  /* 0x7f80000002027812 */ /* 0x000fc800078ec0ff */
[----:B------:R-:W-:-:S13]  /*0090*/  ISETP.GT.U32.AND P0, PT, R2, 0x1ffffff, PT ;  /* 0x01ffffff0200780c */ /* 0x000fda0003f04070 */
[----:B------:R-:W-:Y:S05]  /*00a0*/  @P0 BRA `(.L_x_35) ;  /* 0x00000000000c0947 */ /* 0x000fea0003800000 */
[----:B------:R-:W-:-:S07]  /*00b0*/  MOV R6, 0xd0 ;  /* 0x000000d000067802 */ /* 0x000fce0000000f00 */
[----:B------:R-:W-:Y:S05]  /*00c0*/  CALL.REL.NOINC `($__internal_2_$__cuda_sm20_rcp_rn_f32_slowpath) ;  /* 0x0000000000a87944 */ /* 0x000fea0003c00000 */
[----:B------:R-:W-:Y:S05]  /*00d0*/  BRA `(.L_x_36) ;  /* 0x0000000000107947 */ /* 0x000fea0003800000 */
.L_x_35:
[----:B------:R-:W0:Y:S02]  /*00e0*/  MUFU.RCP R13, R0 ;  /* 0x00000000000d7308 */ /* 0x000e240000001000 */
[----:B0-----:R-:W-:-:S04]  /*00f0*/  FFMA R2, R0, R13, -1 ;  /* 0xbf80000000027423 */ /* 0x001fc8000000000d */
[----:B------:R-:W-:-:S04]  /*0100*/  FADD.FTZ R2, -R2, -RZ ;  /* 0x800000ff02027221 */ /* 0x000fc80000010100 */
[----:B------:R-:W-:-:S07]  /*0110*/  FFMA R13, R13, R2, R13 ;  /* 0x000000020d0d7223 */ /* 0x000fce000000000d */
.L_x_36:
[----:B------:R-:W-:Y:S05]  /*0120*/  BSYNC.RECONVERGENT B0 ;  /* 0x0000000000007941 */ /* 0x000fea0003800200 */
.L_x_34:
[----:B------:R-:W0:Y:S08]  /*0130*/  LDC.64 R6, c[0x0][0x388] ;  /* 0x0000e200ff067b82 */ /* 0x000e300000000a00 */
[----:B------:R-:W1:Y:S08]  /*0140*/  LDC.64 R8, c[0x0][0x390] ;  /* 0x0000e400ff087b82 */ /* 0x000e700000000a00 */
[----:B------:R-:W2:Y:S01]  /*0150*/  LDC.64 R10, c[0x0][0x398] ;  /* 0x0000e600ff0a7b82 */ /* 0x000ea20000000a00 */
[----:B0-----:R-:W-:-:S05]  /*0160*/  IMAD.WIDE.U32 R6, R3, 0x4, R6 ;  /* 0x0000000403067825 */ /* 0x001fca00078e0006 */
[----:B------:R0:W-:Y:S02]  /*0170*/  STG.E desc[UR4][R6.64], R13 ;  /* 0x0000000d06007986 */ /* 0x0001e4000c101904 */
[----:B------:R-:W-:Y:S01]  /*0180*/  BAR.SYNC.DEFER_BLOCKING 0x0 ;  /* 0x0000000000007b1d */ /* 0x000fe20000010000 */
[----:B-1----:R-:W-:-:S04]  /*0190*/  IMAD.WIDE.U32 R8, R3, 0x4, R8 ;  /* 0x0000000403087825 */ /* 0x002fc800078e0008 */
[----:B------:R-:W-:-:S03]  /*01a0*/  IMAD R15, R3, 0xa, RZ ;  /* 0x0000000a030f7824 */ /* 0x000fc600078e02ff */
[----:B0-----:R-:W0:Y:S01]  /*01b0*/  LDC.64 R6, c[0x0][0x3a0] ;  /* 0x0000e800ff067b82 */ /* 0x001e220000000a00 */
[----:B------:R-:W3:Y:S01]  /*01c0*/  LDG.E R5, desc[UR4][R4.64] ;  /* 0x0000000404057981 */ /* 0x000ee2000c1e1900 */
[----:B--2---:R-:W-:-:S03]  /*01d0*/  IMAD.WIDE.U32 R2, R15, 0x4, R10 ;  /* 0x000000040f027825 */ /* 0x004fc600078e000a */
[----:B---3--:R1:W-:Y:S03]  /*01e0*/  STG.E desc[UR4][R8.64], R5 ;  /* 0x0000000508007986 */ /* 0x0083e6000c101904 */
[----:B------:R-:W-:Y:S06]  /*01f0*/  BAR.SYNC.DEFER_BLOCKING 0x0 ;  /* 0x0000000000007b1d */ /* 0x000fec0000010000 */
[----:B------:R-:W2:Y:S01]  /*0200*/  LDG.E R11, desc[UR4][R2.64] ;  /* 0x00000004020b7981 */ /* 0x000ea2000c1e1900 */
[----:B0-----:R-:W-:-:S05]  /*0210*/  IMAD.WIDE.U32 R6, R15, 0x4, R6 ;  /* 0x000000040f067825 */ /* 0x001fca00078e0006 */
[----:B--2---:R0:W-:Y:S04]  /*0220*/  STG.E desc[UR4][R6.64], R11 ;  /* 0x0000000b06007986 */ /* 0x0041e8000c101904 */
[----:B------:R-:W2:Y:S04]  /*0230*/  LDG.E R13, desc[UR4][R2.64+0x4] ;  /* 0x00000404020d7981 */ /* 0x000ea8000c1e1900 */
[----:B--2---:R2:W-:Y:S04]  /*0240*/  STG.E desc[UR4][R6.64+0x4], R13 ;  /* 0x0000040d06007986 */ /* 0x0045e8000c101904 */
[----:B------:R-:W3:Y:S04]  /*0250*/  LDG.E R15, desc[UR4][R2.64+0x8] ;  /* 0x00000804020f7981 */ /* 0x000ee8000c1e1900 */
[----:B---3--:R3:W-:Y:S04]  /*0260*/  STG.E desc[UR4][R6.64+0x8], R15 ;  /* 0x0000080f06007986 */ /* 0x0087e8000c101904 */
[----:B------:R-:W4:Y:S04]  /*0270*/  LDG.E R17, desc[UR4][R2.64+0xc] ;  /* 0x00000c0402117981 */ /* 0x000f28000c1e1900 */
[----:B----4-:R4:W-:Y:S04]  /*0280*/  STG.E desc[UR4][R6.64+0xc], R17 ;  /* 0x00000c1106007986 */ /* 0x0109e8000c101904 */
[----:B-1----:R-:W5:Y:S04]  /*0290*/  LDG.E R5, desc[UR4][R2.64+0x10] ;  /* 0x0000100402057981 */ /* 0x002f68000c1e1900 */
[----:B-----5:R-:W-:Y:S04]  /*02a0*/  STG.E desc[UR4][R6.64+0x10], R5 ;  /* 0x0000100506007986 */ /* 0x020fe8000c101904 */
[----:B------:R-:W5:Y:S04]  /*02b0*/  LDG.E R9, desc[UR4][R2.64+0x14] ;  /* 0x0000140402097981 */ /* 0x000f68000c1e1900 */
[----:B-----5:R-:W-:Y:S04]  /*02c0*/  STG.E desc[UR4][R6.64+0x14], R9 ;  /* 0x0000140906007986 */ /* 0x020fe8000c101904 */
[----:B0-----:R-:W5:Y:S04]  /*02d0*/  LDG.E R11, desc[UR4][R2.64+0x18] ;  /* 0x00001804020b7981 */ /* 0x001f68000c1e1900 */
[----:B-----5:R-:W-:Y:S04]  /*02e0*/  STG.E desc[UR4][R6.64+0x18], R11 ;  /* 0x0000180b06007986 */ /* 0x020fe8000c101904 */
[----:B--2---:R-:W2:Y:S04]  /*02f0*/  LDG.E R13, desc[UR4][R2.64+0x1c] ;  /* 0x00001c04020d7981 */ /* 0x004ea8000c1e1900 */
[----:B--2---:R-:W-:Y:S04]  /*0300*/  STG.E desc[UR4][R6.64+0x1c], R13 ;  /* 0x00001c0d06007986 */ /* 0x004fe8000c101904 */
[----:B---3--:R-:W2:Y:S04]  /*0310*/  LDG.E R15, desc[UR4][R2.64+0x20] ;  /* 0x00002004020f7981 */ /* 0x008ea8000c1e1900 */
[----:B--2---:R-:W-:Y:S04]  /*0320*/  STG.E desc[UR4][R6.64+0x20], R15 ;  /* 0x0000200f06007986 */ /* 0x004fe8000c101904 */
[----:B----4-:R-:W2:Y:S04]  /*0330*/  LDG.E R17, desc[UR4][R2.64+0x24] ;  /* 0x0000240402117981 */ /* 0x010ea8000c1e1900 */
[----:B--2---:R-:W-:Y:S01]  /*0340*/  STG.E desc[UR4][R6.64+0x24], R17 ;  /* 0x0000241106007986 */ /* 0x004fe2000c101904 */
[----:B------:R-:W-:Y:S06]  /*0350*/  BAR.SYNC.DEFER_BLOCKING 0x0 ;  /* 0x0000000000007b1d */ /* 0x000fec0000010000 */
[----:B------:R-:W-:Y:S05]  /*0360*/  EXIT ;  /* 0x000000000000794d */ /* 0x000fea0003800000 */
        .weak           $__internal_2_$__cuda_sm20_rcp_rn_f32_slowpath
        .type           $__internal_2_$__cuda_sm20_rcp_rn_f32_slowpath,@function
        .size           $__internal_2_$__cuda_sm20_rcp_rn_f32_slowpath,(.L_x_354 - $__internal_2_$__cuda_sm20_rcp_rn_f32_slowpath)
$__internal_2_$__cuda_sm20_rcp_rn_f32_slowpath:
[----:B------:R-:W-:Y:S01]  /*0370*/  IMAD.SHL.U32 R2, R0, 0x2, RZ ;  /* 0x0000000200027824 */ /* 0x000fe200078e00ff */
[----:B------:R-:W-:Y:S04]  /*0380*/  BSSY.RECONVERGENT B1, `(.L_x_37) ;  /* 0x0000030000017945 */ /* 0x000fe80003800200 */
[----:B------:R-:W-:-:S04]  /*0390*/  SHF.R.U32.HI R2, RZ, 0x18, R2 ;  /* 0x00000018ff027819 */ /* 0x000fc80000011602 */
[----:B------:R-:W-:-:S13]  /*03a0*/  ISETP.NE.U32.AND P0, PT, R2, RZ, PT ;  /* 0x000000ff0200720c */ /* 0x000fda0003f05070 */
[----:B------:R-:W-:Y:S05]  /*03b0*/  @P0 BRA `(.L_x_38) ;  /* 0x0000000000280947 */ /* 0x000fea0003800000 */
[----:B------:R-:W-:-:S05]  /*03c0*/  IMAD.SHL.U32 R2, R0, 0x2, RZ ;  /* 0x0000000200027824 */ /* 0x000fca00078e00ff */
[----:B------:R-:W-:-:S13]  /*03d0*/  ISETP.NE.AND P0, PT, R2, RZ, PT ;  /* 0x000000ff0200720c */ /* 0x000fda0003f05270 */
[----:B------:R-:W-:Y:S01]  /*03e0*/  @P0 FFMA R8, R0, 1.84467440737095516160e+19, RZ ;  /* 0x5f80000000080823 */ /* 0x000fe200000000ff */
[----:B------:R-:W-:Y:S08]  /*03f0*/  @!P0 MUFU.RCP R7, R0 ;  /* 0x0000000000078308 */ /* 0x000ff00000001000 */
[----:B------:R-:W0:Y:S02]  /*0400*/  @P0 MUFU.RCP R9, R8 ;  /* 0x0000000800090308 */ /* 0x000e240000001000 */
[----:B0-----:R-:W-:-:S04]  /*0410*/  @P0 FFMA R2, R8, R9, -1 ;  /* 0xbf80000008020423 */ /* 0x001fc80000000009 */
[----:B------:R-:W-:-:S04]  /*0420*/  @P0 FADD.FTZ R2, -R2, -RZ ;  /* 0x800000ff02020221 */ /* 0x000fc80000010100 */
[----:B------:R-:W-:-:S04]  /*0430*/  @P0 FFMA R2, R9, R2, R9 ;  /* 0x0000000209020223 */ /* 0x000fc80000000009 */
[----:B------:R-:W-:Y:S01]  /*0440*/  @P0 FFMA R7, R2, 1.84467440737095516160e+19, RZ ;  /* 0x5f80000002070823 */ /* 0x000fe200000000ff */
[----:B------:R-:W-:Y:S06]  /*0450*/  BRA `(.L_x_39) ;  /* 0x0000000000887947 */ /* 0x000fec0003800000 */
.L_x_38:
[----:B------:R-:W-:-:S04]  /*0460*/  IADD3 R7, PT, PT, R2, -0xfd, RZ ;  /* 0xffffff0302077810 */ /* 0x000fc80007ffe0ff */
[----:B------:R-:W-:-:S13]  /*0470*/  ISETP.GT.U32.AND P0, PT, R7, 0x1, PT ;  /* 0x000000010700780c */ /* 0x000fda0003f04070 */
[----:B------:R-:W-:Y:S05]  /*0480*/  @P0 BRA `(.L_x_40) ;  /* 0x0000000000780947 */ /* 0x000fea0003800000 */
[----:B------:R-:W-:Y:S01]  /*0490*/  LOP3.LUT R8, R0, 0x7fffff, RZ, 0xc0, !PT ;  /* 0x007fffff00087812 */ /* 0x000fe200078ec0ff */
[----:B------:R-:W-:-:S03]  /*04a0*/  IMAD.MOV.U32 R12, RZ, RZ, 0x3 ;  /* 0x00000003ff0c7424 */ /* 0x000fc600078e00ff */
[----:B------:R-:W-:Y:S02]  /*04b0*/  LOP3.LUT R8, R8, 0x3f800000, RZ, 0xfc, !PT ;  /* 0x3f80000008087812 */ /* 0x000fe400078efcff */
[----:B------:R-:W-:Y:S02]  /*04c0*/  SHF.L.U32 R13, R12, R7, RZ ;  /* 0x000000070c0d7219 */ /* 0x000fe400000006ff */
[----:B------:R-:W0:Y:S02]  /*04d0*/  MUFU.RCP R9, R8 ;  /* 0x0000000800097308 */ /* 0x000e240000001000 */
[----:B0-----:R-:W-:-:S04]  /*04e0*/  FFMA R10, R8, R9, -1 ;  /* 0xbf800000080a7423 */ /* 0x001fc80000000009 */
[----:B------:R-:W-:-:S04]  /*04f0*/  FADD.FTZ R10, -R10, -RZ ;  /* 0x800000ff0a0a7221 */ /* 0x000fc80000010100 */
[CCC-:B------:R-:W-:Y:S01]  /*0500*/  FFMA.RM R11, R9.reuse, R10.reuse, R9.reuse ;  /* 0x0000000a090b7223 */ /* 0x1c0fe20000004009 */
[----:B------:R-:W-:-:S04]  /*0510*/  FFMA.RP R10, R9, R10, R9 ;  /* 0x0000000a090a7223 */ /* 0x000fc80000008009 */
[C---:B------:R-:W-:Y:S02]  /*0520*/  LOP3.LUT R9, R11.reuse, 0x7fffff, RZ, 0xc0, !PT ;  /* 0x007fffff0b097812 */ /* 0x040fe400078ec0ff */
[----:B------:R-:W-:Y:S02]  /*0530*/  FSETP.NEU.FTZ.AND P0, PT, R11, R10, PT ;  /* 0x0000000a0b00720b */ /* 0x000fe40003f1d000 */
[----:B------:R-:W-:Y:S02]  /*0540*/  LOP3.LUT R10, R9, 0x800000, RZ, 0xfc, !PT ;  /* 0x00800000090a7812 */ /* 0x000fe400078efcff */
[----:B------:R-:W-:Y:S02]  /*0550*/  SEL R9, RZ, 0xffffffff, !P0 ;  /* 0xffffffffff097807 */ /* 0x000fe40004000000 */
[----:B------:R-:W-:-:S03]  /*0560*/  LOP3.LUT R8, R13, R10, RZ, 0xc0, !PT ;  /* 0x0000000a0d087212 */ /* 0x000fc600078ec0ff */
[----:B------:R-:W-:Y:S01]  /*0570*/  IMAD.MOV R9, RZ, RZ, -R9 ;  /* 0x000000ffff097224 */ /* 0x000fe200078e0a09 */
[----:B------:R-:W-:-:S04]  /*0580*/  SHF.R.U32.HI R8, RZ, R7, R8 ;  /* 0x00000007ff087219 */ /* 0x000fc80000011608 */
[----:B------:R-:W-:Y:S02]  /*0590*/  LOP3.LUT P1, RZ, R9, R7, R10, 0xf8, !PT ;  /* 0x0000000709ff7212 */ /* 0x000fe4000782f80a */
[C---:B------:R-:W-:Y:S02]  /*05a0*/  LOP3.LUT P0, RZ, R8.reuse, 0x1, RZ, 0xc0, !PT ;  /* 0x0000000108ff7812 */ /* 0x040fe4000780c0ff */
[----:B------:R-:W-:-:S04]  /*05b0*/  LOP3.LUT P2, RZ, R8, 0x2, RZ, 0xc0, !PT ;  /* 0x0000000208ff7812 */ /* 0x000fc8000784c0ff */
[----:B------:R-:W-:Y:S02]  /*05c0*/  PLOP3.LUT P0, PT, P0, P1, P2, 0xe0, 0x0 ;  /* 0x000000000000781c */ /* 0x000fe40000703c20 */
[----:B------:R-:W-:Y:S02]  /*05d0*/  LOP3.LUT P1, RZ, R0, 0x7fffff, RZ, 0xc0, !PT ;  /* 0x007fffff00ff7812 */ /* 0x000fe4000782c0ff */
[----:B------:R-:W-:-:S04]  /*05e0*/  SEL R7, RZ, 0x1, !P0 ;  /* 0x00000001ff077807 */ /* 0x000fc80004000000 */
[----:B------:R-:W-:-:S04]  /*05f0*/  IADD3 R7, PT, PT, -R7, RZ, RZ ;  /* 0x000000ff07077210 */ /* 0x000fc80007ffe1ff */
[----:B------:R-:W-:Y:S01]  /*0600*/  ISETP.GE.AND P0, PT, R7, RZ, PT ;  /* 0x000000ff0700720c */ /* 0x000fe20003f06270 */
[----:B------:R-:W-:-:S05]  /*0610*/  VIADD R7, R2, 0xffffff04 ;  /* 0xffffff0402077836 */ /* 0x000fca0000000000 */
[----:B------:R-:W-:-:S07]  /*0620*/  SHF.R.U32.HI R7, RZ, R7, R10 ;  /* 0x00000007ff077219 */ /* 0x000fce000001160a */
[----:B------:R-:W-:-:S05]  /*0630*/  @!P0 VIADD R7, R7, 0x1 ;  /* 0x0000000107078836 */ /* 0x000fca0000000000 */
[----:B------:R-:W-:-:S04]  /*0640*/  @!P1 SHF.L.U32 R7, R7, 0x1, RZ ;  /* 0x0000000107079819 */ /* 0x000fc800000006ff */
[----:B------:R-:W-:Y:S01]  /*0650*/  LOP3.LUT R7, R7, 0x80000000, R0, 0xf8, !PT ;  /* 0x8000000007077812 */ /* 0x000fe200078ef800 */
[----:B------:R-:W-:Y:S06]  /*0660*/  BRA `(.L_x_39) ;  /* 0x0000000000047947 */ /* 0x000fec0003800000 */
.L_x_40:
[----:B------:R0:W1:Y:S02]  /*0670*/  MUFU.RCP R7, R0 ;  /* 0x0000000000077308 */ /* 0x0000640000001000 */
.L_x_39:
[----:B------:R-:W-:Y:S05]  /*0680*/  BSYNC.RECONVERGENT B1 ;  /* 0x0000000000017941 */ /* 0x000fea0003800200 */
.L_x_37:
[----:B-1----:R-:W-:Y:S02]  /*0690*/  IMAD.MOV.U32 R13, RZ, RZ, R7 ;  /* 0x000000ffff0d7224 */ /* 0x002fe400078e0007 */
[----:B------:R-:W-:-:S04]  /*06a0*/  HFMA2 R7, -RZ, RZ, 0, 0 ;  /* 0x00000000ff077431 */ /* 0x000fc800000001ff */
[----:B0-----:R-:W-:Y:S05]  /*06b0*/  RET.REL.NODEC R6 `(_Z9selectPrePfS_S_S_S_) ;  /* 0xfffffff806507950 */ /* 0x001fea0003c3ffff */
.L_x_41:
        /* <DEDUP_REMOVED lines=12> */
.L_x_354:


//--------------------- .text._Z11GfitnessFcnPfS_ --------------------------
	.section	.text._Z11GfitnessFcnPfS_,"ax",@progbits
	.align	128
        .global         _Z11GfitnessFcnPfS_
        .type           _Z11GfitnessFcnPfS_,@function
        .size           _Z11GfitnessFcnPfS_,(.L_x_357 - _Z11GfitnessFcnPfS_)
        .other          _Z11GfitnessFcnPfS_,@"STO_CUDA_ENTRY STV_DEFAULT"
_Z11GfitnessFcnPfS_:
.text._Z11GfitnessFcnPfS_:
[----:B------:R-:W0:Y:S01]  /*0000*/  LDC R1, c[0x0][0x37c] ;  /* 0x0000df00ff017b82 */ /* 0x000e220000000800 */
[----:B------:R-:W1:Y:S07]  /*0010*/  S2R R42, SR_TID.X ;  /* 0x00000000002a7919 */ /* 0x000e6e0000002100 */
[----:B------:R-:W1:Y:S01]  /*0020*/  S2UR UR6, SR_CTAID.X ;  /* 0x00000000000679c3 */ /* 0x000e620000002500 */
[----:B------:R-:W-:Y:S01]  /*0030*/  MOV R0, 0x88 ;  /* 0x0000008800007802 */ /* 0x000fe20000000f00 */
[----:B------:R-:W2:Y:S01]  /*0040*/  LDCU UR4, c[0x0][0x2f8] ;  /* 0x00005f00ff0477ac */ /* 0x000ea20008000800 */
[----:B0-----:R-:W-:-:S02]  /*0050*/  VIADD R1, R1, 0xfffffbf0 ;  /* 0xfffffbf001017836 */ /* 0x001fc40000000000 */
[----:B------:R-:W-:Y:S02]  /*0060*/  HFMA2 R5, -RZ, RZ, 0, 0 ;  /* 0x00000000ff057431 */ /* 0x000fe400000001ff */
[----:B------:R-:W-:Y:S01]  /*0070*/  IMAD.MOV.U32 R4, RZ, RZ, 0x28 ;  /* 0x00000028ff047424 */ /* 0x000fe200078e00ff */
[----:B------:R-:W0:Y:S01]  /*0080*/  LDCU UR5, c[0x0][0x2fc] ;  /* 0x00005f80ff0577ac */ /* 0x000e220008000800 */
[----:B------:R-:W-:Y:S01]  /*0090*/  IMAD.MOV.U32 R19, RZ, RZ, RZ ;  /* 0x000000ffff137224 */ /* 0x000fe200078e00ff */
[----:B------:R3:W4:Y:S01]  /*00a0*/  LDC.64 R2, c[0x4][R0] ;  /* 0x0100000000027b82 */ /* 0x0007220000000a00 */
[----:B------:R-:W-:Y:S01]  /*00b0*/  IMAD.MOV.U32 R23, RZ, RZ, RZ ;  /* 0x000000ffff177224 */ /* 0x000fe200078e00ff */
[----:B------:R-:W3:Y:S01]  /*00c0*/  LDCU.64 UR36, c[0x0][0x358] ;  /* 0x00006b00ff2477ac */ /* 0x000ee20008000a00 */
[----:B--2---:R-:W-:-:S05]  /*00d0*/  IADD3 R44, P0, PT, R1, UR4, RZ ;  /* 0x00000004012c7c10 */ /* 0x004fca000ff1e0ff */
[----:B0-----:R-:W-:Y:S01]  /*00e0*/  IMAD.X R43, RZ, RZ, UR5, P0 ;  /* 0x00000005ff2b7e24 */ /* 0x001fe200080e06ff */
[----:B-1----:R-:W-:-:S07]  /*00f0*/  IADD3 R42, PT, PT, R42, UR6, RZ ;  /* 0x000000062a2a7c10 */ /* 0x002fce000fffe0ff */
[----:B------:R-:W-:-:S07]  /*0100*/  LEPC R20, `(.L_x_42) ;  /* 0x000000001014794e */ /* 0x000fce0000000000 */
[----:B---34-:R-:W-:Y:S05]  /*0110*/  CALL.ABS.NOINC R2 ;  /* 0x0000000002007343 */ /* 0x018fea0003c00000 */
.L_x_42:
[----:B------:R-:W-:Y:S01]  /*0120*/  BSSY.RECONVERGENT B0, `(.L_x_43) ;  /* 0x000000d000007945 */ /* 0x000fe20003800200 */
[----:B------:R-:W-:Y:S01]  /*0130*/  IMAD.MOV.U32 R16, RZ, RZ, R4 ;  /* 0x000000ffff107224 */ /* 0x000fe200078e0004 */
[----:B------:R-:W-:-:S07]  /*0140*/  MOV R17, R5 ;  /* 0x0000000500117202 */ /* 0x000fce0000000f00 */
.L_x_44:
[----:B------:R-:W-:Y:S02]  /*0150*/  IADD3 R2, P0, PT, R16, R19, RZ ;  /* 0x0000001310027210 */ /* 0x000fe40007f1e0ff */
[----:B------:R-:W-:-:S03]  /*0160*/  IADD3 R0, P1, PT, R19, 0x1, RZ ;  /* 0x0000000113007810 */ /* 0x000fc60007f3e0ff */
[--C-:B------:R-:W-:Y:S01]  /*0170*/  IMAD.X R3, R17, 0x1, R23.reuse, P0 ;  /* 0x0000000111037824 */ /* 0x100fe200000e0617 */
[----:B------:R-:W-:Y:S01]  /*0180*/  ISETP.GE.U32.AND P0, PT, R19, 0x27, PT ;  /* 0x000000271300780c */ /* 0x000fe20003f06070 */
[----:B------:R-:W-:Y:S01]  /*0190*/  IMAD.X R4, RZ, RZ, R23, P1 ;  /* 0x000000ffff047224 */ /* 0x000fe200008e0617 */
[----:B------:R-:W-:Y:S02]  /*01a0*/  MOV R19, R0 ;  /* 0x0000000000137202 */ /* 0x000fe40000000f00 */
[----:B------:R0:W-:Y:S01]  /*01b0*/  ST.E.U8 desc[UR36][R2.64], RZ ;  /* 0x000000ff02007985 */ /* 0x0001e2000c101124 */
[----:B------:R-:W-:Y:S01]  /*01c0*/  ISETP.GE.U32.AND.EX P0, PT, R23, RZ, PT, P0 ;  /* 0x000000ff1700720c */ /* 0x000fe20003f06100 */
[----:B------:R-:W-:-:S12]  /*01d0*/  IMAD.MOV.U32 R23, RZ, RZ, R4 ;  /* 0x000000ffff177224 */ /* 0x000fd800078e0004 */
[----:B0-----:R-:W-:Y:S05]  /*01e0*/  @!P0 BRA `(.L_x_44) ;  /* 0xfffffffc00d88947 */ /* 0x001fea000383ffff */
[----:B------:R-:W-:Y:S05]  /*01f0*/  BSYNC.RECONVERGENT B0 ;  /* 0x0000000000007941 */ /* 0x000fea0003800200 */
.L_x_43:
[----:B------:R-:W0:Y:S01]  /*0200*/  LDC.64 R2, c[0x0][0x380] ;  /* 0x0000e000ff027b82 */ /* 0x000e220000000a00 */
[----:B------:R-:W-:-:S04]  /*0210*/  IMAD R5, R42, 0xa, RZ ;  /* 0x0000000a2a057824 */ /* 0x000fc800078e02ff */
[----:B0-----:R-:W-:-:S05]  /*0220*/  IMAD.WIDE R2, R5, 0x4, R2 ;  /* 0x0000000405027825 */ /* 0x001fca00078e0202 */
[----:B------:R-:W2:Y:S04]  /*0230*/  LDG.E R5, desc[UR36][R2.64] ;  /* 0x0000002402057981 */ /* 0x000ea8000c1e1900 */
[----:B--2---:R-:W-:Y:S04]  /*0240*/  ST.E desc[UR36][R16.64], R5 ;  /* 0x0000000510007985 */ /* 0x004fe8000c101924 */
[----:B------:R-:W2:Y:S04]  /*0250*/  LDG.E R9, desc[UR36][R2.64+0x4] ;  /* 0x0000042402097981 */ /* 0x000ea8000c1e1900 */
[----:B--2---:R0:W-:Y:S04]  /*0260*/  ST.E desc[UR36][R16.64+0x4], R9 ;  /* 0x0000040910007985 */ /* 0x0041e8000c101924 */
[----:B------:R-:W2:Y:S04]  /*0270*/  LDG.E R11, desc[UR36][R2.64+0x8] ;  /* 0x00000824020b7981 */ /* 0x000ea8000c1e1900 */
[----:B--2---:R1:W-:Y:S04]  /*0280*/  ST.E desc[UR36][R16.64+0x8], R11 ;  /* 0x0000080b10007985 */ /* 0x0043e8000c101924 */
[----:B------:R-:W2:Y:S04]  /*0290*/  LDG.E R13, desc[UR36][R2.64+0xc] ;  /* 0x00000c24020d7981 */ /* 0x000ea8000c1e1900 */
[----:B--2---:R2:W-:Y:S04]  /*02a0*/  ST.E desc[UR36][R16.64+0xc], R13 ;  /* 0x00000c0d10007985 */ /* 0x0045e8000c101924 */
[----:B------:R-:W3:Y:S04]  /*02b0*/  LDG.E R15, desc[UR36][R2.64+0x10] ;  /* 0x00001024020f7981 */ /* 0x000ee8000c1e1900 */
[----:B---3--:R3:W-:Y:S04]  /*02c0*/  ST.E desc[UR36][R16.64+0x10], R15 ;  /* 0x0000100f10007985 */ /* 0x0087e8000c101924 */
[----:B------:R-:W4:Y:S04]  /*02d0*/  LDG.E R19, desc[UR36][R2.64+0x14] ;  /* 0x0000142402137981 */ /* 0x000f28000c1e1900 */
[----:B----4-:R4:W-:Y:S04]  /*02e0*/  ST.E desc[UR36][R16.64+0x14], R19 ;  /* 0x0000141310007985 */ /* 0x0109e8000c101924 */
[----:B------:R-:W5:Y:S04]  /*02f0*/  LDG.E R7, desc[UR36][R2.64+0x18] ;  /* 0x0000182402077981 */ /* 0x000f68000c1e1900 */
[----:B-----5:R4:W-:Y:S04]  /*0300*/  ST.E desc[UR36][R16.64+0x18], R7 ;  /* 0x0000180710007985 */ /* 0x0209e8000c101924 */
[----:B0-----:R-:W5:Y:S04]  /*0310*/  LDG.E R9, desc[UR36][R2.64+0x1c] ;  /* 0x00001c2402097981 */ /* 0x001f68000c1e1900 */
[----:B-----5:R4:W-:Y:S04]  /*0320*/  ST.E desc[UR36][R16.64+0x1c], R9 ;  /* 0x00001c0910007985 */ /* 0x0209e8000c101924 */
[----:B-1----:R-:W5:Y:S01]  /*0330*/  LDG.E R11, desc[UR36][R2.64+0x20] ;  /* 0x00002024020b7981 */ /* 0x002f62000c1e1900 */
[----:B------:R-:W-:-:S03]  /*0340*/  MOV R0, 0x88 ;  /* 0x0000008800007802 */ /* 0x000fc60000000f00 */
[----:B-----5:R4:W-:Y:S04]  /*0350*/  ST.E desc[UR36][R16.64+0x20], R11 ;  /* 0x0000200b10007985 */ /* 0x0209e8000c101924 */
[----:B--2---:R-:W2:Y:S01]  /*0360*/  LDG.E R13, desc[UR36][R2.64+0x24] ;  /* 0x00002424020d7981 */ /* 0x004ea2000c1e1900 */
[----:B---3--:R4:W0:Y:S01]  /*0370*/  LDC.64 R14, c[0x4][R0] ;  /* 0x01000000000e7b82 */ /* 0x0088220000000a00 */
[----:B------:R-:W-:Y:S02]  /*0380*/  HFMA2 R5, -RZ, RZ, 0, 0 ;  /* 0x00000000ff057431 */ /* 0x000fe400000001ff */
[----:B------:R-:W-:Y:S02]  /*0390*/  IMAD.MOV.U32 R4, RZ, RZ, 0x24 ;  /* 0x00000024ff047424 */ /* 0x000fe400078e00ff */
[----:B------:R-:W-:-:S02]  /*03a0*/  IMAD.MOV.U32 R23, RZ, RZ, RZ ;  /* 0x000000ffff177224 */ /* 0x000fc400078e00ff */
[----:B------:R-:W-:Y:S01]  /*03b0*/  IMAD.MOV.U32 R25, RZ, RZ, RZ ;  /* 0x000000ffff197224 */ /* 0x000fe200078e00ff */
[----:B0-2---:R4:W-:Y:S06]  /*03c0*/  ST.E desc[UR36][R16.64+0x24], R13 ;  /* 0x0000240d10007985 */ /* 0x0059ec000c101924 */
[----:B------:R-:W-:-:S07]  /*03d0*/  LEPC R20, `(.L_x_45) ;  /* 0x000000001014794e */ /* 0x000fce0000000000 */
[----:B----4-:R-:W-:Y:S05]  /*03e0*/  CALL.ABS.NOINC R14 ;  /* 0x000000000e007343 */ /* 0x010fea0003c00000 */
.L_x_45:
[----:B------:R-:W-:Y:S01]  /*03f0*/  BSSY.RECONVERGENT B0, `(.L_x_46) ;  /* 0x000000d000007945 */ /* 0x000fe20003800200 */
[----:B------:R-:W-:Y:S01]  /*0400*/  MOV R18, R4 ;  /* 0x0000000400127202 */ /* 0x000fe20000000f00 */
[----:B------:R-:W-:-:S07]  /*0410*/  IMAD.MOV.U32 R19, RZ, RZ, R5 ;  /* 0x000000ffff137224 */ /* 0x000fce00078e0005 */
.L_x_47:
[----:B------:R-:W-:Y:S02]  /*0420*/  IADD3 R2, P0, PT, R18, R23, RZ ;  /* 0x0000001712027210 */ /* 0x000fe40007f1e0ff */
[----:B------:R-:W-:-:S03]  /*0430*/  IADD3 R0, P1, PT, R23, 0x1, RZ ;  /* 0x0000000117007810 */ /* 0x000fc60007f3e0ff */
[----:B------:R-:W-:Y:S01]  /*0440*/  IMAD.X R3, R19, 0x1, R25, P0 ;  /* 0x0000000113037824 */ /* 0x000fe200000e0619 */
[----:B------:R-:W-:Y:S01]  /*0450*/  ISETP.GE.U32.AND P0, PT, R23, 0x23, PT ;  /* 0x000000231700780c */ /* 0x000fe20003f06070 */
[----:B------:R-:W-:Y:S01]  /*0460*/  IMAD.MOV.U32 R23, RZ, RZ, R0 ;  /* 0x000000ffff177224 */ /* 0x000fe200078e0000 */
[----:B------:R-:W-:Y:S02]  /*0470*/  IADD3.X R4, PT, PT, RZ, R25, RZ, P1, !PT ;  /* 0x00000019ff047210 */ /* 0x000fe40000ffe4ff */
[----:B------:R0:W-:Y:S01]  /*0480*/  ST.E.U8 desc[UR36][R2.64], RZ ;  /* 0x000000ff02007985 */ /* 0x0001e2000c101124 */
[----:B------:R-:W-:Y:S02]  /*0490*/  ISETP.GE.U32.AND.EX P0, PT, R25, RZ, PT, P0 ;  /* 0x000000ff1900720c */ /* 0x000fe40003f06100 */
[----:B------:R-:W-:-:S11]  /*04a0*/  IMAD.MOV.U32 R25, RZ, RZ, R4 ;  /* 0x000000ffff197224 */ /* 0x000fd600078e0004 */
[----:B0-----:R-:W-:Y:S05]  /*04b0*/  @!P0 BRA `(.L_x_47) ;  /* 0xfffffffc00d88947 */ /* 0x001fea000383ffff */
[----:B------:R-:W-:Y:S05]  /*04c0*/  BSYNC.RECONVERGENT B0 ;  /* 0x0000000000007941 */ /* 0x000fea0003800200 */
.L_x_46:
[----:B------:R-:W0:Y:S02]  /*04d0*/  LDC.64 R2, c[0x4][0x68] ;  /* 0x01001a00ff027b82 */ /* 0x000e240000000a00 */
[----:B0-----:R-:W2:Y:S01]  /*04e0*/  LDG.E R2, desc[UR36][R2.64] ;  /* 0x0000002402027981 */ /* 0x001ea2000c1e1900 */
[----:B------:R-:W-:-:S05]  /*04f0*/  MOV R0, 0x88 ;  /* 0x0000008800007802 */ /* 0x000fca0000000f00 */
[----:B------:R0:W1:Y:S01]  /*0500*/  LDC.64 R6, c[0x4][R0] ;  /* 0x0100000000067b82 */ /* 0x0000620000000a00 */
[----:B--2---:R-:W-:-:S04]  /*0510*/  IMAD R4, R2, 0x9, RZ ;  /* 0x0000000902047824 */ /* 0x004fc800078e02ff */
[----:B01----:R-:W-:-:S07]  /*0520*/  IMAD.WIDE R4, R4, 0x4, RZ ;  /* 0x0000000404047825 */ /* 0x003fce00078e02ff */
[----:B------:R-:W-:-:S07]  /*0530*/  LEPC R20, `(.L_x_48) ;  /* 0x000000001014794e */ /* 0x000fce0000000000 */
[----:B------:R-:W-:Y:S05]  /*0540*/  CALL.ABS.NOINC R6 ;  /* 0x0000000006007343 */ /* 0x000fea0003c00000 */
.L_x_48:
[----:B------:R-:W0:Y:S02]  /*0550*/  LDC.64 R6, c[0x4][0x68] ;  /* 0x01001a00ff067b82 */ /* 0x000e240000000a00 */
[----:B0-----:R-:W2:Y:S01]  /*0560*/  LDG.E R0, desc[UR36][R6.64] ;  /* 0x0000002406007981 */ /* 0x001ea2000c1e1900 */
[----:B------:R-:W-:Y:S01]  /*0570*/  MOV R22, R4 ;  /* 0x0000000400167202 */ /* 0x000fe20000000f00 */
[----:B------:R-:W-:Y:S02]  /*0580*/  IMAD.MOV.U32 R23, RZ, RZ, R5 ;  /* 0x000000ffff177224 */ /* 0x000fe400078e0005 */
[----:B------:R-:W-:Y:S01]  /*0590*/  IMAD.MOV.U32 R8, RZ, RZ, RZ ;  /* 0x000000ffff087224 */ /* 0x000fe200078e00ff */
[----:B--2---:R-:W-:-:S13]  /*05a0*/  ISETP.NE.AND P0, PT, R0, RZ, PT ;  /* 0x000000ff0000720c */ /* 0x004fda0003f05270 */
[----:B------:R-:W-:Y:S05]  /*05b0*/  @!P0 BRA `(.L_x_49) ;  /* 0x0000000000dc8947 */ /* 0x000fea0003800000 */
[----:B------:R-:W-:Y:S02]  /*05c0*/  IMAD R0, R0, 0x9, RZ ;  /* 0x0000000900007824 */ /* 0x000fe400078e02ff */
[----:B------:R-:W-:Y:S02]  /*05d0*/  IMAD.MOV.U32 R9, RZ, RZ, RZ ;  /* 0x000000ffff097224 */ /* 0x000fe400078e00ff */
[----:B------:R-:W-:Y:S01]  /*05e0*/  IMAD.MOV.U32 R11, RZ, RZ, RZ ;  /* 0x000000ffff0b7224 */ /* 0x000fe200078e00ff */
[----:B------:R-:W-:Y:S02]  /*05f0*/  SHF.R.S32.HI R3, RZ, 0x1f, R0 ;  /* 0x0000001fff037819 */ /* 0x000fe40000011400 */
[C---:B------:R-:W-:Y:S02]  /*0600*/  SHF.L.U32 R8, R0.reuse, 0x2, RZ ;  /* 0x0000000200087819 */ /* 0x040fe400000006ff */
[----:B------:R-:W-:Y:S02]  /*0610*/  SHF.L.U64.HI R10, R0, 0x2, R3 ;  /* 0x00000002000a7819 */ /* 0x000fe40000010203 */
[----:B------:R-:W-:-:S04]  /*0620*/  ISETP.GT.U32.AND P0, PT, R8, RZ, PT ;  /* 0x000000ff0800720c */ /* 0x000fc80003f04070 */
[----:B------:R-:W-:-:S13]  /*0630*/  ISETP.GT.U32.AND.EX P0, PT, R10, RZ, PT, P0 ;  /* 0x000000ff0a00720c */ /* 0x000fda0003f04100 */
[----:B------:R-:W-:Y:S02]  /*0640*/  @!P0 IADD3 R2, P1, PT, R9, R22, RZ ;  /* 0x0000001609028210 */ /* 0x000fe40007f3e0ff */
[----:B------:R-:W-:-:S03]  /*0650*/  @!P0 MOV R9, 0x1 ;  /* 0x0000000100098802 */ /* 0x000fc60000000f00 */
[----:B------:R-:W-:Y:S01]  /*0660*/  @!P0 IMAD.X R3, R11, 0x1, R23, P1 ;  /* 0x000000010b038824 */ /* 0x000fe200008e0617 */
[----:B------:R-:W-:Y:S01]  /*0670*/  IADD3 R0, P3, PT, -R9, R8, RZ ;  /* 0x0000000809007210 */ /* 0x000fe20007f7e1ff */
[----:B------:R-:W-:Y:S01]  /*0680*/  @!P0 IMAD.MOV.U32 R11, RZ, RZ, RZ ;  /* 0x000000ffff0b8224 */ /* 0x000fe200078e00ff */
[----:B------:R-:W-:Y:S02]  /*0690*/  ISETP.GT.U32.AND P1, PT, R8, R9, PT ;  /* 0x000000090800720c */ /* 0x000fe40003f24070 */
[----:B------:R-:W-:Y:S01]  /*06a0*/  ISETP.LE.U32.AND P2, PT, R0, 0x3, PT ;  /* 0x000000030000780c */ /* 0x000fe20003f43070 */
[----:B------:R0:W-:Y:S01]  /*06b0*/  @!P0 ST.E.U8 desc[UR36][R2.64], RZ ;  /* 0x000000ff02008985 */ /* 0x0001e2000c101124 */
[----:B------:R-:W-:Y:S02]  /*06c0*/  ISETP.GT.U32.AND.EX P1, PT, R10, R11, PT, P1 ;  /* 0x0000000b0a00720c */ /* 0x000fe40003f24110 */
[----:B------:R-:W-:-:S04]  /*06d0*/  IADD3.X R0, PT, PT, ~R11, R10, RZ, P3, !PT ;  /* 0x0000000a0b007210 */ /* 0x000fc80001ffe5ff */
[----:B------:R-:W-:-:S13]  /*06e0*/  ISETP.LE.U32.OR.EX P1, PT, R0, RZ, !P1, P2 ;  /* 0x000000ff0000720c */ /* 0x000fda0004f23520 */
[----:B0-----:R-:W-:Y:S05]  /*06f0*/  @P1 BRA `(.L_x_50) ;  /* 0x0000000000401947 */ /* 0x001fea0003800000 */
[----:B------:R-:W-:Y:S01]  /*0700*/  IADD3 R0, P1, PT, R8, -0x3, RZ ;  /* 0xfffffffd08007810 */ /* 0x000fe20007f3e0ff */
[----:B------:R-:W-:Y:S01]  /*0710*/  BSSY.RECONVERGENT B0, `(.L_x_50) ;  /* 0x000000e000007945 */ /* 0x000fe20003800200 */
[----:B------:R-:W-:Y:S02]  /*0720*/  PLOP3.LUT P0, PT, PT, PT, PT, 0x8, 0x80 ;  /* 0x000000000080781c */ /* 0x000fe40003f0e170 */
[----:B------:R-:W-:-:S11]  /*0730*/  IADD3.X R4, PT, PT, R10, -0x1, RZ, P1, !PT ;  /* 0xffffffff0a047810 */ /* 0x000fd60000ffe4ff */
.L_x_51:
[C---:B0-----:R-:W-:Y:S02]  /*0740*/  IADD3 R2, P1, PT, R9.reuse, R22, RZ ;  /* 0x0000001609027210 */ /* 0x041fe40007f3e0ff */
[----:B------:R-:W-:-:S03]  /*0750*/  IADD3 R9, P2, PT, R9, 0x4, RZ ;  /* 0x0000000409097810 */ /* 0x000fc60007f5e0ff */
[----:B------:R-:W-:Y:S01]  /*0760*/  IMAD.X R3, R11, 0x1, R23, P1 ;  /* 0x000000010b037824 */ /* 0x000fe200008e0617 */
[----:B------:R-:W-:Y:S01]  /*0770*/  ISETP.GE.U32.AND P1, PT, R9, R0, PT ;  /* 0x000000000900720c */ /* 0x000fe20003f26070 */
[----:B------:R-:W-:-:S03]  /*0780*/  IMAD.X R11, RZ, RZ, R11, P2 ;  /* 0x000000ffff0b7224 */ /* 0x000fc600010e060b */
[----:B------:R0:W-:Y:S02]  /*0790*/  ST.E.U8 desc[UR36][R2.64], RZ ;  /* 0x000000ff02007985 */ /* 0x0001e4000c101124 */
[----:B------:R-:W-:Y:S02]  /*07a0*/  ISETP.GE.U32.AND.EX P1, PT, R11, R4, PT, P1 ;  /* 0x000000040b00720c */ /* 0x000fe40003f26110 */
[----:B------:R0:W-:Y:S04]  /*07b0*/  ST.E.U8 desc[UR36][R2.64+0x1], RZ ;  /* 0x000001ff02007985 */ /* 0x0001e8000c101124 */
[----:B------:R0:W-:Y:S04]  /*07c0*/  ST.E.U8 desc[UR36][R2.64+0x2], RZ ;  /* 0x000002ff02007985 */ /* 0x0001e8000c101124 */
[----:B------:R0:W-:Y:S03]  /*07d0*/  ST.E.U8 desc[UR36][R2.64+0x3], RZ ;  /* 0x000003ff02007985 */ /* 0x0001e6000c101124 */
[----:B------:R-:W-:Y:S05]  /*07e0*/  @!P1 BRA `(.L_x_51) ;  /* 0xfffffffc00d49947 */ /* 0x000fea000383ffff */
[----:B------:R-:W-:Y:S05]  /*07f0*/  BSYNC.RECONVERGENT B0 ;  /* 0x0000000000007941 */ /* 0x000fea0003800200 */
.L_x_50:
[----:B------:R-:W-:Y:S02]  /*0800*/  IADD3 R0, P3, PT, -R9, R8, RZ ;  /* 0x0000000809007210 */ /* 0x000fe40007f7e1ff */
[----:B------:R-:W-:Y:S02]  /*0810*/  ISETP.GT.U32.AND P2, PT, R8, R9, PT ;  /* 0x000000090800720c */ /* 0x000fe40003f44070 */
[----:B------:R-:W-:Y:S02]  /*0820*/  ISETP.LE.U32.AND P1, PT, R0, 0x1, PT ;  /* 0x000000010000780c */ /* 0x000fe40003f23070 */
[----:B------:R-:W-:Y:S02]  /*0830*/  ISETP.GT.U32.AND.EX P2, PT, R10, R11, PT, P2 ;  /* 0x0000000b0a00720c */ /* 0x000fe40003f44120 */
[----:B------:R-:W-:-:S04]  /*0840*/  IADD3.X R0, PT, PT, ~R11, R10, RZ, P3, !PT ;  /* 0x0000000a0b007210 */ /* 0x000fc80001ffe5ff */
[----:B------:R-:W-:-:S13]  /*0850*/  ISETP.LE.U32.OR.EX P1, PT, R0, RZ, !P2, P1 ;  /* 0x000000ff0000720c */ /* 0x000fda0005723510 */
[C---:B------:R-:W-:Y:S02]  /*0860*/  @!P1 IADD3 R4, P2, PT, R9.reuse, R22, RZ ;  /* 0x0000001609049210 */ /* 0x040fe40007f5e0ff */
[----:B------:R-:W-:Y:S02]  /*0870*/  @!P1 IADD3 R9, P3, PT, R9, 0x2, RZ ;  /* 0x0000000209099810 */ /* 0x000fe40007f7e0ff */
[----:B------:R-:W-:Y:S01]  /*0880*/  @!P1 PLOP3.LUT P0, PT, PT, PT, PT, 0x8, 0x80 ;  /* 0x000000000080981c */ /* 0x000fe20003f0e170 */
[----:B------:R-:W-:Y:S01]  /*0890*/  @!P1 IMAD.X R5, R11, 0x1, R23, P2 ;  /* 0x000000010b059824 */ /* 0x000fe200010e0617 */
[----:B------:R-:W-:Y:S01]  /*08a0*/  ISETP.LT.U32.AND P2, PT, R9, R8, PT ;  /* 0x000000080900720c */ /* 0x000fe20003f41070 */
[----:B------:R-:W-:-:S03]  /*08b0*/  @!P1 IMAD.X R11, RZ, RZ, R11, P3 ;  /* 0x000000ffff0b9224 */ /* 0x000fc600018e060b */
[----:B------:R1:W-:Y:S02]  /*08c0*/  @!P1 ST.E.U8 desc[UR36][R4.64], RZ ;  /* 0x000000ff04009985 */ /* 0x0003e4000c101124 */
[----:B------:R-:W-:Y:S02]  /*08d0*/  ISETP.LT.U32.OR.EX P0, PT, R11, R10, P0, P2 ;  /* 0x0000000a0b00720c */ /* 0x000fe40000701520 */
[----:B------:R1:W-:Y:S11]  /*08e0*/  @!P1 ST.E.U8 desc[UR36][R4.64+0x1], RZ ;  /* 0x000001ff04009985 */ /* 0x0003f6000c101124 */
[----:B0-----:R-:W-:-:S04]  /*08f0*/  @P0 IADD3 R2, P2, PT, R9, R22, RZ ;  /* 0x0000001609020210 */ /* 0x001fc80007f5e0ff */
[----:B------:R-:W-:-:S05]  /*0900*/  @P0 IADD3.X R3, PT, PT, R11, R23, RZ, P2, !PT ;  /* 0x000000170b030210 */ /* 0x000fca00017fe4ff */
[----:B------:R1:W-:Y:S04]  /*0910*/  @P0 ST.E.U8 desc[UR36][R2.64], RZ ;  /* 0x000000ff02000985 */ /* 0x0003e8000c101124 */
[----:B------:R1:W5:Y:S02]  /*0920*/  LDG.E R8, desc[UR36][R6.64] ;  /* 0x0000002406087981 */ /* 0x000364000c1e1900 */
.L_x_49:
[----:B------:R-:W-:Y:S01]  /*0930*/  BSSY.RECONVERGENT B0, `(.L_x_52) ;  /* 0x000004d000007945 */ /* 0x000fe20003800200 */
[----:B------:R-:W-:-:S07]  /*0940*/  IMAD.MOV.U32 R13, RZ, RZ, RZ ;  /* 0x000000ffff0d7224 */ /* 0x000fce00078e00ff */
.L_x_57:
[----:B-----5:R-:W-:Y:S01]  /*0950*/  ISETP.GE.AND P0, PT, R8, 0x1, PT ;  /* 0x000000010800780c */ /* 0x020fe20003f06270 */
[----:B------:R-:W-:-:S12]  /*0960*/  BSSY.RECONVERGENT B1, `(.L_x_53) ;  /* 0x0000046000017945 */ /* 0x000fd80003800200 */
[----:B------:R-:W-:Y:S05]  /*0970*/  @!P0 BRA `(.L_x_54) ;  /* 0x0000000400108947 */ /* 0x000fea0003800000 */
[----:B-1----:R-:W0:Y:S01]  /*0980*/  LDC.64 R2, c[0x4][0x58] ;  /* 0x01001600ff027b82 */ /* 0x002e220000000a00 */
[----:B------:R-:W-:Y:S01]  /*0990*/  BSSY.RECONVERGENT B2, `(.L_x_55) ;  /* 0x0000041000027945 */ /* 0x000fe20003800200 */
[----:B------:R-:W-:-:S06]  /*09a0*/  IMAD.MOV.U32 R0, RZ, RZ, RZ ;  /* 0x000000ffff007224 */ /* 0x000fcc00078e00ff */
[----:B------:R-:W1:Y:S08]  /*09b0*/  LDC.64 R4, c[0x4][0x50] ;  /* 0x01001400ff047b82 */ /* 0x000e700000000a00 */
[----:B------:R-:W2:Y:S02]  /*09c0*/  LDC.64 R6, c[0x4][0x68] ;  /* 0x01001a00ff067b82 */ /* 0x000ea40000000a00 */
.L_x_56:
[----:B0-----:R-:W3:Y:S04]  /*09d0*/  LDG.E.64 R8, desc[UR36][R2.64] ;  /* 0x0000002402087981 */ /* 0x001ee8000c1e1b00 */
[----:B-1----:R-:W4:Y:S01]  /*09e0*/  LDG.E.64 R10, desc[UR36][R4.64] ;  /* 0x00000024040a7981 */ /* 0x002f22000c1e1b00 */
[----:B------:R-:W-:-:S03]  /*09f0*/  SHF.L.U32 R15, R0, 0x4, RZ ;  /* 0x00000004000f7819 */ /* 0x000fc600000006ff */
[----:B------:R-:W5:Y:S04]  /*0a00*/  LD.E R14, desc[UR36][R16.64+0x4] ;  /* 0x00000424100e7980 */ /* 0x000f68000c101900 */
[----:B------:R-:W2:Y:S04]  /*0a10*/  LD.E R12, desc[UR36][R16.64] ;  /* 0x00000024100c7980 */ /* 0x000ea8000c101900 */
[----:B------:R-:W2:Y:S04]  /*0a20*/  LD.E R20, desc[UR36][R16.64+0x8] ;  /* 0x0000082410147980 */ /* 0x000ea8000c101900 */
[----:B------:R-:W2:Y:S04]  /*0a30*/  LD.E R26, desc[UR36][R16.64+0xc] ;  /* 0x00000c24101a7980 */ /* 0x000ea8000c101900 */
[----:B------:R-:W2:Y:S04]  /*0a40*/  LD.E R30, desc[UR36][R16.64+0x10] ;  /* 0x00001024101e7980 */ /* 0x000ea8000c101900 */
[----:B------:R-:W2:Y:S04]  /*0a50*/  LD.E R33, desc[UR36][R16.64+0x14] ;  /* 0x0000142410217980 */ /* 0x000ea8000c101900 */
[----:B------:R-:W2:Y:S04]  /*0a60*/  LD.E R36, desc[UR36][R16.64+0x18] ;  /* 0x0000182410247980 */ /* 0x000ea8000c101900 */
[----:B------:R-:W2:Y:S04]  /*0a70*/  LD.E R39, desc[UR36][R16.64+0x1c] ;  /* 0x00001c2410277980 */ /* 0x000ea8000c101900 */
[----:B------:R-:W2:Y:S04]  /*0a80*/  LD.E R45, desc[UR36][R16.64+0x20] ;  /* 0x00002024102d7980 */ /* 0x000ea8000c101900 */
[----:B------:R-:W2:Y:S01]  /*0a90*/  LD.E R48, desc[UR36][R16.64+0x24] ;  /* 0x0000242410307980 */ /* 0x000ea2000c101900 */
[----:B---3--:R-:W-:-:S04]  /*0aa0*/  IMAD.WIDE.U32 R8, R13, 0x4, R8 ;  /* 0x000000040d087825 */ /* 0x008fc800078e0008 */
[----:B----4-:R-:W-:Y:S01]  /*0ab0*/  IMAD.WIDE.U32 R10, R15, 0x4, R10 ;  /* 0x000000040f0a7825 */ /* 0x010fe200078e000a */
[----:B------:R-:W5:Y:S04]  /*0ac0*/  LD.E R25, desc[UR36][R8.64+0x24] ;  /* 0x0000242408197980 */ /* 0x000f68000c101900 */
[----:B------:R-:W3:Y:S04]  /*0ad0*/  LD.E R27, desc[UR36][R10.64+0xc] ;  /* 0x00000c240a1b7980 */ /* 0x000ee8000c101900 */
[----:B------:R-:W2:Y:S04]  /*0ae0*/  LD.E R15, desc[UR36][R8.64] ;  /* 0x00000024080f7980 */ /* 0x000ea8000c101900 */
[----:B------:R-:W4:Y:S04]  /*0af0*/  LD.E R21, desc[UR36][R10.64+0x8] ;  /* 0x000008240a157980 */ /* 0x000f28000c101900 */
        /* <DEDUP_REMOVED lines=12> */
[----:B------:R0:W4:Y:S04]  /*0bc0*/  LD.E R49, desc[UR36][R8.64+0x144] ;  /* 0x0001442408317980 */ /* 0x000128000c101900 */
[----:B------:R-:W4:Y:S04]  /*0bd0*/  LD.E R47, desc[UR36][R10.64+0x28] ;  /* 0x000028240a2f7980 */ /* 0x000f28000c101900 */
[----:B------:R-:W4:Y:S01]  /*0be0*/  LD.E R50, desc[UR36][R10.64+0x2c] ;  /* 0x00002c240a327980 */ /* 0x000f22000c101900 */
[----:B0-----:R-:W-:-:S04]  /*0bf0*/  IMAD R9, R0, 0x9, R13 ;  /* 0x0000000900097824 */ /* 0x001fc800078e020d */
[----:B------:R-:W-:-:S04]  /*0c00*/  IMAD.WIDE.U32 R8, R9, 0x4, R22 ;  /* 0x0000000409087825 */ /* 0x000fc800078e0016 */
[----:B-----5:R-:W-:-:S04]  /*0c10*/  FMUL R14, R14, R25 ;  /* 0x000000190e0e7220 */ /* 0x020fc80000400000 */
[----:B---3--:R-:W-:Y:S01]  /*0c20*/  FMUL R27, R14, R27 ;  /* 0x0000001b0e1b7220 */ /* 0x008fe20000400000 */
[----:B--2---:R-:W-:Y:S01]  /*0c30*/  FMUL R12, R12, R15 ;  /* 0x0000000f0c0c7220 */ /* 0x004fe20000400000 */
[----:B------:R-:W-:-:S03]  /*0c40*/  FMUL R15, R15, R20 ;  /* 0x000000140f0f7220 */ /* 0x000fc60000400000 */
[----:B----4-:R-:W-:-:S04]  /*0c50*/  FFMA R12, R12, R21, R27 ;  /* 0x000000150c0c7223 */ /* 0x010fc8000000001b */
[----:B------:R-:W-:Y:S01]  /*0c60*/  FFMA R12, R15, R24, R12 ;  /* 0x000000180f0c7223 */ /* 0x000fe2000000000c */
[----:B------:R-:W-:-:S04]  /*0c70*/  FMUL R29, R26, R29 ;  /* 0x0000001d1a1d7220 */ /* 0x000fc80000400000 */
        /* <DEDUP_REMOVED lines=9> */
[----:B------:R-:W-:Y:S01]  /*0d10*/  FMUL R45, R45, R46 ;  /* 0x0000002e2d2d7220 */ /* 0x000fe20000400000 */
[----:B------:R-:W-:-:S03]  /*0d20*/  FMUL R49, R48, R49 ;  /* 0x0000003130317220 */ /* 0x000fc60000400000 */
[----:B------:R-:W-:-:S04]  /*0d30*/  FFMA R12, R45, R47, R12 ;  /* 0x0000002f2d0c7223 */ /* 0x000fc8000000000c */
[----:B------:R-:W-:-:S05]  /*0d40*/  FFMA R49, R49, R50, R12 ;  /* 0x0000003231317223 */ /* 0x000fca000000000c */
[----:B------:R3:W-:Y:S04]  /*0d50*/  ST.E desc[UR36][R8.64], R49 ;  /* 0x0000003108007985 */ /* 0x0007e8000c101924 */
[----:B------:R-:W2:Y:S01]  /*0d60*/  LDG.E R11, desc[UR36][R6.64] ;  /* 0x00000024060b7981 */ /* 0x000ea2000c1e1900 */
[----:B------:R-:W-:-:S05]  /*0d70*/  VIADD R0, R0, 0x1 ;  /* 0x0000000100007836 */ /* 0x000fca0000000000 */
[----:B--2---:R-:W-:-:S13]  /*0d80*/  ISETP.GE.AND P0, PT, R0, R11, PT ;  /* 0x0000000b0000720c */ /* 0x004fda0003f06270 */
[----:B---3--:R-:W-:Y:S05]  /*0d90*/  @!P0 BRA `(.L_x_56) ;  /* 0xfffffffc000c8947 */ /* 0x008fea000383ffff */
[----:B------:R-:W-:Y:S05]  /*0da0*/  BSYNC.RECONVERGENT B2 ;  /* 0x0000000000027941 */ /* 0x000fea0003800200 */
.L_x_55:
[----:B------:R-:W-:-:S07]  /*0db0*/  IMAD.MOV.U32 R8, RZ, RZ, R11 ;  /* 0x000000ffff087224 */ /* 0x000fce00078e000b */
.L_x_54:
[----:B------:R-:W-:Y:S05]  /*0dc0*/  BSYNC.RECONVERGENT B1 ;  /* 0x0000000000017941 */ /* 0x000fea0003800200 */
.L_x_53:
[----:B------:R-:W-:-:S04]  /*0dd0*/  IADD3 R13, PT, PT, R13, 0x1, RZ ;  /* 0x000000010d0d7810 */ /* 0x000fc80007ffe0ff */
[----:B------:R-:W-:-:S13]  /*0de0*/  ISETP.NE.AND P0, PT, R13, 0x9, PT ;  /* 0x000000090d00780c */ /* 0x000fda0003f05270 */
[----:B------:R-:W-:Y:S05]  /*0df0*/  @P0 BRA `(.L_x_57) ;  /* 0xfffffff800d40947 */ /* 0x000fea000383ffff */
[----:B------:R-:W-:Y:S05]  /*0e00*/  BSYNC.RECONVERGENT B0 ;  /* 0x0000000000007941 */ /* 0x000fea0003800200 */
.L_x_52:
[----:B------:R-:W-:Y:S01]  /*0e10*/  BSSY.RECONVERGENT B6, `(.L_x_58) ;  /* 0x0000b1d000067945 */ /* 0x000fe20003800200 */
[----:B------:R-:W-:Y:S02]  /*0e20*/  IMAD.MOV.U32 R47, RZ, RZ, RZ ;  /* 0x000000ffff2f7224 */ /* 0x000fe400078e00ff */
[----:B------:R-:W-:-:S07]  /*0e30*/  VIADD R45, R1, 0x200 ;  /* 0x00000200012d7836 */ /* 0x000fce0000000000 */
.L_x_293:
[----:B-1----:R-:W0:Y:S02]  /*0e40*/  LDC.64 R2, c[0x4][0x68] ;  /* 0x01001a00ff027b82 */ /* 0x002e240000000a00 */
[----:B0-----:R-:W2:Y:S01]  /*0e50*/  LDG.E R2, desc[UR36][R2.64] ;  /* 0x0000002402027981 */ /* 0x001ea2000c1e1900 */
[----:B------:R-:W-:-:S05]  /*0e60*/  MOV R24, 0x88 ;  /* 0x0000008800187802 */ /* 0x000fca0000000f00 */
[----:B------:R0:W1:Y:S02]  /*0e70*/  LDC.64 R6, c[0x4][R24] ;  /* 0x0100000018067b82 */ /* 0x0000640000000a00 */
[----:B012---:R-:W-:-:S07]  /*0e80*/  IMAD.WIDE R4, R2, 0x4, RZ ;  /* 0x0000000402047825 */ /* 0x007fce00078e02ff */
[----:B------:R-:W-:-:S07]  /*0e90*/  LEPC R20, `(.L_x_59) ;  /* 0x000000001014794e */ /* 0x000fce0000000000 */
[----:B------:R-:W-:Y:S05]  /*0ea0*/  CALL.ABS.NOINC R6 ;  /* 0x0000000006007343 */ /* 0x000fea0003c00000 */
.L_x_59:
[----:B------:R-:W0:Y:S02]  /*0eb0*/  LDC.64 R6, c[0x4][0x68] ;  /* 0x01001a00ff067b82 */ /* 0x000e240000000a00 */
[----:B0-----:R-:W2:Y:S06]  /*0ec0*/  LDG.E R2, desc[UR36][R6.64] ;  /* 0x0000002406027981 */ /* 0x001eac000c1e1900 */
[----:B------:R0:W1:Y:S01]  /*0ed0*/  LDC.64 R8, c[0x4][R24] ;  /* 0x0100000018087b82 */ /* 0x0000620000000a00 */
[----:B------:R-:W-:Y:S01]  /*0ee0*/  IMAD.MOV.U32 R25, RZ, RZ, R5 ;  /* 0x000000ffff197224 */ /* 0x000fe200078e0005 */
[----:B0-----:R-:W-:Y:S01]  /*0ef0*/  MOV R24, R4 ;  /* 0x0000000400187202 */ /* 0x001fe20000000f00 */
[----:B--2---:R-:W-:-:S04]  /*0f00*/  IMAD.WIDE R2, R2, 0x4, RZ ;  /* 0x0000000402027825 */ /* 0x004fc800078e02ff */
[----:B------:R-:W-:Y:S01]  /*0f10*/  IMAD.MOV.U32 R4, RZ, RZ, R2 ;  /* 0x000000ffff047224 */ /* 0x000fe200078e0002 */
[----:B-1----:R-:W-:-:S07]  /*0f20*/  MOV R5, R3 ;  /* 0x0000000300057202 */ /* 0x002fce0000000f00 */
[----:B------:R-:W-:-:S07]  /*0f30*/  LEPC R20, `(.L_x_60) ;  /* 0x000000001014794e */ /* 0x000fce0000000000 */
[----:B------:R-:W-:Y:S05]  /*0f40*/  CALL.ABS.NOINC R8 ;  /* 0x0000000008007343 */ /* 0x000fea0003c00000 */
.L_x_60:
[----:B------:R-:W0:Y:S02]  /*0f50*/  LDC.64 R10, c[0x4][0x68] ;  /* 0x01001a00ff0a7b82 */ /* 0x000e240000000a00 */
[----:B0-----:R-:W2:Y:S01]  /*0f60*/  LDG.E R40, desc[UR36][R10.64] ;  /* 0x000000240a287981 */ /* 0x001ea2000c1e1900 */
[----:B------:R-:W-:Y:S02]  /*0f70*/  IMAD.MOV.U32 R26, RZ, RZ, R4 ;  /* 0x000000ffff1a7224 */ /* 0x000fe400078e0004 */
[----:B------:R-:W-:Y:S01]  /*0f80*/  IMAD.MOV.U32 R27, RZ, RZ, R5 ;  /* 0x000000ffff1b7224 */ /* 0x000fe200078e0005 */
[----:B--2---:R-:W-:-:S13]  /*0f90*/  ISETP.GE.AND P0, PT, R40, 0x1, PT ;  /* 0x000000012800780c */ /* 0x004fda0003f06270 */
[----:B------:R-:W-:Y:S05]  /*0fa0*/  @!P0 BRA `(.L_x_61) ;  /* 0x0000000000548947 */ /* 0x000fea0003800000 */
[----:B------:R-:W0:Y:S01]  /*0fb0*/  LDC.64 R12, c[0x4][0x50] ;  /* 0x01001400ff0c7b82 */ /* 0x000e220000000a00 */
[----:B------:R-:W-:Y:S01]  /*0fc0*/  HFMA2 R15, -RZ, RZ, 0, 0 ;  /* 0x00000000ff0f7431 */ /* 0x000fe200000001ff */
[----:B------:R-:W-:Y:S06]  /*0fd0*/  BSSY.RECONVERGENT B0, `(.L_x_61) ;  /* 0x0000012000007945 */ /* 0x000fec0003800200 */
.L_x_62:
[----:B------:R-:W-:Y:S01]  /*0fe0*/  IMAD R0, R15, 0x9, RZ ;  /* 0x000000090f007824 */ /* 0x000fe200078e02ff */
[----:B------:R-:W-:Y:S01]  /*0ff0*/  MOV R3, R23 ;  /* 0x0000001700037202 */ /* 0x000fe20000000f00 */
[----:B------:R-:W-:Y:S02]  /*1000*/  IMAD.MOV.U32 R2, RZ, RZ, R22 ;  /* 0x000000ffff027224 */ /* 0x000fe400078e0016 */
[----:B------:R-:W-:-:S04]  /*1010*/  IMAD.IADD R5, R0, 0x1, R47 ;  /* 0x0000000100057824 */ /* 0x000fc800078e022f */
[----:B------:R-:W-:-:S06]  /*1020*/  IMAD.WIDE.U32 R2, R5, 0x4, R2 ;  /* 0x0000000405027825 */ /* 0x000fcc00078e0002 */
[----:B------:R-:W2:Y:S01]  /*1030*/  LD.E R3, desc[UR36][R2.64] ;  /* 0x0000002402037980 */ /* 0x000ea2000c101900 */
[----:B------:R-:W-:-:S05]  /*1040*/  IMAD.WIDE.U32 R4, R15, 0x4, R24 ;  /* 0x000000040f047825 */ /* 0x000fca00078e0018 */
[----:B--2---:R1:W-:Y:S04]  /*1050*/  ST.E desc[UR36][R4.64], R3 ;  /* 0x0000000304007985 */ /* 0x0043e8000c101924 */
[----:B0-----:R-:W2:Y:S02]  /*1060*/  LDG.E.64 R6, desc[UR36][R12.64] ;  /* 0x000000240c067981 */ /* 0x001ea4000c1e1b00 */
[----:B--2---:R-:W-:-:S06]  /*1070*/  IMAD.WIDE.U32 R6, R0, 0x4, R6 ;  /* 0x0000000400067825 */ /* 0x004fcc00078e0006 */
[----:B------:R-:W2:Y:S01]  /*1080*/  LD.E R7, desc[UR36][R6.64+0x4] ;  /* 0x0000042406077980 */ /* 0x000ea2000c101900 */
[----:B------:R-:W-:-:S05]  /*1090*/  IMAD.WIDE.U32 R8, R15, 0x4, R26 ;  /* 0x000000040f087825 */ /* 0x000fca00078e001a */
[----:B--2---:R1:W-:Y:S04]  /*10a0*/  ST.E desc[UR36][R8.64], R7 ;  /* 0x0000000708007985 */ /* 0x0043e8000c101924 */
[----:B------:R-:W2:Y:S01]  /*10b0*/  LDG.E R40, desc[UR36][R10.64] ;  /* 0x000000240a287981 */ /* 0x000ea2000c1e1900 */
[----:B------:R-:W-:-:S05]  /*10c0*/  VIADD R15, R15, 0x1 ;  /* 0x000000010f0f7836 */ /* 0x000fca0000000000 */
[----:B--2---:R-:W-:-:S13]  /*10d0*/  ISETP.GE.AND P0, PT, R15, R40, PT ;  /* 0x000000280f00720c */ /* 0x004fda0003f06270 */
[----:B-1----:R-:W-:Y:S05]  /*10e0*/  @!P0 BRA `(.L_x_62) ;  /* 0xfffffffc00bc8947 */ /* 0x002fea000383ffff */
[----:B------:R-:W-:Y:S05]  /*10f0*/  BSYNC.RECONVERGENT B0 ;  /* 0x0000000000007941 */ /* 0x000fea0003800200 */
.L_x_61:
[----:B------:R-:W-:Y:S01]  /*1100*/  MOV R0, 0x88 ;  /* 0x0000008800007802 */ /* 0x000fe20000000f00 */
[----:B------:R-:W-:-:S03]  /*1110*/  IMAD.WIDE R28, R40, 0x4, RZ ;  /* 0x00000004281c7825 */ /* 0x000fc600078e02ff */
[----:B------:R0:W1:Y:S01]  /*1120*/  LDC.64 R2, c[0x4][R0] ;  /* 0x0100000000027b82 */ /* 0x0000620000000a00 */
[----:B------:R-:W-:Y:S01]  /*1130*/  IMAD.MOV.U32 R4, RZ, RZ, R28 ;  /* 0x000000ffff047224 */ /* 0x000fe200078e001c */
[----:B------:R-:W-:-:S07]  /*1140*/  MOV R5, R29 ;  /* 0x0000001d00057202 */ /* 0x000fce0000000f00 */
[----:B------:R-:W-:-:S07]  /*1150*/  LEPC R20, `(.L_x_63) ;  /* 0x000000001014794e */ /* 0x000fce0000000000 */
[----:B01----:R-:W-:Y:S05]  /*1160*/  CALL.ABS.NOINC R2 ;  /* 0x0000000002007343 */ /* 0x003fea0003c00000 */
.L_x_63:
[----:B------:R-:W-:Y:S01]  /*1170*/  ISETP.GE.AND P0, PT, R40, 0x2, PT ;  /* 0x000000022800780c */ /* 0x000fe20003f06270 */
[----:B------:R-:W-:Y:S01]  /*1180*/  BSSY.RECONVERGENT B0, `(.L_x_64) ;  /* 0x00000cf000007945 */ /* 0x000fe20003800200 */
[----:B------:R-:W-:Y:S02]  /*1190*/  IMAD.MOV.U32 R30, RZ, RZ, R4 ;  /* 0x000000ffff1e7224 */ /* 0x000fe400078e0004 */
[----:B------:R-:W-:-:S09]  /*11a0*/  IMAD.MOV.U32 R31, RZ, RZ, R5 ;  /* 0x000000ffff1f7224 */ /* 0x000fd200078e0005 */
[----:B------:R-:W-:Y:S05]  /*11b0*/  @!P0 BRA `(.L_x_65) ;  /* 0x0000000c002c8947 */ /* 0x000fea0003800000 */
[----:B------:R-:W-:Y:S01]  /*11c0*/  IADD3 R0, PT, PT, R40, -0x2, RZ ;  /* 0xfffffffe28007810 */ /* 0x000fe20007ffe0ff */
[----:B------:R-:W-:Y:S01]  /*11d0*/  BSSY.RECONVERGENT B1, `(.L_x_66) ;  /* 0x000005c000017945 */ /* 0x000fe20003800200 */
[----:B------:R-:W-:Y:S02]  /*11e0*/  IMAD.MOV.U32 R15, RZ, RZ, 0x1 ;  /* 0x00000001ff0f7424 */ /* 0x000fe400078e00ff */
[----:B------:R-:W-:Y:S01]  /*11f0*/  ISETP.GE.U32.AND P0, PT, R0, 0xf, PT ;  /* 0x0000000f0000780c */ /* 0x000fe20003f06070 */
[----:B------:R-:W-:-:S05]  /*1200*/  VIADD R0, R40, 0xffffffff ;  /* 0xffffffff28007836 */ /* 0x000fca0000000000 */
[----:B------:R-:W-:-:S07]  /*1210*/  LOP3.LUT R12, R0, 0xf, RZ, 0xc0, !PT ;  /* 0x0000000f000c7812 */ /* 0x000fce00078ec0ff */
[----:B------:R-:W-:Y:S05]  /*1220*/  @!P0 BRA `(.L_x_67) ;  /* 0x0000000400588947 */ /* 0x000fea0003800000 */
[----:B------:R-:W-:Y:S01]  /*1230*/  LOP3.LUT R2, R0, 0xfffffff0, RZ, 0xc0, !PT ;  /* 0xfffffff000027812 */ /* 0x000fe200078ec0ff */
[----:B------:R-:W-:Y:S01]  /*1240*/  HFMA2 R15, -RZ, RZ, 0, 0 ;  /* 0x00000000ff0f7431 */ /* 0x000fe200000001ff */
[----:B------:R-:W-:Y:S01]  /*1250*/  IADD3 R7, P0, PT, R24, 0x20, RZ ;  /* 0x0000002018077810 */ /* 0x000fe20007f1e0ff */
[----:B------:R-:W-:Y:S01]  /*1260*/  BSSY.RECONVERGENT B2, `(.L_x_68) ;  /* 0x0000051000027945 */ /* 0x000fe20003800200 */
[----:B------:R-:W-:Y:S01]  /*1270*/  IADD3 R8, P1, PT, R30, 0x20, RZ ;  /* 0x000000201e087810 */ /* 0x000fe20007f3e0ff */
[----:B------:R-:W-:Y:S02]  /*1280*/  IMAD.MOV R6, RZ, RZ, -R2 ;  /* 0x000000ffff067224 */ /* 0x000fe400078e0a02 */
[----:B------:R-:W-:Y:S01]  /*1290*/  IMAD.X R10, RZ, RZ, R25, P0 ;  /* 0x000000ffff0a7224 */ /* 0x000fe200000e0619 */
[----:B------:R-:W-:-:S09]  /*12a0*/  IADD3.X R9, PT, PT, RZ, R31, RZ, P1, !PT ;  /* 0x0000001fff097210 */ /* 0x000fd20000ffe4ff */
.L_x_69:
[----:B------:R-:W-:Y:S02]  /*12b0*/  IMAD.MOV.U32 R2, RZ, RZ, R7 ;  /* 0x000000ffff027224 */ /* 0x000fe400078e0007 */
[----:B------:R-:W-:-:S05]  /*12c0*/  IMAD.MOV.U32 R3, RZ, RZ, R10 ;  /* 0x000000ffff037224 */ /* 0x000fca00078e000a */
[----:B--2---:R-:W2:Y:S04]  /*12d0*/  LD.E R4, desc[UR36][R2.64+-0x1c] ;  /* 0xffffe42402047980 */ /* 0x004ea8000c101900 */
[----:B------:R-:W2:Y:S02]  /*12e0*/  LD.E R5, desc[UR36][R2.64+-0x20] ;  /* 0xffffe02402057980 */ /* 0x000ea4000c101900 */
[----:B--2---:R-:W-:Y:S01]  /*12f0*/  FADD R7, R4, -R5 ;  /* 0x8000000504077221 */ /* 0x004fe20000000000 */
[----:B------:R-:W-:Y:S01]  /*1300*/  MOV R4, R8 ;  /* 0x0000000800047202 */ /* 0x000fe20000000f00 */
[----:B------:R-:W-:-:S05]  /*1310*/  IMAD.MOV.U32 R5, RZ, RZ, R9 ;  /* 0x000000ffff057224 */ /* 0x000fca00078e0009 */
[----:B------:R0:W-:Y:S04]  /*1320*/  ST.E desc[UR36][R4.64+-0x20], R7 ;  /* 0xffffe00704007985 */ /* 0x0001e8000c101924 */
[----:B------:R-:W2:Y:S04]  /*1330*/  LD.E R8, desc[UR36][R2.64+-0x18] ;  /* 0xffffe82402087980 */ /* 0x000ea8000c101900 */
[----:B------:R-:W2:Y:S02]  /*1340*/  LD.E R9, desc[UR36][R2.64+-0x1c] ;  /* 0xffffe42402097980 */ /* 0x000ea4000c101900 */
[----:B--2---:R-:W-:-:S05]  /*1350*/  FADD R9, R8, -R9 ;  /* 0x8000000908097221 */ /* 0x004fca0000000000 */
[----:B------:R1:W-:Y:S04]  /*1360*/  ST.E desc[UR36][R4.64+-0x1c], R9 ;  /* 0xffffe40904007985 */ /* 0x0003e8000c101924 */
[----:B------:R-:W2:Y:S04]  /*1370*/  LD.E R8, desc[UR36][R2.64+-0x14] ;  /* 0xffffec2402087980 */ /* 0x000ea8000c101900 */
[----:B------:R-:W2:Y:S02]  /*1380*/  LD.E R11, desc[UR36][R2.64+-0x18] ;  /* 0xffffe824020b7980 */ /* 0x000ea4000c101900 */
[----:B--2---:R-:W-:-:S05]  /*1390*/  FADD R11, R8, -R11 ;  /* 0x8000000b080b7221 */ /* 0x004fca0000000000 */
[----:B------:R2:W-:Y:S04]  /*13a0*/  ST.E desc[UR36][R4.64+-0x18], R11 ;  /* 0xffffe80b04007985 */ /* 0x0005e8000c101924 */
[----:B------:R-:W3:Y:S04]  /*13b0*/  LD.E R8, desc[UR36][R2.64+-0x10] ;  /* 0xfffff02402087980 */ /* 0x000ee8000c101900 */
[----:B------:R-:W3:Y:S02]  /*13c0*/  LD.E R13, desc[UR36][R2.64+-0x14] ;  /* 0xffffec24020d7980 */ /* 0x000ee4000c101900 */
[----:B---3--:R-:W-:-:S05]  /*13d0*/  FADD R13, R8, -R13 ;  /* 0x8000000d080d7221 */ /* 0x008fca0000000000 */
[----:B------:R3:W-:Y:S04]  /*13e0*/  ST.E desc[UR36][R4.64+-0x14], R13 ;  /* 0xffffec0d04007985 */ /* 0x0007e8000c101924 */
[----:B0-----:R-:W4:Y:S04]  /*13f0*/  LD.E R7, desc[UR36][R2.64+-0xc] ;  /* 0xfffff42402077980 */ /* 0x001f28000c101900 */
[----:B------:R-:W4:Y:S02]  /*1400*/  LD.E R8, desc[UR36][R2.64+-0x10] ;  /* 0xfffff02402087980 */ /* 0x000f24000c101900 */
[----:B----4-:R-:W-:-:S05]  /*1410*/  FADD R7, R7, -R8 ;  /* 0x8000000807077221 */ /* 0x010fca0000000000 */
[----:B------:R0:W-:Y:S04]  /*1420*/  ST.E desc[UR36][R4.64+-0x10], R7 ;  /* 0xfffff00704007985 */ /* 0x0001e8000c101924 */
[----:B------:R-:W4:Y:S04]  /*1430*/  LD.E R8, desc[UR36][R2.64+-0x8] ;  /* 0xfffff82402087980 */ /* 0x000f28000c101900 */
[----:B-1----:R-:W4:Y:S02]  /*1440*/  LD.E R9, desc[UR36][R2.64+-0xc] ;  /* 0xfffff42402097980 */ /* 0x002f24000c101900 */
[----:B----4-:R-:W-:-:S05]  /*1450*/  FADD R9, R8, -R9 ;  /* 0x8000000908097221 */ /* 0x010fca0000000000 */
[----:B------:R1:W-:Y:S04]  /*1460*/  ST.E desc[UR36][R4.64+-0xc], R9 ;  /* 0xfffff40904007985 */ /* 0x0003e8000c101924 */
[----:B------:R-:W4:Y:S04]  /*1470*/  LD.E R8, desc[UR36][R2.64+-0x4] ;  /* 0xfffffc2402087980 */ /* 0x000f28000c101900 */
[----:B--2---:R-:W4:Y:S02]  /*1480*/  LD.E R11, desc[UR36][R2.64+-0x8] ;  /* 0xfffff824020b7980 */ /* 0x004f24000c101900 */
[----:B----4-:R-:W-:-:S05]  /*1490*/  FADD R11, R8, -R11 ;  /* 0x8000000b080b7221 */ /* 0x010fca0000000000 */
[----:B------:R2:W-:Y:S04]  /*14a0*/  ST.E desc[UR36][R4.64+-0x8], R11 ;  /* 0xfffff80b04007985 */ /* 0x0005e8000c101924 */
[----:B------:R-:W4:Y:S04]  /*14b0*/  LD.E R8, desc[UR36][R2.64] ;  /* 0x0000002402087980 */ /* 0x000f28000c101900 */
[----:B---3--:R-:W4:Y:S02]  /*14c0*/  LD.E R13, desc[UR36][R2.64+-0x4] ;  /* 0xfffffc24020d7980 */ /* 0x008f24000c101900 */
[----:B----4-:R-:W-:-:S05]  /*14d0*/  FADD R13, R8, -R13 ;  /* 0x8000000d080d7221 */ /* 0x010fca0000000000 */
        /* <DEDUP_REMOVED lines=30> */
[----:B---3--:R-:W4:Y:S01]  /*16c0*/  LD.E R13, desc[UR36][R2.64+0x1c] ;  /* 0x00001c24020d7980 */ /* 0x008f22000c101900 */
[----:B------:R-:W-:Y:S01]  /*16d0*/  VIADD R6, R6, 0x10 ;  /* 0x0000001006067836 */ /* 0x000fe20000000000 */
[----:B0-----:R-:W-:Y:S01]  /*16e0*/  IADD3 R7, P1, PT, R2, 0x40, RZ ;  /* 0x0000004002077810 */ /* 0x001fe20007f3e0ff */
[----:B------:R-:W-:-:S03]  /*16f0*/  VIADD R15, R15, 0x10 ;  /* 0x000000100f0f7836 */ /* 0x000fc60000000000 */
[----:B------:R-:W-:Y:S02]  /*1700*/  ISETP.NE.AND P0, PT, R6, RZ, PT ;  /* 0x000000ff0600720c */ /* 0x000fe40003f05270 */
[----:B------:R-:W-:Y:S01]  /*1710*/  IADD3.X R10, PT, PT, RZ, R3, RZ, P1, !PT ;  /* 0x00000003ff0a7210 */ /* 0x000fe20000ffe4ff */
[----:B----4-:R-:W-:Y:S01]  /*1720*/  FADD R13, R8, -R13 ;  /* 0x8000000d080d7221 */ /* 0x010fe20000000000 */
[----:B------:R-:W-:-:S04]  /*1730*/  IADD3 R8, P2, PT, R4, 0x40, RZ ;  /* 0x0000004004087810 */ /* 0x000fc80007f5e0ff */
[----:B------:R2:W-:Y:S01]  /*1740*/  ST.E desc[UR36][R4.64+0x1c], R13 ;  /* 0x00001c0d04007985 */ /* 0x0005e2000c101924 */
[----:B-1----:R-:W-:-:S04]  /*1750*/  IMAD.X R9, RZ, RZ, R5, P2 ;  /* 0x000000ffff097224 */ /* 0x002fc800010e0605 */
[----:B------:R-:W-:Y:S05]  /*1760*/  @P0 BRA `(.L_x_69) ;  /* 0xfffffff800d00947 */ /* 0x000fea000383ffff */
[----:B------:R-:W-:Y:S05]  /*1770*/  BSYNC.RECONVERGENT B2 ;  /* 0x0000000000027941 */ /* 0x000fea0003800200 */
.L_x_68:
[----:B------:R-:W-:-:S07]  /*1780*/  IADD3 R15, PT, PT, R15, 0x1, RZ ;  /* 0x000000010f0f7810 */ /* 0x000fce0007ffe0ff */
.L_x_67:
[----:B------:R-:W-:Y:S05]  /*1790*/  BSYNC.RECONVERGENT B1 ;  /* 0x0000000000017941 */ /* 0x000fea0003800200 */
.L_x_66:
[----:B------:R-:W-:-:S13]  /*17a0*/  ISETP.NE.AND P0, PT, R12, RZ, PT ;  /* 0x000000ff0c00720c */ /* 0x000fda0003f05270 */
[----:B------:R-:W-:Y:S05]  /*17b0*/  @!P0 BRA `(.L_x_65) ;  /* 0x0000000400ac8947 */ /* 0x000fea0003800000 */
[----:B------:R-:W-:Y:S01]  /*17c0*/  ISETP.GE.U32.AND P0, PT, R12, 0x8, PT ;  /* 0x000000080c00780c */ /* 0x000fe20003f06070 */
[----:B------:R-:W-:Y:S01]  /*17d0*/  BSSY.RECONVERGENT B1, `(.L_x_70) ;  /* 0x0000034000017945 */ /* 0x000fe20003800200 */
[----:B------:R-:W-:-:S04]  /*17e0*/  LOP3.LUT R14, R0, 0x7, RZ, 0xc0, !PT ;  /* 0x00000007000e7812 */ /* 0x000fc800078ec0ff */
[----:B------:R-:W-:-:S07]  /*17f0*/  ISETP.NE.AND P1, PT, R14, RZ, PT ;  /* 0x000000ff0e00720c */ /* 0x000fce0003f25270 */
[----:B------:R-:W-:Y:S06]  /*1800*/  @!P0 BRA `(.L_x_71) ;  /* 0x0000000000c08947 */ /* 0x000fec0003800000 */
[----:B------:R-:W-:-:S04]  /*1810*/  IMAD.WIDE.U32 R2, R15, 0x4, R24 ;  /* 0x000000040f027825 */ /* 0x000fc800078e0018 */
[C---:B--2---:R-:W-:Y:S01]  /*1820*/  IMAD.WIDE R4, R15.reuse, 0x4, R24 ;  /* 0x000000040f047825 */ /* 0x044fe200078e0218 */
[----:B------:R-:W2:Y:S04]  /*1830*/  LD.E R8, desc[UR36][R2.64] ;  /* 0x0000002402087980 */ /* 0x000ea8000c101900 */
[----:B------:R-:W2:Y:S01]  /*1840*/  LD.E R9, desc[UR36][R4.64+-0x4] ;  /* 0xfffffc2404097980 */ /* 0x000ea2000c101900 */
[C---:B------:R-:W-:Y:S02]  /*1850*/  VIADD R11, R15.reuse, 0x1 ;  /* 0x000000010f0b7836 */ /* 0x040fe40000000000 */
[----:B------:R-:W-:-:S04]  /*1860*/  IMAD.WIDE R6, R15, 0x4, R30 ;  /* 0x000000040f067825 */ /* 0x000fc800078e021e */
[----:B--2---:R-:W-:Y:S01]  /*1870*/  FADD R13, R8, -R9 ;  /* 0x80000009080d7221 */ /* 0x004fe20000000000 */
[----:B------:R-:W-:-:S04]  /*1880*/  IMAD.WIDE.U32 R8, R11, 0x4, R24 ;  /* 0x000000040b087825 */ /* 0x000fc800078e0018 */
[----:B------:R0:W-:Y:S04]  /*1890*/  ST.E desc[UR36][R6.64+-0x4], R13 ;  /* 0xfffffc0d06007985 */ /* 0x0001e8000c101924 */
[----:B------:R-:W2:Y:S04]  /*18a0*/  LD.E R8, desc[UR36][R8.64] ;  /* 0x0000002408087980 */ /* 0x000ea8000c101900 */
[----:B------:R-:W2:Y:S01]  /*18b0*/  LD.E R11, desc[UR36][R4.64] ;  /* 0x00000024040b7980 */ /* 0x000ea2000c101900 */
[----:B------:R-:W-:Y:S02]  /*18c0*/  VIADD R33, R15, 0x2 ;  /* 0x000000020f217836 */ /* 0x000fe40000000000 */
[----:B--2---:R-:W-:-:S02]  /*18d0*/  FADD R21, R8, -R11 ;  /* 0x8000000b08157221 */ /* 0x004fc40000000000 */
[----:B------:R-:W-:-:S03]  /*18e0*/  IMAD.WIDE.U32 R10, R33, 0x4, R24 ;  /* 0x00000004210a7825 */ /* 0x000fc600078e0018 */
[----:B------:R1:W-:Y:S04]  /*18f0*/  ST.E desc[UR36][R6.64], R21 ;  /* 0x0000001506007985 */ /* 0x0003e8000c101924 */
[----:B------:R-:W2:Y:S04]  /*1900*/  LD.E R10, desc[UR36][R10.64] ;  /* 0x000000240a0a7980 */ /* 0x000ea8000c101900 */
[----:B------:R-:W2:Y:S01]  /*1910*/  LD.E R33, desc[UR36][R4.64+0x4] ;  /* 0x0000042404217980 */ /* 0x000ea2000c101900 */
[----:B------:R-:W-:-:S05]  /*1920*/  IADD3 R35, PT, PT, R15, 0x3, RZ ;  /* 0x000000030f237810 */ /* 0x000fca0007ffe0ff */
[----:B0-----:R-:W-:-:S04]  /*1930*/  IMAD.WIDE.U32 R12, R35, 0x4, R24 ;  /* 0x00000004230c7825 */ /* 0x001fc800078e0018 */
[----:B--2---:R-:W-:-:S05]  /*1940*/  FADD R33, R10, -R33 ;  /* 0x800000210a217221 */ /* 0x004fca0000000000 */
[----:B------:R0:W-:Y:S04]  /*1950*/  ST.E desc[UR36][R6.64+0x4], R33 ;  /* 0x0000042106007985 */ /* 0x0001e8000c101924 */
[----:B------:R-:W2:Y:S04]  /*1960*/  LD.E R12, desc[UR36][R12.64] ;  /* 0x000000240c0c7980 */ /* 0x000ea8000c101900 */
[----:B------:R-:W2:Y:S01]  /*1970*/  LD.E R9, desc[UR36][R4.64+0x8] ;  /* 0x0000082404097980 */ /* 0x000ea2000c101900 */
[----:B------:R-:W-:Y:S02]  /*1980*/  VIADD R37, R15, 0x4 ;  /* 0x000000040f257836 */ /* 0x000fe40000000000 */
[----:B--2---:R-:W-:-:S02]  /*1990*/  FADD R35, R12, -R9 ;  /* 0x800000090c237221 */ /* 0x004fc40000000000 */
[----:B------:R-:W-:-:S03]  /*19a0*/  IMAD.WIDE.U32 R8, R37, 0x4, R24 ;  /* 0x0000000425087825 */ /* 0x000fc600078e0018 */
[----:B------:R3:W-:Y:S04]  /*19b0*/  ST.E desc[UR36][R6.64+0x8], R35 ;  /* 0x0000082306007985 */ /* 0x0007e8000c101924 */
[----:B------:R-:W1:Y:S04]  /*19c0*/  LD.E R8, desc[UR36][R8.64] ;  /* 0x0000002408087980 */ /* 0x000e68000c101900 */
[----:B------:R-:W1:Y:S01]  /*19d0*/  LD.E R11, desc[UR36][R4.64+0xc] ;  /* 0x00000c24040b7980 */ /* 0x000e62000c101900 */
[----:B------:R-:W-:Y:S02]  /*19e0*/  VIADD R37, R15, 0x5 ;  /* 0x000000050f257836 */ /* 0x000fe40000000000 */
[----:B-1----:R-:W-:-:S02]  /*19f0*/  FADD R21, R8, -R11 ;  /* 0x8000000b08157221 */ /* 0x002fc40000000000 */
[----:B------:R-:W-:-:S03]  /*1a00*/  IMAD.WIDE.U32 R10, R37, 0x4, R24 ;  /* 0x00000004250a7825 */ /* 0x000fc600078e0018 */
[----:B------:R3:W-:Y:S04]  /*1a10*/  ST.E desc[UR36][R6.64+0xc], R21 ;  /* 0x00000c1506007985 */ /* 0x0007e8000c101924 */
[----:B------:R-:W0:Y:S04]  /*1a20*/  LD.E R10, desc[UR36][R10.64] ;  /* 0x000000240a0a7980 */ /* 0x000e28000c101900 */
[----:B------:R-:W0:Y:S01]  /*1a30*/  LD.E R13, desc[UR36][R4.64+0x10] ;  /* 0x00001024040d7980 */ /* 0x000e22000c101900 */
[----:B------:R-:W-:Y:S01]  /*1a40*/  IADD3 R37, PT, PT, R15, 0x6, RZ ;  /* 0x000000060f257810 */ /* 0x000fe20007ffe0ff */
[----:B0-----:R-:W-:-:S04]  /*1a50*/  FADD R33, R10, -R13 ;  /* 0x8000000d0a217221 */ /* 0x001fc80000000000 */
[----:B------:R-:W-:Y:S01]  /*1a60*/  IMAD.WIDE.U32 R12, R37, 0x4, R24 ;  /* 0x00000004250c7825 */ /* 0x000fe200078e0018 */
[----:B------:R3:W-:Y:S05]  /*1a70*/  ST.E desc[UR36][R6.64+0x10], R33 ;  /* 0x0000102106007985 */ /* 0x0007ea000c101924 */
[----:B------:R-:W2:Y:S04]  /*1a80*/  LD.E R12, desc[UR36][R12.64] ;  /* 0x000000240c0c7980 */ /* 0x000ea8000c101900 */
[----:B------:R-:W2:Y:S02]  /*1a90*/  LD.E R9, desc[UR36][R4.64+0x14] ;  /* 0x0000142404097980 */ /* 0x000ea4000c101900 */
[----:B--2---:R-:W-:-:S05]  /*1aa0*/  FADD R9, R12, -R9 ;  /* 0x800000090c097221 */ /* 0x004fca0000000000 */
[----:B------:R3:W-:Y:S04]  /*1ab0*/  ST.E desc[UR36][R6.64+0x14], R9 ;  /* 0x0000140906007985 */ /* 0x0007e8000c101924 */
[----:B------:R-:W2:Y:S04]  /*1ac0*/  LD.E R2, desc[UR36][R2.64+0x1c] ;  /* 0x00001c2402027980 */ /* 0x000ea8000c101900 */
[----:B------:R-:W2:Y:S01]  /*1ad0*/  LD.E R11, desc[UR36][R4.64+0x18] ;  /* 0x00001824040b7980 */ /* 0x000ea2000c101900 */
[----:B------:R-:W-:Y:S02]  /*1ae0*/  VIADD R15, R15, 0x8 ;  /* 0x000000080f0f7836 */ /* 0x000fe40000000000 */
[----:B--2---:R-:W-:-:S05]  /*1af0*/  FADD R11, R2, -R11 ;  /* 0x8000000b020b7221 */ /* 0x004fca0000000000 */
[----:B------:R3:W-:Y:S02]  /*1b00*/  ST.E desc[UR36][R6.64+0x18], R11 ;  /* 0x0000180b06007985 */ /* 0x0007e4000c101924 */
.L_x_71:
[----:B------:R-:W-:Y:S05]  /*1b10*/  BSYNC.RECONVERGENT B1 ;  /* 0x0000000000017941 */ /* 0x000fea0003800200 */
.L_x_70:
        /* <DEDUP_REMOVED lines=9> */
[----:B---3--:R-:W2:Y:S01]  /*1bb0*/  LD.E R9, desc[UR36][R4.64+-0x4] ;  /* 0xfffffc2404097980 */ /* 0x008ea2000c101900 */
[C---:B------:R-:W-:Y:S02]  /*1bc0*/  VIADD R11, R15.reuse, 0x1 ;  /* 0x000000010f0b7836 */ /* 0x040fe40000000000 */
[----:B------:R-:W-:-:S04]  /*1bd0*/  IMAD.WIDE R6, R15, 0x4, R30 ;  /* 0x000000040f067825 */ /* 0x000fc800078e021e */
[----:B--2---:R-:W-:Y:S01]  /*1be0*/  FADD R13, R0, -R9 ;  /* 0x80000009000d7221 */ /* 0x004fe20000000000 */
[----:B------:R-:W-:-:S04]  /*1bf0*/  IMAD.WIDE.U32 R8, R11, 0x4, R24 ;  /* 0x000000040b087825 */ /* 0x000fc800078e0018 */
[----:B------:R0:W-:Y:S04]  /*1c00*/  ST.E desc[UR36][R6.64+-0x4], R13 ;  /* 0xfffffc0d06007985 */ /* 0x0001e8000c101924 */
[----:B------:R-:W2:Y:S04]  /*1c10*/  LD.E R8, desc[UR36][R8.64] ;  /* 0x0000002408087980 */ /* 0x000ea8000c101900 */
[----:B------:R-:W2:Y:S01]  /*1c20*/  LD.E R11, desc[UR36][R4.64] ;  /* 0x00000024040b7980 */ /* 0x000ea2000c101900 */
[----:B------:R-:W-:Y:S01]  /*1c30*/  IADD3 R33, PT, PT, R15, 0x2, RZ ;  /* 0x000000020f217810 */ /* 0x000fe20007ffe0ff */
[----:B--2---:R-:W-:-:S04]  /*1c40*/  FADD R21, R8, -R11 ;  /* 0x8000000b08157221 */ /* 0x004fc80000000000 */
        /* <DEDUP_REMOVED lines=11> */
.L_x_73:
[----:B------:R-:W-:Y:S05]  /*1d00*/  BSYNC.RECONVERGENT B1 ;  /* 0x0000000000017941 */ /* 0x000fea0003800200 */
.L_x_72:
[----:B------:R-:W-:Y:S05]  /*1d10*/  @!P1 BRA `(.L_x_65) ;  /* 0x0000000000549947 */ /* 0x000fea0003800000 */
[----:B--2---:R-:W-:-:S04]  /*1d20*/  IMAD.WIDE.U32 R4, R15, 0x4, R24 ;  /* 0x000000040f047825 */ /* 0x004fc800078e0018 */
[C---:B0--3--:R-:W-:Y:S01]  /*1d30*/  IMAD.WIDE R6, R15.reuse, 0x4, R24 ;  /* 0x000000040f067825 */ /* 0x049fe200078e0218 */
[----:B------:R-:W2:Y:S04]  /*1d40*/  LD.E R0, desc[UR36][R4.64] ;  /* 0x0000002404007980 */ /* 0x000ea8000c101900 */
[----:B------:R-:W2:Y:S01]  /*1d50*/  LD.E R3, desc[UR36][R6.64+-0x4] ;  /* 0xfffffc2406037980 */ /* 0x000ea2000c101900 */
[----:B------:R-:W-:Y:S01]  /*1d60*/  IMAD.WIDE R8, R15, 0x4, R30 ;  /* 0x000000040f087825 */ /* 0x000fe200078e021e */
[----:B------:R-:W-:-:S03]  /*1d70*/  ISETP.NE.AND P0, PT, R12, 0x1, PT ;  /* 0x000000010c00780c */ /* 0x000fc60003f05270 */
[----:B--2---:R-:W-:-:S05]  /*1d80*/  FADD R3, R0, -R3 ;  /* 0x8000000300037221 */ /* 0x004fca0000000000 */
[----:B------:R1:W-:Y:S05]  /*1d90*/  ST.E desc[UR36][R8.64+-0x4], R3 ;  /* 0xfffffc0308007985 */ /* 0x0003ea000c101924 */
[----:B------:R-:W-:Y:S05]  /*1da0*/  @!P0 BRA `(.L_x_65) ;  /* 0x0000000000308947 */ /* 0x000fea0003800000 */
[----:B-1----:R-:W-:Y:S01]  /*1db0*/  VIADD R3, R15, 0x1 ;  /* 0x000000010f037836 */ /* 0x002fe20000000000 */
[----:B------:R-:W2:Y:S03]  /*1dc0*/  LD.E R11, desc[UR36][R6.64] ;  /* 0x00000024060b7980 */ /* 0x000ea6000c101900 */
[----:B------:R-:W-:-:S06]  /*1dd0*/  IMAD.WIDE.U32 R2, R3, 0x4, R24 ;  /* 0x0000000403027825 */ /* 0x000fcc00078e0018 */
[----:B------:R-:W2:Y:S01]  /*1de0*/  LD.E R2, desc[UR36][R2.64] ;  /* 0x0000002402027980 */ /* 0x000ea2000c101900 */
[----:B------:R-:W-:Y:S01]  /*1df0*/  ISETP.NE.AND P0, PT, R12, 0x2, PT ;  /* 0x000000020c00780c */ /* 0x000fe20003f05270 */
[----:B--2---:R-:W-:-:S05]  /*1e00*/  FADD R11, R2, -R11 ;  /* 0x8000000b020b7221 */ /* 0x004fca0000000000 */
[----:B------:R4:W-:Y:S07]  /*1e10*/  ST.E desc[UR36][R8.64], R11 ;  /* 0x0000000b08007985 */ /* 0x0009ee000c101924 */
[----:B------:R-:W-:Y:S05]  /*1e20*/  @!P0 BRA `(.L_x_65) ;  /* 0x0000000000108947 */ /* 0x000fea0003800000 */
[----:B------:R-:W2:Y:S04]  /*1e30*/  LD.E R4, desc[UR36][R4.64+0x8] ;  /* 0x0000082404047980 */ /* 0x000ea8000c101900 */
[----:B------:R-:W2:Y:S02]  /*1e40*/  LD.E R7, desc[UR36][R6.64+0x4] ;  /* 0x0000042406077980 */ /* 0x000ea4000c101900 */
[----:B--2---:R-:W-:-:S05]  /*1e50*/  FADD R3, R4, -R7 ;  /* 0x8000000704037221 */ /* 0x004fca0000000000 */
[----:B------:R0:W-:Y:S02]  /*1e60*/  ST.E desc[UR36][R8.64+0x4], R3 ;  /* 0x0000040308007985 */ /* 0x0001e4000c101924 */
.L_x_65:
[----:B------:R-:W-:Y:S05]  /*1e70*/  BSYNC.RECONVERGENT B0 ;  /* 0x0000000000007941 */ /* 0x000fea0003800200 */
.L_x_64:
[----:B------:R-:W-:Y:S01]  /*1e80*/  ISETP.GE.AND P0, PT, R40, 0x3, PT ;  /* 0x000000032800780c */ /* 0x000fe20003f06270 */
[----:B------:R-:W-:Y:S01]  /*1e90*/  BSSY.RECONVERGENT B0, `(.L_x_74) ;  /* 0x00000b3000007945 */ /* 0x000fe20003800200 */
[----:B------:R-:W-:-:S11]  /*1ea0*/  MOV R39, RZ ;  /* 0x000000ff00277202 */ /* 0x000fd60000000f00 */
[----:B------:R-:W-:Y:S05]  /*1eb0*/  @!P0 BRA `(.L_x_75) ;  /* 0x0000000800c08947 */ /* 0x000fea0003800000 */
[C---:B------:R-:W-:Y:S01]  /*1ec0*/  VIADD R0, R40.reuse, 0xfffffffd ;  /* 0xfffffffd28007836 */ /* 0x040fe20000000000 */
[----:B------:R-:W-:Y:S01]  /*1ed0*/  BSSY.RECONVERGENT B1, `(.L_x_76) ;  /* 0x000005a000017945 */ /* 0x000fe20003800200 */
[----:B0--3--:R-:W-:Y:S02]  /*1ee0*/  VIADD R33, R40, 0xfffffffe ;  /* 0xfffffffe28217836 */ /* 0x009fe40000000000 */
[----:B------:R-:W-:Y:S01]  /*1ef0*/  HFMA2 R39, -RZ, RZ, 0, 0 ;  /* 0x00000000ff277431 */ /* 0x000fe200000001ff */
[----:B------:R-:W-:Y:S01]  /*1f00*/  ISETP.GE.U32.AND P1, PT, R0, 0x7, PT ;  /* 0x000000070000780c */ /* 0x000fe20003f26070 */
[----:B--2-4-:R-:W-:Y:S01]  /*1f10*/  IMAD.MOV.U32 R11, RZ, RZ, R33 ;  /* 0x000000ffff0b7224 */ /* 0x014fe200078e0021 */
[----:B------:R-:W-:-:S04]  /*1f20*/  LOP3.LUT R14, R33, 0x7, RZ, 0xc0, !PT ;  /* 0x00000007210e7812 */ /* 0x000fc800078ec0ff */
[----:B------:R-:W-:-:S07]  /*1f30*/  ISETP.NE.AND P0, PT, R14, RZ, PT ;  /* 0x000000ff0e00720c */ /* 0x000fce0003f05270 */
[----:B------:R-:W-:Y:S06]  /*1f40*/  @!P1 BRA `(.L_x_77) ;  /* 0x0000000400489947 */ /* 0x000fec0003800000 */
[----:B-1----:R-:W-:-:S06]  /*1f50*/  IMAD.WIDE.U32 R2, R33, 0x4, R30 ;  /* 0x0000000421027825 */ /* 0x002fcc00078e001e */
[----:B------:R0:W5:Y:S01]  /*1f60*/  LD.E R2, desc[UR36][R2.64] ;  /* 0x0000002402027980 */ /* 0x000162000c101900 */
[----:B------:R-:W-:Y:S01]  /*1f70*/  LOP3.LUT R15, R33, 0xfffffff8, RZ, 0xc0, !PT ;  /* 0xfffffff8210f7812 */ /* 0x000fe200078ec0ff */
[----:B------:R-:W-:Y:S01]  /*1f80*/  IMAD.MOV.U32 R39, RZ, RZ, RZ ;  /* 0x000000ffff277224 */ /* 0x000fe200078e00ff */
[----:B------:R-:W-:Y:S01]  /*1f90*/  MOV R11, R33 ;  /* 0x00000021000b7202 */ /* 0x000fe20000000f00 */
[----:B------:R-:W-:-:S07]  /*1fa0*/  IMAD.MOV.U32 R0, RZ, RZ, RZ ;  /* 0x000000ffff007224 */ /* 0x000fce00078e00ff */
.L_x_78:
[----:B--2---:R-:W-:-:S04]  /*1fb0*/  VIADD R5, R11, 0xffffffff ;  /* 0xffffffff0b057836 */ /* 0x004fc80000000000 */
[----:B------:R-:W-:-:S05]  /*1fc0*/  IMAD.WIDE.U32 R4, R5, 0x4, R30 ;  /* 0x0000000405047825 */ /* 0x000fca00078e001e */
[----:B------:R-:W2:Y:S01]  /*1fd0*/  LD.E R9, desc[UR36][R4.64] ;  /* 0x0000002404097980 */ /* 0x000ea2000c101900 */
[----:B------:R-:W-:-:S05]  /*1fe0*/  IADD3 R7, PT, PT, R11, -0x2, RZ ;  /* 0xfffffffe0b077810 */ /* 0x000fca0007ffe0ff */
[----:B------:R-:W-:-:S04]  /*1ff0*/  IMAD.WIDE.U32 R6, R7, 0x4, R30 ;  /* 0x0000000407067825 */ /* 0x000fc800078e001e */
[----:B--2--5:R-:W-:-:S05]  /*2000*/  FMUL R2, R9, R2 ;  /* 0x0000000209027220 */ /* 0x024fca0000400000 */
[----:B------:R-:W-:Y:S01]  /*2010*/  FSETP.GTU.AND P1, PT, R2, RZ, PT ;  /* 0x000000ff0200720b */ /* 0x000fe20003f2c000 */
[----:B0-----:R-:W-:-:S12]  /*2020*/  IMAD.WIDE.U32 R2, R11, 0x4, R30 ;  /* 0x000000040b027825 */ /* 0x001fd800078e001e */
[----:B------:R-:W-:-:S05]  /*2030*/  @!P1 IMAD.MOV.U32 R13, RZ, RZ, 0x3f800000 ;  /* 0x3f800000ff0d9424 */ /* 0x000fca00078e00ff */
[----:B------:R-:W-:Y:S04]  /*2040*/  @!P1 ST.E desc[UR36][R2.64], R13 ;  /* 0x0000000d02009985 */ /* 0x000fe8000c101924 */
[----:B------:R0:W-:Y:S04]  /*2050*/  @P1 ST.E desc[UR36][R2.64], RZ ;  /* 0x000000ff02001985 */ /* 0x0001e8000c101924 */
[----:B------:R-:W2:Y:S02]  /*2060*/  LD.E R10, desc[UR36][R6.64] ;  /* 0x00000024060a7980 */ /* 0x000ea4000c101900 */
[----:B--2---:R-:W-:Y:S01]  /*2070*/  FMUL R8, R9, R10 ;  /* 0x0000000a09087220 */ /* 0x004fe20000400000 */
[----:B------:R-:W-:-:S04]  /*2080*/  VIADD R9, R11, 0xfffffffd ;  /* 0xfffffffd0b097836 */ /* 0x000fc80000000000 */
[----:B------:R-:W-:Y:S01]  /*2090*/  FSETP.GTU.AND P6, PT, R8, RZ, PT ;  /* 0x000000ff0800720b */ /* 0x000fe20003fcc000 */
[----:B------:R-:W-:-:S12]  /*20a0*/  IMAD.WIDE.U32 R8, R9, 0x4, R30 ;  /* 0x0000000409087825 */ /* 0x000fd800078e001e */
[----:B------:R-:W-:-:S05]  /*20b0*/  @!P6 MOV R35, 0x3f800000 ;  /* 0x3f8000000023e802 */ /* 0x000fca0000000f00 */
[----:B------:R-:W-:Y:S04]  /*20c0*/  @!P6 ST.E desc[UR36][R4.64], R35 ;  /* 0x000000230400e985 */ /* 0x000fe8000c101924 */
[----:B------:R1:W-:Y:S04]  /*20d0*/  @P6 ST.E desc[UR36][R4.64], RZ ;  /* 0x000000ff04006985 */ /* 0x0003e8000c101924 */
[----:B------:R-:W2:Y:S01]  /*20e0*/  LD.E R21, desc[UR36][R8.64] ;  /* 0x0000002408157980 */ /* 0x000ea2000c101900 */
[----:B0-----:R-:W-:-:S04]  /*20f0*/  VIADD R3, R11, 0xfffffffc ;  /* 0xfffffffc0b037836 */ /* 0x001fc80000000000 */
[----:B------:R-:W-:-:S04]  /*2100*/  IMAD.WIDE.U32 R2, R3, 0x4, R30 ;  /* 0x0000000403027825 */ /* 0x000fc800078e001e */
[----:B--2---:R-:W-:-:S05]  /*2110*/  FMUL R10, R10, R21 ;  /* 0x000000150a0a7220 */ /* 0x004fca0000400000 */
[----:B------:R-:W-:-:S13]  /*2120*/  FSETP.GTU.AND P5, PT, R10, RZ, PT ;  /* 0x000000ff0a00720b */ /* 0x000fda0003fac000 */
[----:B------:R-:W-:-:S05]  /*2130*/  @!P5 IMAD.MOV.U32 R37, RZ, RZ, 0x3f800000 ;  /* 0x3f800000ff25d424 */ /* 0x000fca00078e00ff */
[----:B------:R-:W-:Y:S04]  /*2140*/  @!P5 ST.E desc[UR36][R6.64], R37 ;  /* 0x000000250600d985 */ /* 0x000fe8000c101924 */
[----:B------:R0:W-:Y:S04]  /*2150*/  @P5 ST.E desc[UR36][R6.64], RZ ;  /* 0x000000ff06005985 */ /* 0x0001e8000c101924 */
[----:B------:R-:W2:Y:S01]  /*2160*/  LD.E R12, desc[UR36][R2.64] ;  /* 0x00000024020c7980 */ /* 0x000ea2000c101900 */
[----:B-1----:R-:W-:-:S05]  /*2170*/  IADD3 R5, PT, PT, R11, -0x5, RZ ;  /* 0xfffffffb0b057810 */ /* 0x002fca0007ffe0ff */
[----:B------:R-:W-:-:S04]  /*2180*/  IMAD.WIDE.U32 R4, R5, 0x4, R30 ;  /* 0x0000000405047825 */ /* 0x000fc800078e001e */
[----:B--2---:R-:W-:-:S05]  /*2190*/  FMUL R10, R21, R12 ;  /* 0x0000000c150a7220 */ /* 0x004fca0000400000 */
[----:B------:R-:W-:-:S13]  /*21a0*/  FSETP.GTU.AND P4, PT, R10, RZ, PT ;  /* 0x000000ff0a00720b */ /* 0x000fda0003f8c000 */
[----:B------:R-:W-:-:S05]  /*21b0*/  @!P4 IMAD.MOV.U32 R21, RZ, RZ, 0x3f800000 ;  /* 0x3f800000ff15c424 */ /* 0x000fca00078e00ff */
[----:B------:R-:W-:Y:S04]  /*21c0*/  @!P4 ST.E desc[UR36][R8.64], R21 ;  /* 0x000000150800c985 */ /* 0x000fe8000c101924 */
[----:B------:R1:W-:Y:S04]  /*21d0*/  @P4 ST.E desc[UR36][R8.64], RZ ;  /* 0x000000ff08004985 */ /* 0x0003e8000c101924 */
[----:B------:R-:W2:Y:S01]  /*21e0*/  LD.E R13, desc[UR36][R4.64] ;  /* 0x00000024040d7980 */ /* 0x000ea2000c101900 */
[----:B0-----:R-:W-:-:S04]  /*21f0*/  VIADD R7, R11, 0xfffffffa ;  /* 0xfffffffa0b077836 */ /* 0x001fc80000000000 */
[----:B------:R-:W-:-:S04]  /*2200*/  IMAD.WIDE.U32 R6, R7, 0x4, R30 ;  /* 0x0000000407067825 */ /* 0x000fc800078e001e */
[----:B--2---:R-:W-:-:S05]  /*2210*/  FMUL R10, R12, R13 ;  /* 0x0000000d0c0a7220 */ /* 0x004fca0000400000 */
[----:B------:R-:W-:-:S13]  /*2220*/  FSETP.GTU.AND P3, PT, R10, RZ, PT ;  /* 0x000000ff0a00720b */ /* 0x000fda0003f6c000 */
[----:B------:R-:W-:-:S05]  /*2230*/  @!P3 MOV R35, 0x3f800000 ;  /* 0x3f8000000023b802 */ /* 0x000fca0000000f00 */
[----:B------:R-:W-:Y:S04]  /*2240*/  @!P3 ST.E desc[UR36][R2.64], R35 ;  /* 0x000000230200b985 */ /* 0x000fe8000c101924 */
[----:B------:R0:W-:Y:S04]  /*2250*/  @P3 ST.E desc[UR36][R2.64], RZ ;  /* 0x000000ff02003985 */ /* 0x0001e8000c101924 */
[----:B------:R-:W2:Y:S01]  /*2260*/  LD.E R12, desc[UR36][R6.64] ;  /* 0x00000024060c7980 */ /* 0x000ea2000c101900 */
[----:B-1----:R-:W-:-:S04]  /*2270*/  VIADD R9, R11, 0xfffffff9 ;  /* 0xfffffff90b097836 */ /* 0x002fc80000000000 */
[----:B------:R-:W-:-:S04]  /*2280*/  IMAD.WIDE.U32 R8, R9, 0x4, R30 ;  /* 0x0000000409087825 */ /* 0x000fc800078e001e */
[----:B--2---:R-:W-:-:S05]  /*2290*/  FMUL R10, R13, R12 ;  /* 0x0000000c0d0a7220 */ /* 0x004fca0000400000 */
[----:B------:R-:W-:-:S13]  /*22a0*/  FSETP.GTU.AND P2, PT, R10, RZ, PT ;  /* 0x000000ff0a00720b */ /* 0x000fda0003f4c000 */
[----:B------:R-:W-:-:S05]  /*22b0*/  @!P2 IMAD.MOV.U32 R21, RZ, RZ, 0x3f800000 ;  /* 0x3f800000ff15a424 */ /* 0x000fca00078e00ff */
[----:B------:R-:W-:Y:S04]  /*22c0*/  @!P2 ST.E desc[UR36][R4.64], R21 ;  /* 0x000000150400a985 */ /* 0x000fe8000c101924 */
[----:B------:R1:W-:Y:S04]  /*22d0*/  @P2 ST.E desc[UR36][R4.64], RZ ;  /* 0x000000ff04002985 */ /* 0x0003e8000c101924 */
[----:B------:R-:W2:Y:S01]  /*22e0*/  LD.E R13, desc[UR36][R8.64] ;  /* 0x00000024080d7980 */ /* 0x000ea2000c101900 */
[----:B------:R-:W-:Y:S01]  /*22f0*/  @P1 IADD3 R39, PT, PT, R39, 0x1, RZ ;  /* 0x0000000127271810 */ /* 0x000fe20007ffe0ff */
[----:B------:R-:W-:-:S04]  /*2300*/  VIADD R11, R11, 0xfffffff8 ;  /* 0xfffffff80b0b7836 */ /* 0x000fc80000000000 */
[----:B0-----:R-:W-:-:S04]  /*2310*/  IMAD.WIDE.U32 R2, R11, 0x4, R30 ;  /* 0x000000040b027825 */ /* 0x001fc800078e001e */
[----:B--2---:R-:W-:-:S05]  /*2320*/  FMUL R10, R12, R13 ;  /* 0x0000000d0c0a7220 */ /* 0x004fca0000400000 */
[----:B------:R-:W-:-:S13]  /*2330*/  FSETP.GTU.AND P1, PT, R10, RZ, PT ;  /* 0x000000ff0a00720b */ /* 0x000fda0003f2c000 */
[----:B------:R-:W-:-:S05]  /*2340*/  @!P1 IMAD.MOV.U32 R35, RZ, RZ, 0x3f800000 ;  /* 0x3f800000ff239424 */ /* 0x000fca00078e00ff */
[----:B------:R2:W-:Y:S04]  /*2350*/  @!P1 ST.E desc[UR36][R6.64], R35 ;  /* 0x0000002306009985 */ /* 0x0005e8000c101924 */
[----:B------:R2:W-:Y:S04]  /*2360*/  @P1 ST.E desc[UR36][R6.64], RZ ;  /* 0x000000ff06001985 */ /* 0x0005e8000c101924 */
[----:B------:R-:W1:Y:S01]  /*2370*/  LD.E R2, desc[UR36][R2.64] ;  /* 0x0000002402027980 */ /* 0x000e62000c101900 */
[----:B------:R-:W-:Y:S01]  /*2380*/  @P6 IADD3 R39, PT, PT, R39, 0x1, RZ ;  /* 0x0000000127276810 */ /* 0x000fe20007ffe0ff */
[----:B------:R-:W-:-:S04]  /*2390*/  VIADD R0, R0, 0x8 ;  /* 0x0000000800007836 */ /* 0x000fc80000000000 */
[----:B------:R-:W-:-:S05]  /*23a0*/  @P5 VIADD R39, R39, 0x1 ;  /* 0x0000000127275836 */ /* 0x000fca0000000000 */
[----:B------:R-:W-:-:S05]  /*23b0*/  @P4 IADD3 R39, PT, PT, R39, 0x1, RZ ;  /* 0x0000000127274810 */ /* 0x000fca0007ffe0ff */
[----:B------:R-:W-:-:S05]  /*23c0*/  @P3 VIADD R39, R39, 0x1 ;  /* 0x0000000127273836 */ /* 0x000fca0000000000 */
[----:B------:R-:W-:Y:S02]  /*23d0*/  @P2 IADD3 R39, PT, PT, R39, 0x1, RZ ;  /* 0x0000000127272810 */ /* 0x000fe40007ffe0ff */
[----:B------:R-:W-:-:S03]  /*23e0*/  ISETP.NE.AND P2, PT, R0, R15, PT ;  /* 0x0000000f0000720c */ /* 0x000fc60003f45270 */
[----:B------:R-:W-:Y:S02]  /*23f0*/  @P1 VIADD R39, R39, 0x1 ;  /* 0x0000000127271836 */ /* 0x000fe40000000000 */
[----:B-1----:R-:W-:-:S05]  /*2400*/  FMUL R4, R13, R2 ;  /* 0x000000020d047220 */ /* 0x002fca0000400000 */
[----:B------:R-:W-:-:S13]  /*2410*/  FSETP.GTU.AND P6, PT, R4, RZ, PT ;  /* 0x000000ff0400720b */ /* 0x000fda0003fcc000 */
[----:B------:R-:W-:Y:S02]  /*2420*/  @!P6 IMAD.MOV.U32 R5, RZ, RZ, 0x3f800000 ;  /* 0x3f800000ff05e424 */ /* 0x000fe400078e00ff */
[----:B------:R-:W-:-:S03]  /*2430*/  @P6 VIADD R39, R39, 0x1 ;  /* 0x0000000127276836 */ /* 0x000fc60000000000 */
[----:B------:R2:W-:Y:S04]  /*2440*/  @!P6 ST.E desc[UR36][R8.64], R5 ;  /* 0x000000050800e985 */ /* 0x0005e8000c101924 */
[----:B------:R2:W-:Y:S01]  /*2450*/  @P6 ST.E desc[UR36][R8.64], RZ ;  /* 0x000000ff08006985 */ /* 0x0005e2000c101924 */
[----:B------:R-:W-:Y:S05]  /*2460*/  @P2 BRA `(.L_x_78) ;  /* 0xfffffff800d02947 */ /* 0x000fea000383ffff */
.L_x_77:
[----:B------:R-:W-:Y:S05]  /*2470*/  BSYNC.RECONVERGENT B1 ;  /* 0x0000000000017941 */ /* 0x000fea0003800200 */
.L_x_76:
[----:B------:R-:W-:Y:S05]  /*2480*/  @!P0 BRA `(.L_x_75) ;  /* 0x00000004004c8947 */ /* 0x000fea0003800000 */
[----:B------:R-:W-:Y:S01]  /*2490*/  ISETP.GE.U32.AND P0, PT, R14, 0x4, PT ;  /* 0x000000040e00780c */ /* 0x000fe20003f06070 */
[----:B------:R-:W-:Y:S01]  /*24a0*/  BSSY.RECONVERGENT B1, `(.L_x_79) ;  /* 0x000002a000017945 */ /* 0x000fe20003800200 */
[----:B------:R-:W-:-:S04]  /*24b0*/  LOP3.LUT R12, R33, 0x3, RZ, 0xc0, !PT ;  /* 0x00000003210c7812 */ /* 0x000fc800078ec0ff */
[----:B------:R-:W-:-:S07]  /*24c0*/  ISETP.NE.AND P4, PT, R12, RZ, PT ;  /* 0x000000ff0c00720c */ /* 0x000fce0003f85270 */
[----:B------:R-:W-:Y:S06]  /*24d0*/  @!P0 BRA `(.L_x_80) ;  /* 0x0000000000988947 */ /* 0x000fec0003800000 */
[C---:B--2---:R-:W-:Y:S01]  /*24e0*/  IADD3 R5, PT, PT, R11.reuse, -0x1, RZ ;  /* 0xffffffff0b057810 */ /* 0x044fe20007ffe0ff */
[----:B-1----:R-:W-:-:S04]  /*24f0*/  IMAD.WIDE.U32 R2, R11, 0x4, R30 ;  /* 0x000000040b027825 */ /* 0x002fc800078e001e */
[----:B------:R-:W-:Y:S01]  /*2500*/  IMAD.WIDE.U32 R4, R5, 0x4, R30 ;  /* 0x0000000405047825 */ /* 0x000fe200078e001e */
[----:B------:R-:W2:Y:S04]  /*2510*/  LD.E R0, desc[UR36][R2.64] ;  /* 0x0000002402007980 */ /* 0x000ea8000c101900 */
[----:B------:R-:W2:Y:S01]  /*2520*/  LD.E R9, desc[UR36][R4.64] ;  /* 0x0000002404097980 */ /* 0x000ea2000c101900 */
[----:B------:R-:W-:-:S04]  /*2530*/  VIADD R7, R11, 0xfffffffe ;  /* 0xfffffffe0b077836 */ /* 0x000fc80000000000 */
[----:B------:R-:W-:-:S04]  /*2540*/  IMAD.WIDE.U32 R6, R7, 0x4, R30 ;  /* 0x0000000407067825 */ /* 0x000fc800078e001e */
[----:B--2---:R-:W-:-:S05]  /*2550*/  FMUL R0, R0, R9 ;  /* 0x0000000900007220 */ /* 0x004fca0000400000 */
[----:B------:R-:W-:-:S13]  /*2560*/  FSETP.GTU.AND P0, PT, R0, RZ, PT ;  /* 0x000000ff0000720b */ /* 0x000fda0003f0c000 */
[----:B------:R-:W-:-:S05]  /*2570*/  @!P0 IMAD.MOV.U32 R15, RZ, RZ, 0x3f800000 ;  /* 0x3f800000ff0f8424 */ /* 0x000fca00078e00ff */
[----:B------:R-:W-:Y:S04]  /*2580*/  @!P0 ST.E desc[UR36][R2.64], R15 ;  /* 0x0000000f02008985 */ /* 0x000fe8000c101924 */
[----:B------:R0:W-:Y:S04]  /*2590*/  @P0 ST.E desc[UR36][R2.64], RZ ;  /* 0x000000ff02000985 */ /* 0x0001e8000c101924 */
[----:B------:R-:W2:Y:S02]  /*25a0*/  LD.E R10, desc[UR36][R6.64] ;  /* 0x00000024060a7980 */ /* 0x000ea4000c101900 */
[----:B--2---:R-:W-:Y:S01]  /*25b0*/  FMUL R0, R9, R10 ;  /* 0x0000000a09007220 */ /* 0x004fe20000400000 */
[----:B------:R-:W-:-:S04]  /*25c0*/  IADD3 R9, PT, PT, R11, -0x3, RZ ;  /* 0xfffffffd0b097810 */ /* 0x000fc80007ffe0ff */
[----:B------:R-:W-:Y:S01]  /*25d0*/  FSETP.GTU.AND P1, PT, R0, RZ, PT ;  /* 0x000000ff0000720b */ /* 0x000fe20003f2c000 */
[----:B------:R-:W-:-:S12]  /*25e0*/  IMAD.WIDE.U32 R8, R9, 0x4, R30 ;  /* 0x0000000409087825 */ /* 0x000fd800078e001e */
[----:B------:R-:W-:-:S05]  /*25f0*/  @!P1 IMAD.MOV.U32 R21, RZ, RZ, 0x3f800000 ;  /* 0x3f800000ff159424 */ /* 0x000fca00078e00ff */
[----:B------:R-:W-:Y:S04]  /*2600*/  @!P1 ST.E desc[UR36][R4.64], R21 ;  /* 0x0000001504009985 */ /* 0x000fe8000c101924 */
[----:B------:R1:W-:Y:S04]  /*2610*/  @P1 ST.E desc[UR36][R4.64], RZ ;  /* 0x000000ff04001985 */ /* 0x0003e8000c101924 */
[----:B------:R-:W2:Y:S01]  /*2620*/  LD.E R13, desc[UR36][R8.64] ;  /* 0x00000024080d7980 */ /* 0x000ea2000c101900 */
[----:B------:R-:W-:-:S04]  /*2630*/  VIADD R11, R11, 0xfffffffc ;  /* 0xfffffffc0b0b7836 */ /* 0x000fc80000000000 */
[----:B0-----:R-:W-:-:S04]  /*2640*/  IMAD.WIDE.U32 R2, R11, 0x4, R30 ;  /* 0x000000040b027825 */ /* 0x001fc800078e001e */
[----:B--2---:R-:W-:-:S05]  /*2650*/  FMUL R0, R10, R13 ;  /* 0x0000000d0a007220 */ /* 0x004fca0000400000 */
[----:B------:R-:W-:-:S13]  /*2660*/  FSETP.GTU.AND P2, PT, R0, RZ, PT ;  /* 0x000000ff0000720b */ /* 0x000fda0003f4c000 */
[----:B------:R-:W-:-:S05]  /*2670*/  @!P2 MOV R15, 0x3f800000 ;  /* 0x3f800000000fa802 */ /* 0x000fca0000000f00 */
[----:B------:R0:W-:Y:S04]  /*2680*/  @!P2 ST.E desc[UR36][R6.64], R15 ;  /* 0x0000000f0600a985 */ /* 0x0001e8000c101924 */
[----:B------:R0:W-:Y:S04]  /*2690*/  @P2 ST.E desc[UR36][R6.64], RZ ;  /* 0x000000ff06002985 */ /* 0x0001e8000c101924 */
[----:B------:R-:W2:Y:S01]  /*26a0*/  LD.E R2, desc[UR36][R2.64] ;  /* 0x0000002402027980 */ /* 0x000ea2000c101900 */
[----:B------:R-:W-:-:S05]  /*26b0*/  @P0 VIADD R39, R39, 0x1 ;  /* 0x0000000127270836 */ /* 0x000fca0000000000 */
[----:B------:R-:W-:-:S05]  /*26c0*/  @P1 IADD3 R39, PT, PT, R39, 0x1, RZ ;  /* 0x0000000127271810 */ /* 0x000fca0007ffe0ff */
[----:B------:R-:W-:Y:S02]  /*26d0*/  @P2 VIADD R39, R39, 0x1 ;  /* 0x0000000127272836 */ /* 0x000fe40000000000 */
[----:B--2---:R-:W-:-:S05]  /*26e0*/  FMUL R0, R13, R2 ;  /* 0x000000020d007220 */ /* 0x004fca0000400000 */
[----:B------:R-:W-:-:S13]  /*26f0*/  FSETP.GTU.AND P3, PT, R0, RZ, PT ;  /* 0x000000ff0000720b */ /* 0x000fda0003f6c000 */
[----:B-1----:R-:W-:Y:S02]  /*2700*/  @!P3 IMAD.MOV.U32 R5, RZ, RZ, 0x3f800000 ;  /* 0x3f800000ff05b424 */ /* 0x002fe400078e00ff */
[----:B------:R-:W-:-:S03]  /*2710*/  @P3 VIADD R39, R39, 0x1 ;  /* 0x0000000127273836 */ /* 0x000fc60000000000 */
[----:B------:R0:W-:Y:S04]  /*2720*/  @!P3 ST.E desc[UR36][R8.64], R5 ;  /* 0x000000050800b985 */ /* 0x0001e8000c101924 */
[----:B------:R0:W-:Y:S02]  /*2730*/  @P3 ST.E desc[UR36][R8.64], RZ ;  /* 0x000000ff08003985 */ /* 0x0001e4000c101924 */
.L_x_80:
[----:B------:R-:W-:Y:S05]  /*2740*/  BSYNC.RECONVERGENT B1 ;  /* 0x0000000000017941 */ /* 0x000fea0003800200 */
.L_x_79:
[----:B------:R-:W-:Y:S05]  /*2750*/  @!P4 BRA `(.L_x_75) ;  /* 0x000000000098c947 */ /* 0x000fea0003800000 */
[----:B------:R-:W-:Y:S01]  /*2760*/  ISETP.NE.AND P0, PT, R12, 0x1, PT ;  /* 0x000000010c00780c */ /* 0x000fe20003f05270 */
[----:B------:R-:W-:Y:S01]  /*2770*/  BSSY.RECONVERGENT B1, `(.L_x_81) ;  /* 0x0000018000017945 */ /* 0x000fe20003800200 */
[----:B------:R-:W-:-:S04]  /*2780*/  LOP3.LUT R0, R40, 0x1, RZ, 0xc0, !PT ;  /* 0x0000000128007812 */ /* 0x000fc800078ec0ff */
[----:B------:R-:W-:-:S07]  /*2790*/  ISETP.NE.U32.AND P2, PT, R0, 0x1, PT ;  /* 0x000000010000780c */ /* 0x000fce0003f45070 */
[----:B------:R-:W-:Y:S06]  /*27a0*/  @!P0 BRA `(.L_x_82) ;  /* 0x0000000000508947 */ /* 0x000fec0003800000 */
[C---:B0-2---:R-:W-:Y:S01]  /*27b0*/  IADD3 R5, PT, PT, R11.reuse, -0x1, RZ ;  /* 0xffffffff0b057810 */ /* 0x045fe20007ffe0ff */
        /* <DEDUP_REMOVED lines=9> */
[----:B------:R3:W-:Y:S04]  /*2850*/  @!P0 ST.E desc[UR36][R2.64], R13 ;  /* 0x0000000d02008985 */ /* 0x0007e8000c101924 */
[----:B------:R3:W-:Y:S04]  /*2860*/  @P0 ST.E desc[UR36][R2.64], RZ ;  /* 0x000000ff02000985 */ /* 0x0007e8000c101924 */
[----:B------:R-:W2:Y:S01]  /*2870*/  LD.E R6, desc[UR36][R6.64] ;  /* 0x0000002406067980 */ /* 0x000ea2000c101900 */
[----:B------:R-:W-:Y:S02]  /*2880*/  @P0 VIADD R39, R39, 0x1 ;  /* 0x0000000127270836 */ /* 0x000fe40000000000 */
[----:B--2---:R-:W-:-:S05]  /*2890*/  FMUL R0, R9, R6 ;  /* 0x0000000609007220 */ /* 0x004fca0000400000 */
[----:B------:R-:W-:-:S13]  /*28a0*/  FSETP.GTU.AND P1, PT, R0, RZ, PT ;  /* 0x000000ff0000720b */ /* 0x000fda0003f2c000 */
[----:B------:R-:W-:Y:S01]  /*28b0*/  @!P1 MOV R9, 0x3f800000 ;  /* 0x3f80000000099802 */ /* 0x000fe20000000f00 */
[----:B------:R-:W-:-:S04]  /*28c0*/  @P1 VIADD R39, R39, 0x1 ;  /* 0x0000000127271836 */ /* 0x000fc80000000000 */
[----:B------:R3:W-:Y:S04]  /*28d0*/  @!P1 ST.E desc[UR36][R4.64], R9 ;  /* 0x0000000904009985 */ /* 0x0007e8000c101924 */
[----:B------:R3:W-:Y:S02]  /*28e0*/  @P1 ST.E desc[UR36][R4.64], RZ ;  /* 0x000000ff04001985 */ /* 0x0007e4000c101924 */
.L_x_82:
[----:B------:R-:W-:Y:S05]  /*28f0*/  BSYNC.RECONVERGENT B1 ;  /* 0x0000000000017941 */ /* 0x000fea0003800200 */
.L_x_81:
[----:B------:R-:W-:Y:S05]  /*2900*/  @P2 BRA `(.L_x_75) ;  /* 0x00000000002c2947 */ /* 0x000fea0003800000 */
[C---:B-1-3--:R-:W-:Y:S01]  /*2910*/  IADD3 R3, PT, PT, R11.reuse, -0x1, RZ ;  /* 0xffffffff0b037810 */ /* 0x04afe20007ffe0ff */
[----:B0-2---:R-:W-:-:S04]  /*2920*/  IMAD.WIDE.U32 R4, R11, 0x4, R30 ;  /* 0x000000040b047825 */ /* 0x005fc800078e001e */
[----:B------:R-:W-:Y:S01]  /*2930*/  IMAD.WIDE.U32 R2, R3, 0x4, R30 ;  /* 0x0000000403027825 */ /* 0x000fe200078e001e */
[----:B------:R-:W2:Y:S05]  /*2940*/  LD.E R0, desc[UR36][R4.64] ;  /* 0x0000002404007980 */ /* 0x000eaa000c101900 */
[----:B------:R-:W2:Y:S02]  /*2950*/  LD.E R3, desc[UR36][R2.64] ;  /* 0x0000002402037980 */ /* 0x000ea4000c101900 */
[----:B--2---:R-:W-:-:S05]  /*2960*/  FMUL R0, R0, R3 ;  /* 0x0000000300007220 */ /* 0x004fca0000400000 */
[----:B------:R-:W-:-:S13]  /*2970*/  FSETP.GTU.AND P0, PT, R0, RZ, PT ;  /* 0x000000ff0000720b */ /* 0x000fda0003f0c000 */
[----:B------:R-:W-:Y:S02]  /*2980*/  @!P0 IMAD.MOV.U32 R7, RZ, RZ, 0x3f800000 ;  /* 0x3f800000ff078424 */ /* 0x000fe400078e00ff */
[----:B------:R-:W-:-:S03]  /*2990*/  @P0 VIADD R39, R39, 0x1 ;  /* 0x0000000127270836 */ /* 0x000fc60000000000 */
[----:B------:R0:W-:Y:S04]  /*29a0*/  @!P0 ST.E desc[UR36][R4.64], R7 ;  /* 0x0000000704008985 */ /* 0x0001e8000c101924 */
[----:B------:R0:W-:Y:S02]  /*29b0*/  @P0 ST.E desc[UR36][R4.64], RZ ;  /* 0x000000ff04000985 */ /* 0x0001e4000c101924 */
.L_x_75:
[----:B------:R-:W-:Y:S05]  /*29c0*/  BSYNC.RECONVERGENT B0 ;  /* 0x0000000000007941 */ /* 0x000fea0003800200 */
.L_x_74:
[----:B------:R-:W-:Y:S01]  /*29d0*/  IADD3 R36, P0, PT, R28, R30, RZ ;  /* 0x0000001e1c247210 */ /* 0x000fe20007f1e0ff */
[----:B01-3--:R-:W-:Y:S01]  /*29e0*/  IMAD.MOV.U32 R3, RZ, RZ, 0x3f800000 ;  /* 0x3f800000ff037424 */ /* 0x00bfe200078e00ff */
[----:B------:R-:W-:Y:S01]  /*29f0*/  MOV R2, 0x88 ;  /* 0x0000008800027802 */ /* 0x000fe20000000f00 */
[----:B------:R-:W-:Y:S01]  /*2a00*/  IMAD.IADD R41, R40, 0x1, -R39 ;  /* 0x0000000128297824 */ /* 0x000fe200078e0a27 */
[----:B------:R-:W-:Y:S02]  /*2a10*/  IADD3.X R37, PT, PT, R29, R31, RZ, P0, !PT ;  /* 0x0000001f1d257210 */ /* 0x000fe400007fe4ff */
[----:B--2---:R0:W1:Y:S01]  /*2a20*/  LDC.64 R6, c[0x4][R2] ;  /* 0x0100000002067b82 */ /* 0x0040620000000a00 */
[----:B------:R-:W-:Y:S02]  /*2a30*/  IMAD.WIDE R28, R41, 0x4, RZ ;  /* 0x00000004291c7825 */ /* 0x000fe400078e02ff */
[----:B------:R0:W-:Y:S02]  /*2a40*/  ST.E desc[UR36][R36.64+-0x4], R3 ;  /* 0xfffffc0324007985 */ /* 0x0001e4000c101924 */
[----:B------:R-:W-:Y:S01]  /*2a50*/  IMAD.MOV.U32 R5, RZ, RZ, R29 ;  /* 0x000000ffff057224 */ /* 0x000fe200078e001d */
[----:B------:R-:W-:Y:S01]  /*2a60*/  MOV R4, R28 ;  /* 0x0000001c00047202 */ /* 0x000fe20000000f00 */
[----:B------:R0:W-:Y:S06]  /*2a70*/  ST.E desc[UR36][R30.64], R3 ;  /* 0x000000031e007985 */ /* 0x0001ec000c101924 */
[----:B------:R-:W-:-:S07]  /*2a80*/  LEPC R20, `(.L_x_83) ;  /* 0x000000001014794e */ /* 0x000fce0000000000 */
[----:B01--4-:R-:W-:Y:S05]  /*2a90*/  CALL.ABS.NOINC R6 ;  /* 0x0000000006007343 */ /* 0x013fea0003c00000 */
.L_x_83:
[----:B------:R-:W0:Y:S01]  /*2aa0*/  LDC.64 R2, c[0x4][R2] ;  /* 0x0100000002027b82 */ /* 0x000e220000000a00 */
[----:B------:R-:W-:Y:S01]  /*2ab0*/  IMAD.MOV.U32 R32, RZ, RZ, R4 ;  /* 0x000000ffff207224 */ /* 0x000fe200078e0004 */
[----:B------:R-:W-:Y:S01]  /*2ac0*/  MOV R33, R5 ;  /* 0x0000000500217202 */ /* 0x000fe20000000f00 */
[----:B------:R-:W-:Y:S02]  /*2ad0*/  IMAD.MOV.U32 R4, RZ, RZ, R28 ;  /* 0x000000ffff047224 */ /* 0x000fe400078e001c */
[----:B------:R-:W-:-:S07]  /*2ae0*/  IMAD.MOV.U32 R5, RZ, RZ, R29 ;  /* 0x000000ffff057224 */ /* 0x000fce00078e001d */
[----:B------:R-:W-:-:S07]  /*2af0*/  LEPC R20, `(.L_x_84) ;  /* 0x000000001014794e */ /* 0x000fce0000000000 */
[----:B0-----:R-:W-:Y:S05]  /*2b00*/  CALL.ABS.NOINC R2 ;  /* 0x0000000002007343 */ /* 0x001fea0003c00000 */
.L_x_84:
[----:B------:R-:W-:Y:S01]  /*2b10*/  VIMNMX R0, PT, PT, R41, R40, PT ;  /* 0x0000002829007248 */ /* 0x000fe20003fe0100 */
[----:B------:R-:W-:Y:S01]  /*2b20*/  BSSY.RECONVERGENT B0, `(.L_x_85) ;  /* 0x000001a000007945 */ /* 0x000fe20003800200 */
[----:B------:R-:W-:Y:S01]  /*2b30*/  MOV R34, R4 ;  /* 0x0000000400227202 */ /* 0x000fe20000000f00 */
[----:B------:R-:W-:Y:S01]  /*2b40*/  IMAD.MOV.U32 R35, RZ, RZ, R5 ;  /* 0x000000ffff237224 */ /* 0x000fe200078e0005 */
[----:B------:R-:W-:-:S13]  /*2b50*/  ISETP.GE.AND P0, PT, R0, 0x1, PT ;  /* 0x000000010000780c */ /* 0x000fda0003f06270 */
[----:B------:R-:W-:Y:S05]  /*2b60*/  @!P0 BRA `(.L_x_86) ;  /* 0x0000000000548947 */ /* 0x000fea0003800000 */
[----:B------:R-:W-:Y:S02]  /*2b70*/  HFMA2 R13, -RZ, RZ, 0, 0 ;  /* 0x00000000ff0d7431 */ /* 0x000fe400000001ff */
[----:B------:R-:W-:-:S07]  /*2b80*/  IMAD.MOV.U32 R11, RZ, RZ, RZ ;  /* 0x000000ffff0b7224 */ /* 0x000fce00078e00ff */
.L_x_89:
[----:B0-----:R-:W-:-:S06]  /*2b90*/  IMAD.WIDE.U32 R2, R13, 0x4, R30 ;  /* 0x000000040d027825 */ /* 0x001fcc00078e001e */
[----:B------:R-:W2:Y:S01]  /*2ba0*/  LD.E R2, desc[UR36][R2.64] ;  /* 0x0000002402027980 */ /* 0x000ea2000c101900 */
[----:B------:R-:W-:Y:S01]  /*2bb0*/  BSSY.RECONVERGENT B1, `(.L_x_87) ;  /* 0x000000c000017945 */ /* 0x000fe20003800200 */
[----:B--2---:R-:W-:-:S13]  /*2bc0*/  FSETP.NEU.AND P0, PT, R2, RZ, PT ;  /* 0x000000ff0200720b */ /* 0x004fda0003f0d000 */
[----:B------:R-:W-:Y:S05]  /*2bd0*/  @!P0 BRA `(.L_x_88) ;  /* 0x0000000000248947 */ /* 0x000fea0003800000 */
[----:B------:R-:W-:-:S06]  /*2be0*/  IMAD.WIDE.U32 R2, R13, 0x4, R24 ;  /* 0x000000040d027825 */ /* 0x000fcc00078e0018 */
[----:B------:R-:W2:Y:S01]  /*2bf0*/  LD.E R3, desc[UR36][R2.64] ;  /* 0x0000002402037980 */ /* 0x000ea2000c101900 */
[----:B------:R-:W-:-:S04]  /*2c00*/  IMAD.WIDE R4, R11, 0x4, R32 ;  /* 0x000000040b047825 */ /* 0x000fc800078e0220 */
[----:B------:R-:W-:Y:S01]  /*2c10*/  IMAD.WIDE.U32 R6, R13, 0x4, R26 ;  /* 0x000000040d067825 */ /* 0x000fe200078e001a */
[----:B--2---:R0:W-:Y:S05]  /*2c20*/  ST.E desc[UR36][R4.64], R3 ;  /* 0x0000000304007985 */ /* 0x0041ea000c101924 */
[----:B------:R-:W2:Y:S01]  /*2c30*/  LD.E R7, desc[UR36][R6.64] ;  /* 0x0000002406077980 */ /* 0x000ea2000c101900 */
[----:B------:R-:W-:-:S04]  /*2c40*/  IMAD.WIDE R8, R11, 0x4, R34 ;  /* 0x000000040b087825 */ /* 0x000fc800078e0222 */
[----:B------:R-:W-:Y:S01]  /*2c50*/  VIADD R11, R11, 0x1 ;  /* 0x000000010b0b7836 */ /* 0x000fe20000000000 */
[----:B--2---:R0:W-:Y:S06]  /*2c60*/  ST.E desc[UR36][R8.64], R7 ;  /* 0x0000000708007985 */ /* 0x0041ec000c101924 */
.L_x_88:
[----:B------:R-:W-:Y:S05]  /*2c70*/  BSYNC.RECONVERGENT B1 ;  /* 0x0000000000017941 */ /* 0x000fea0003800200 */
.L_x_87:
[----:B------:R-:W-:Y:S01]  /*2c80*/  VIADD R13, R13, 0x1 ;  /* 0x000000010d0d7836 */ /* 0x000fe20000000000 */
[----:B------:R-:W-:-:S04]  /*2c90*/  ISETP.LT.AND P1, PT, R11, R41, PT ;  /* 0x000000290b00720c */ /* 0x000fc80003f21270 */
[----:B------:R-:W-:-:S13]  /*2ca0*/  ISETP.GE.AND P0, PT, R13, R40, PT ;  /* 0x000000280d00720c */ /* 0x000fda0003f06270 */
[----:B------:R-:W-:Y:S05]  /*2cb0*/  @!P0 BRA P1, `(.L_x_89) ;  /* 0xfffffffc00b48947 */ /* 0x000fea000083ffff */
.L_x_86:
[----:B------:R-:W-:Y:S05]  /*2cc0*/  BSYNC.RECONVERGENT B0 ;  /* 0x0000000000007941 */ /* 0x000fea0003800200 */
.L_x_85:
[----:B------:R-:W-:Y:S01]  /*2cd0*/  ISETP.GE.AND P0, PT, R41, 0x2, PT ;  /* 0x000000022900780c */ /* 0x000fe20003f06270 */
[----:B------:R-:W-:-:S12]  /*2ce0*/  BSSY.RECONVERGENT B0, `(.L_x_90) ;  /* 0x000003d000007945 */ /* 0x000fd80003800200 */
[----:B------:R-:W-:Y:S05]  /*2cf0*/  @!P0 BRA `(.L_x_91) ;  /* 0x0000000000ec8947 */ /* 0x000fea0003800000 */
[----:B------:R-:W-:Y:S01]  /*2d00*/  IADD3 R0, PT, PT, R41, -0x2, RZ ;  /* 0xfffffffe29007810 */ /* 0x000fe20007ffe0ff */
[----:B------:R-:W-:Y:S01]  /*2d10*/  BSSY.RECONVERGENT B1, `(.L_x_92) ;  /* 0x0000022000017945 */ /* 0x000fe20003800200 */
[----:B0-----:R-:W-:Y:S02]  /*2d20*/  LOP3.LUT R3, RZ, R39, RZ, 0x33, !PT ;  /* 0x00000027ff037212 */ /* 0x001fe400078e33ff */
[----:B------:R-:W-:-:S03]  /*2d30*/  ISETP.GE.U32.AND P0, PT, R0, 0x3, PT ;  /* 0x000000030000780c */ /* 0x000fc60003f06070 */
[----:B------:R-:W-:Y:S02]  /*2d40*/  IMAD.IADD R0, R3, 0x1, R40 ;  /* 0x0000000103007824 */ /* 0x000fe400078e0228 */
[----:B------:R-:W-:-:S03]  /*2d50*/  IMAD.MOV.U32 R3, RZ, RZ, 0x1 ;  /* 0x00000001ff037424 */ /* 0x000fc600078e00ff */
[----:B------:R-:W-:-:S05]  /*2d60*/  LOP3.LUT R10, R0, 0x3, RZ, 0xc0, !PT ;  /* 0x00000003000a7812 */ /* 0x000fca00078ec0ff */
[----:B------:R-:W-:Y:S05]  /*2d70*/  @!P0 BRA `(.L_x_93) ;  /* 0x00000000006c8947 */ /* 0x000fea0003800000 */
[----:B------:R-:W-:Y:S01]  /*2d80*/  BSSY.RECONVERGENT B2, `(.L_x_94) ;  /* 0x0000019000027945 */ /* 0x000fe20003800200 */
[----:B------:R-:W-:Y:S02]  /*2d90*/  LOP3.LUT R21, R0, 0xfffffffc, RZ, 0xc0, !PT ;  /* 0xfffffffc00157812 */ /* 0x000fe400078ec0ff */
[----:B------:R-:W-:-:S07]  /*2da0*/  MOV R7, 0x1 ;  /* 0x0000000100077802 */ /* 0x000fce0000000f00 */
.L_x_95:
[----:B------:R-:W-:-:S05]  /*2db0*/  IMAD.WIDE.U32 R2, R7, 0x4, R32 ;  /* 0x0000000407027825 */ /* 0x000fca00078e0020 */
[----:B------:R-:W2:Y:S04]  /*2dc0*/  LD.E R0, desc[UR36][R2.64] ;  /* 0x0000002402007980 */ /* 0x000ea8000c101900 */
[----:B------:R-:W2:Y:S01]  /*2dd0*/  LD.E R9, desc[UR36][R2.64+-0x4] ;  /* 0xfffffc2402097980 */ /* 0x000ea2000c101900 */
[----:B------:R-:W-:-:S04]  /*2de0*/  IMAD.WIDE.U32 R4, R7, 0x4, R30 ;  /* 0x0000000407047825 */ /* 0x000fc800078e001e */
[----:B--2---:R-:W-:-:S05]  /*2df0*/  FADD R9, R0, -R9 ;  /* 0x8000000900097221 */ /* 0x004fca0000000000 */
        /* <DEDUP_REMOVED lines=11> */
[----:B--2---:R-:W-:Y:S01]  /*2eb0*/  FADD R15, R0, -R15 ;  /* 0x8000000f000f7221 */ /* 0x004fe20000000000 */
[----:B------:R-:W-:-:S02]  /*2ec0*/  VIADD R0, R7, 0x3 ;  /* 0x0000000307007836 */ /* 0x000fc40000000000 */
[----:B------:R-:W-:Y:S02]  /*2ed0*/  VIADD R7, R7, 0x4 ;  /* 0x0000000407077836 */ /* 0x000fe40000000000 */
[----:B------:R0:W-:Y:S01]  /*2ee0*/  ST.E desc[UR36][R4.64+0x8], R15 ;  /* 0x0000080f04007985 */ /* 0x0001e2000c101924 */
[----:B------:R-:W-:-:S13]  /*2ef0*/  ISETP.NE.AND P0, PT, R0, R21, PT ;  /* 0x000000150000720c */ /* 0x000fda0003f05270 */
[----:B0-----:R-:W-:Y:S05]  /*2f00*/  @P0 BRA `(.L_x_95) ;  /* 0xfffffffc00a80947 */ /* 0x001fea000383ffff */
[----:B------:R-:W-:Y:S05]  /*2f10*/  BSYNC.RECONVERGENT B2 ;  /* 0x0000000000027941 */ /* 0x000fea0003800200 */
.L_x_94:
[----:B------:R-:W-:-:S07]  /*2f20*/  MOV R3, R7 ;  /* 0x0000000700037202 */ /* 0x000fce0000000f00 */
.L_x_93:
[----:B------:R-:W-:Y:S05]  /*2f30*/  BSYNC.RECONVERGENT B1 ;  /* 0x0000000000017941 */ /* 0x000fea0003800200 */
.L_x_92:
[----:B------:R-:W-:-:S13]  /*2f40*/  ISETP.NE.AND P0, PT, R10, RZ, PT ;  /* 0x000000ff0a00720c */ /* 0x000fda0003f05270 */
[----:B------:R-:W-:Y:S05]  /*2f50*/  @!P0 BRA `(.L_x_91) ;  /* 0x0000000000548947 */ /* 0x000fea0003800000 */
[----:B------:R-:W-:-:S04]  /*2f60*/  IMAD.WIDE.U32 R4, R3, 0x4, R32 ;  /* 0x0000000403047825 */ /* 0x000fc800078e0020 */
[C---:B------:R-:W-:Y:S01]  /*2f70*/  IMAD.WIDE R6, R3.reuse, 0x4, R32 ;  /* 0x0000000403067825 */ /* 0x040fe200078e0220 */
[----:B------:R-:W2:Y:S04]  /*2f80*/  LD.E R0, desc[UR36][R4.64] ;  /* 0x0000002404007980 */ /* 0x000ea8000c101900 */
[----:B------:R-:W2:Y:S01]  /*2f90*/  LD.E R11, desc[UR36][R6.64+-0x4] ;  /* 0xfffffc24060b7980 */ /* 0x000ea2000c101900 */
[----:B------:R-:W-:Y:S01]  /*2fa0*/  IMAD.WIDE R8, R3, 0x4, R30 ;  /* 0x0000000403087825 */ /* 0x000fe200078e021e */
[----:B------:R-:W-:-:S03]  /*2fb0*/  ISETP.NE.AND P0, PT, R10, 0x1, PT ;  /* 0x000000010a00780c */ /* 0x000fc60003f05270 */
[----:B--2---:R-:W-:-:S05]  /*2fc0*/  FADD R11, R0, -R11 ;  /* 0x8000000b000b7221 */ /* 0x004fca0000000000 */
[----:B------:R1:W-:Y:S05]  /*2fd0*/  ST.E desc[UR36][R8.64+-0x4], R11 ;  /* 0xfffffc0b08007985 */ /* 0x0003ea000c101924 */
[----:B------:R-:W-:Y:S05]  /*2fe0*/  @!P0 BRA `(.L_x_91) ;  /* 0x0000000000308947 */ /* 0x000fea0003800000 */
[----:B------:R-:W-:Y:S01]  /*2ff0*/  VIADD R3, R3, 0x1 ;  /* 0x0000000103037836 */ /* 0x000fe20000000000 */
[----:B-1----:R-:W2:Y:S03]  /*3000*/  LD.E R11, desc[UR36][R6.64] ;  /* 0x00000024060b7980 */ /* 0x002ea6000c101900 */
[----:B------:R-:W-:-:S06]  /*3010*/  IMAD.WIDE.U32 R2, R3, 0x4, R32 ;  /* 0x0000000403027825 */ /* 0x000fcc00078e0020 */
[----:B------:R-:W2:Y:S01]  /*3020*/  LD.E R2, desc[UR36][R2.64] ;  /* 0x0000002402027980 */ /* 0x000ea2000c101900 */
[----:B------:R-:W-:Y:S01]  /*3030*/  ISETP.NE.AND P0, PT, R10, 0x2, PT ;  /* 0x000000020a00780c */ /* 0x000fe20003f05270 */
[----:B--2---:R-:W-:-:S05]  /*3040*/  FADD R11, R2, -R11 ;  /* 0x8000000b020b7221 */ /* 0x004fca0000000000 */
[----:B------:R2:W-:Y:S07]  /*3050*/  ST.E desc[UR36][R8.64], R11 ;  /* 0x0000000b08007985 */ /* 0x0005ee000c101924 */
[----:B------:R-:W-:Y:S05]  /*3060*/  @!P0 BRA `(.L_x_91) ;  /* 0x0000000000108947 */ /* 0x000fea0003800000 */
[----:B------:R-:W3:Y:S04]  /*3070*/  LD.E R4, desc[UR36][R4.64+0x8] ;  /* 0x0000082404047980 */ /* 0x000ee8000c101900 */
[----:B------:R-:W3:Y:S02]  /*3080*/  LD.E R7, desc[UR36][R6.64+0x4] ;  /* 0x0000042406077980 */ /* 0x000ee4000c101900 */
[----:B---3--:R-:W-:-:S05]  /*3090*/  FADD R3, R4, -R7 ;  /* 0x8000000704037221 */ /* 0x008fca0000000000 */
[----:B------:R3:W-:Y:S02]  /*30a0*/  ST.E desc[UR36][R8.64+0x4], R3 ;  /* 0x0000040308007985 */ /* 0x0007e4000c101924 */
.L_x_91:
[----:B------:R-:W-:Y:S05]  /*30b0*/  BSYNC.RECONVERGENT B0 ;  /* 0x0000000000007941 */ /* 0x000fea0003800200 */
.L_x_90:
[----:B------:R-:W-:Y:S01]  /*30c0*/  ISETP.GE.AND P0, PT, R41, 0x3, PT ;  /* 0x000000032900780c */ /* 0x000fe20003f06270 */
[----:B------:R-:W-:Y:S01]  /*30d0*/  BSSY.RECONVERGENT B0, `(.L_x_96) ;  /* 0x0000067000007945 */ /* 0x000fe20003800200 */
[----:B------:R-:W-:-:S11]  /*30e0*/  IMAD.MOV.U32 R0, RZ, RZ, RZ ;  /* 0x000000ffff007224 */ /* 0x000fd600078e00ff */
[----:B------:R-:W-:Y:S05]  /*30f0*/  @!P0 BRA `(.L_x_97) ;  /* 0x0000000400908947 */ /* 0x000fea0003800000 */
[C---:B------:R-:W-:Y:S01]  /*3100*/  IADD3 R0, PT, PT, R41.reuse, -0x3, RZ ;  /* 0xfffffffd29007810 */ /* 0x040fe20007ffe0ff */
[----:B-12---:R-:W-:Y:S01]  /*3110*/  VIADD R11, R41, 0xfffffffe ;  /* 0xfffffffe290b7836 */ /* 0x006fe20000000000 */
[----:B------:R-:W-:Y:S02]  /*3120*/  BSSY.RECONVERGENT B1, `(.L_x_98) ;  /* 0x0000037000017945 */ /* 0x000fe40003800200 */
[----:B------:R-:W-:Y:S01]  /*3130*/  ISETP.GE.U32.AND P0, PT, R0, 0x3, PT ;  /* 0x000000030000780c */ /* 0x000fe20003f06070 */
[----:B------:R-:W-:Y:S01]  /*3140*/  IMAD.MOV.U32 R0, RZ, RZ, RZ ;  /* 0x000000ffff007224 */ /* 0x000fe200078e00ff */
[----:B------:R-:W-:-:S11]  /*3150*/  LOP3.LUT R14, R11, 0x3, RZ, 0xc0, !PT ;  /* 0x000000030b0e7812 */ /* 0x000fd600078ec0ff */
[----:B------:R-:W-:Y:S05]  /*3160*/  @!P0 BRA `(.L_x_99) ;  /* 0x0000000000c88947 */ /* 0x000fea0003800000 */
[----:B------:R-:W-:Y:S01]  /*3170*/  HFMA2 R0, -RZ, RZ, 0, 0 ;  /* 0x00000000ff007431 */ /* 0x000fe200000001ff */
[----:B------:R-:W-:Y:S01]  /*3180*/  LOP3.LUT R13, R11, 0xfffffffc, RZ, 0xc0, !PT ;  /* 0xfffffffc0b0d7812 */ /* 0x000fe200078ec0ff */
[----:B------:R-:W-:-:S07]  /*3190*/  IMAD.MOV.U32 R10, RZ, RZ, RZ ;  /* 0x000000ffff0a7224 */ /* 0x000fce00078e00ff */
.L_x_104:
[----:B01----:R-:W-:-:S04]  /*31a0*/  VIADD R5, R11, 0xffffffff ;  /* 0xffffffff0b057836 */ /* 0x003fc80000000000 */
[----:B------:R-:W-:-:S05]  /*31b0*/  IMAD.WIDE.U32 R4, R5, 0x4, R30 ;  /* 0x0000000405047825 */ /* 0x000fca00078e001e */
[----:B---3--:R-:W2:Y:S01]  /*31c0*/  LD.E R8, desc[UR36][R4.64] ;  /* 0x0000002404087980 */ /* 0x008ea2000c101900 */
[----:B------:R-:W-:Y:S01]  /*31d0*/  IADD3 R10, PT, PT, R10, 0x4, RZ ;  /* 0x000000040a0a7810 */ /* 0x000fe20007ffe0ff */
[----:B------:R-:W-:Y:S04]  /*31e0*/  BSSY.RECONVERGENT B2, `(.L_x_100) ;  /* 0x000000f000027945 */ /* 0x000fe80003800200 */
[----:B------:R-:W-:Y:S01]  /*31f0*/  BSSY.RELIABLE B3, `(.L_x_101) ;  /* 0x000000b000037945 */ /* 0x000fe20003800100 */
[----:B------:R-:W-:Y:S01]  /*3200*/  IMAD.WIDE.U32 R2, R11, 0x4, R30 ;  /* 0x000000040b027825 */ /* 0x000fe200078e001e */
[----:B------:R-:W-:Y:S02]  /*3210*/  ISETP.NE.AND P2, PT, R10, R13, PT ;  /* 0x0000000d0a00720c */ /* 0x000fe40003f45270 */
[----:B--2---:R-:W-:-:S13]  /*3220*/  FSETP.NEU.AND P0, PT, R8, RZ, PT ;  /* 0x000000ff0800720b */ /* 0x004fda0003f0d000 */
[----:B------:R-:W-:Y:S05]  /*3230*/  @P0 BRA `(.L_x_102) ;  /* 0x0000000000180947 */ /* 0x000fea0003800000 */
[----:B------:R-:W2:Y:S02]  /*3240*/  LD.E R6, desc[UR36][R2.64] ;  /* 0x0000002402067980 */ /* 0x000ea4000c101900 */
[----:B--2---:R-:W-:-:S13]  /*3250*/  FSETP.NEU.AND P0, PT, R6, RZ, PT ;  /* 0x000000ff0600720b */ /* 0x004fda0003f0d000 */
[----:B------:R0:W-:Y:S01]  /*3260*/  @!P0 ST.E desc[UR36][R2.64], RZ ;  /* 0x000000ff02008985 */ /* 0x0001e2000c101924 */
[----:B------:R-:W-:Y:S05]  /*3270*/  @!P0 BREAK.RELIABLE B3 ;  /* 0x0000000000038942 */ /* 0x000fea0003800100 */
[----:B------:R-:W-:Y:S01]  /*3280*/  @!P0 VIADD R0, R0, 0x1 ;  /* 0x0000000100008836 */ /* 0x000fe20000000000 */
[----:B------:R-:W-:Y:S06]  /*3290*/  @!P0 BRA `(.L_x_103) ;  /* 0x00000000000c8947 */ /* 0x000fec0003800000 */
.L_x_102:
[----:B------:R-:W-:Y:S05]  /*32a0*/  BSYNC.RELIABLE B3 ;  /* 0x0000000000037941 */ /* 0x000fea0003800100 */
.L_x_101:
[----:B------:R-:W-:-:S05]  /*32b0*/  IMAD.MOV.U32 R7, RZ, RZ, 0x3f800000 ;  /* 0x3f800000ff077424 */ /* 0x000fca00078e00ff */
[----:B------:R1:W-:Y:S02]  /*32c0*/  ST.E desc[UR36][R2.64], R7 ;  /* 0x0000000702007985 */ /* 0x0003e4000c101924 */
.L_x_103:
[----:B------:R-:W-:Y:S05]  /*32d0*/  BSYNC.RECONVERGENT B2 ;  /* 0x0000000000027941 */ /* 0x000fea0003800200 */
.L_x_100:
[----:B-1----:R-:W-:-:S05]  /*32e0*/  IADD3 R7, PT, PT, R11, -0x2, RZ ;  /* 0xfffffffe0b077810 */ /* 0x002fca0007ffe0ff */
[----:B------:R-:W-:-:S05]  /*32f0*/  IMAD.WIDE.U32 R6, R7, 0x4, R30 ;  /* 0x0000000407067825 */ /* 0x000fca00078e001e */
[----:B0-----:R-:W2:Y:S01]  /*3300*/  LD.E R2, desc[UR36][R6.64] ;  /* 0x0000002406027980 */ /* 0x001ea2000c101900 */
[----:B------:R-:W-:Y:S01]  /*3310*/  VIADD R9, R11, 0xfffffffd ;  /* 0xfffffffd0b097836 */ /* 0x000fe20000000000 */
[----:B--2---:R-:W-:-:S04]  /*3320*/  FSETP.NEU.AND P0, PT, R2, RZ, PT ;  /* 0x000000ff0200720b */ /* 0x004fc80003f0d000 */
[----:B------:R-:W-:Y:S01]  /*3330*/  FSETP.EQ.AND P3, PT, R8, RZ, !P0 ;  /* 0x000000ff0800720b */ /* 0x000fe20004762000 */
[----:B------:R-:W-:-:S12]  /*3340*/  IMAD.WIDE.U32 R8, R9, 0x4, R30 ;  /* 0x0000000409087825 */ /* 0x000fd800078e001e */
[----:B------:R-:W-:-:S05]  /*3350*/  @!P3 IMAD.MOV.U32 R15, RZ, RZ, 0x3f800000 ;  /* 0x3f800000ff0fb424 */ /* 0x000fca00078e00ff */
[----:B------:R-:W-:Y:S04]  /*3360*/  @!P3 ST.E desc[UR36][R4.64], R15 ;  /* 0x0000000f0400b985 */ /* 0x000fe8000c101924 */
[----:B------:R0:W-:Y:S04]  /*3370*/  @P3 ST.E desc[UR36][R4.64], RZ ;  /* 0x000000ff04003985 */ /* 0x0001e8000c101924 */
[----:B------:R-:W2:Y:S01]  /*3380*/  LD.E R12, desc[UR36][R8.64] ;  /* 0x00000024080c7980 */ /* 0x000ea2000c101900 */
[----:B------:R-:W-:-:S05]  /*3390*/  IADD3 R11, PT, PT, R11, -0x4, RZ ;  /* 0xfffffffc0b0b7810 */ /* 0x000fca0007ffe0ff */
[----:B------:R-:W-:Y:S01]  /*33a0*/  IMAD.WIDE.U32 R2, R11, 0x4, R30 ;  /* 0x000000040b027825 */ /* 0x000fe200078e001e */
[----:B--2---:R-:W-:-:S13]  /*33b0*/  FSETP.EQ.AND P0, PT, R12, RZ, !P0 ;  /* 0x000000ff0c00720b */ /* 0x004fda0004702000 */
[----:B------:R-:W-:-:S05]  /*33c0*/  @!P0 IMAD.MOV.U32 R21, RZ, RZ, 0x3f800000 ;  /* 0x3f800000ff158424 */ /* 0x000fca00078e00ff */
[----:B------:R1:W-:Y:S04]  /*33d0*/  @!P0 ST.E desc[UR36][R6.64], R21 ;  /* 0x0000001506008985 */ /* 0x0003e8000c101924 */
[----:B------:R1:W-:Y:S04]  /*33e0*/  @P0 ST.E desc[UR36][R6.64], RZ ;  /* 0x000000ff06000985 */ /* 0x0003e8000c101924 */
[----:B------:R-:W2:Y:S01]  /*33f0*/  LD.E R2, desc[UR36][R2.64] ;  /* 0x0000002402027980 */ /* 0x000ea2000c101900 */
[----:B------:R-:W-:Y:S02]  /*3400*/  FSETP.NEU.AND P1, PT, R12, RZ, PT ;  /* 0x000000ff0c00720b */ /* 0x000fe40003f2d000 */
[----:B------:R-:W-:-:S05]  /*3410*/  @P3 IADD3 R0, PT, PT, R0, 0x1, RZ ;  /* 0x0000000100003810 */ /* 0x000fca0007ffe0ff */
[----:B------:R-:W-:Y:S01]  /*3420*/  @P0 VIADD R0, R0, 0x1 ;  /* 0x0000000100000836 */ /* 0x000fe20000000000 */
[----:B--2---:R-:W-:-:S13]  /*3430*/  FSETP.EQ.AND P1, PT, R2, RZ, !P1 ;  /* 0x000000ff0200720b */ /* 0x004fda0004f22000 */
[----:B0-----:R-:W-:Y:S02]  /*3440*/  @!P1 IMAD.MOV.U32 R5, RZ, RZ, 0x3f800000 ;  /* 0x3f800000ff059424 */ /* 0x001fe400078e00ff */
[----:B------:R-:W-:-:S03]  /*3450*/  @P1 VIADD R0, R0, 0x1 ;  /* 0x0000000100001836 */ /* 0x000fc60000000000 */
[----:B------:R1:W-:Y:S04]  /*3460*/  @!P1 ST.E desc[UR36][R8.64], R5 ;  /* 0x0000000508009985 */ /* 0x0003e8000c101924 */
[----:B------:R1:W-:Y:S01]  /*3470*/  @P1 ST.E desc[UR36][R8.64], RZ ;  /* 0x000000ff08001985 */ /* 0x0003e2000c101924 */
[----:B------:R-:W-:Y:S05]  /*3480*/  @P2 BRA `(.L_x_104) ;  /* 0xfffffffc00442947 */ /* 0x000fea000383ffff */
.L_x_99:
[----:B------:R-:W-:Y:S05]  /*3490*/  BSYNC.RECONVERGENT B1 ;  /* 0x0000000000017941 */ /* 0x000fea0003800200 */
.L_x_98:
[----:B------:R-:W-:-:S13]  /*34a0*/  ISETP.NE.AND P0, PT, R14, RZ, PT ;  /* 0x000000ff0e00720c */ /* 0x000fda0003f05270 */
[----:B------:R-:W-:Y:S05]  /*34b0*/  @!P0 BRA `(.L_x_97) ;  /* 0x0000000000a08947 */ /* 0x000fea0003800000 */
[----:B0--3--:R-:W-:-:S05]  /*34c0*/  IADD3 R3, PT, PT, R11, -0x1, RZ ;  /* 0xffffffff0b037810 */ /* 0x009fca0007ffe0ff */
[----:B------:R-:W-:-:S05]  /*34d0*/  IMAD.WIDE.U32 R2, R3, 0x4, R30 ;  /* 0x0000000403027825 */ /* 0x000fca00078e001e */
[----:B-1----:R-:W2:Y:S01]  /*34e0*/  LD.E R8, desc[UR36][R2.64] ;  /* 0x0000002402087980 */ /* 0x002ea2000c101900 */
[----:B------:R-:W-:Y:S04]  /*34f0*/  BSSY.RECONVERGENT B1, `(.L_x_105) ;  /* 0x000000f000017945 */ /* 0x000fe80003800200 */
[----:B------:R-:W-:Y:S01]  /*3500*/  BSSY.RELIABLE B2, `(.L_x_106) ;  /* 0x0000008000027945 */ /* 0x000fe20003800100 */
[----:B------:R-:W-:Y:S01]  /*3510*/  IMAD.WIDE.U32 R4, R11, 0x4, R30 ;  /* 0x000000040b047825 */ /* 0x000fe200078e001e */
[----:B--2---:R-:W-:-:S13]  /*3520*/  FSETP.NEU.AND P0, PT, R8, RZ, PT ;  /* 0x000000ff0800720b */ /* 0x004fda0003f0d000 */
[----:B------:R-:W-:Y:S05]  /*3530*/  @P0 BRA `(.L_x_107) ;  /* 0x0000000000100947 */ /* 0x000fea0003800000 */
[----:B------:R-:W2:Y:S02]  /*3540*/  LD.E R6, desc[UR36][R4.64] ;  /* 0x0000002404067980 */ /* 0x000ea4000c101900 */
[----:B--2---:R-:W-:-:S13]  /*3550*/  FSETP.NEU.AND P0, PT, R6, RZ, PT ;  /* 0x000000ff0600720b */ /* 0x004fda0003f0d000 */
[----:B------:R-:W-:Y:S05]  /*3560*/  @!P0 BREAK.RELIABLE B2 ;  /* 0x0000000000028942 */ /* 0x000fea0003800100 */
[----:B------:R-:W-:Y:S05]  /*3570*/  @!P0 BRA `(.L_x_108) ;  /* 0x0000000000108947 */ /* 0x000fea0003800000 */
.L_x_107:
[----:B------:R-:W-:Y:S05]  /*3580*/  BSYNC.RELIABLE B2 ;  /* 0x0000000000027941 */ /* 0x000fea0003800100 */
.L_x_106:
[----:B------:R-:W-:-:S05]  /*3590*/  IMAD.MOV.U32 R7, RZ, RZ, 0x3f800000 ;  /* 0x3f800000ff077424 */ /* 0x000fca00078e00ff */
[----:B------:R1:W-:Y:S01]  /*35a0*/  ST.E desc[UR36][R4.64], R7 ;  /* 0x0000000704007985 */ /* 0x0003e2000c101924 */
[----:B------:R-:W-:Y:S05]  /*35b0*/  BRA `(.L_x_109) ;  /* 0x0000000000087947 */ /* 0x000fea0003800000 */
.L_x_108:
[----:B------:R0:W-:Y:S01]  /*35c0*/  ST.E desc[UR36][R4.64], RZ ;  /* 0x000000ff04007985 */ /* 0x0001e2000c101924 */
[----:B------:R-:W-:-:S07]  /*35d0*/  VIADD R0, R0, 0x1 ;  /* 0x0000000100007836 */ /* 0x000fce0000000000 */
.L_x_109:
[----:B------:R-:W-:Y:S05]  /*35e0*/  BSYNC.RECONVERGENT B1 ;  /* 0x0000000000017941 */ /* 0x000fea0003800200 */
.L_x_105:
[----:B------:R-:W-:-:S13]  /*35f0*/  ISETP.NE.AND P0, PT, R14, 0x1, PT ;  /* 0x000000010e00780c */ /* 0x000fda0003f05270 */
[----:B------:R-:W-:Y:S05]  /*3600*/  @!P0 BRA `(.L_x_97) ;  /* 0x00000000004c8947 */ /* 0x000fea0003800000 */
[----:B01----:R-:W-:-:S05]  /*3610*/  IADD3 R5, PT, PT, R11, -0x2, RZ ;  /* 0xfffffffe0b057810 */ /* 0x003fca0007ffe0ff */
[----:B------:R-:W-:-:S05]  /*3620*/  IMAD.WIDE.U32 R4, R5, 0x4, R30 ;  /* 0x0000000405047825 */ /* 0x000fca00078e001e */
[----:B------:R-:W2:Y:S01]  /*3630*/  LD.E R6, desc[UR36][R4.64] ;  /* 0x0000002404067980 */ /* 0x000ea2000c101900 */
[----:B------:R-:W-:Y:S02]  /*3640*/  ISETP.NE.AND P2, PT, R14, 0x2, PT ;  /* 0x000000020e00780c */ /* 0x000fe40003f45270 */
[----:B--2---:R-:W-:-:S04]  /*3650*/  FSETP.NEU.AND P0, PT, R6, RZ, PT ;  /* 0x000000ff0600720b */ /* 0x004fc80003f0d000 */
[----:B------:R-:W-:-:S13]  /*3660*/  FSETP.EQ.AND P1, PT, R8, RZ, !P0 ;  /* 0x000000ff0800720b */ /* 0x000fda0004722000 */
[----:B------:R-:W-:Y:S02]  /*3670*/  @!P1 IMAD.MOV.U32 R7, RZ, RZ, 0x3f800000 ;  /* 0x3f800000ff079424 */ /* 0x000fe400078e00ff */
[----:B------:R-:W-:-:S03]  /*3680*/  @P1 VIADD R0, R0, 0x1 ;  /* 0x0000000100001836 */ /* 0x000fc60000000000 */
[----:B------:R4:W-:Y:S04]  /*3690*/  @!P1 ST.E desc[UR36][R2.64], R7 ;  /* 0x0000000702009985 */ /* 0x0009e8000c101924 */
[----:B------:R4:W-:Y:S01]  /*36a0*/  @P1 ST.E desc[UR36][R2.64], RZ ;  /* 0x000000ff02001985 */ /* 0x0009e2000c101924 */
[----:B------:R-:W-:Y:S05]  /*36b0*/  @!P2 BRA `(.L_x_97) ;  /* 0x000000000020a947 */ /* 0x000fea0003800000 */
[----:B----4-:R-:W-:-:S05]  /*36c0*/  IADD3 R3, PT, PT, R11, -0x3, RZ ;  /* 0xfffffffd0b037810 */ /* 0x010fca0007ffe0ff */
[----:B------:R-:W-:-:S06]  /*36d0*/  IMAD.WIDE.U32 R2, R3, 0x4, R30 ;  /* 0x0000000403027825 */ /* 0x000fcc00078e001e */
[----:B------:R-:W2:Y:S02]  /*36e0*/  LD.E R2, desc[UR36][R2.64] ;  /* 0x0000002402027980 */ /* 0x000ea4000c101900 */
[----:B--2---:R-:W-:-:S13]  /*36f0*/  FSETP.EQ.AND P0, PT, R2, RZ, !P0 ;  /* 0x000000ff0200720b */ /* 0x004fda0004702000 */
[----:B------:R-:W-:Y:S02]  /*3700*/  @!P0 IMAD.MOV.U32 R7, RZ, RZ, 0x3f800000 ;  /* 0x3f800000ff078424 */ /* 0x000fe400078e00ff */
[----:B------:R-:W-:-:S03]  /*3710*/  @P0 VIADD R0, R0, 0x1 ;  /* 0x0000000100000836 */ /* 0x000fc60000000000 */
[----:B------:R0:W-:Y:S04]  /*3720*/  @!P0 ST.E desc[UR36][R4.64], R7 ;  /* 0x0000000704008985 */ /* 0x0001e8000c101924 */
[----:B------:R0:W-:Y:S02]  /*3730*/  @P0 ST.E desc[UR36][R4.64], RZ ;  /* 0x000000ff04000985 */ /* 0x0001e4000c101924 */
.L_x_97:
[----:B------:R-:W-:Y:S05]  /*3740*/  BSYNC.RECONVERGENT B0 ;  /* 0x0000000000007941 */ /* 0x000fea0003800200 */
.L_x_96:
[----:B0--34-:R-:W-:Y:S01]  /*3750*/  IMAD.WIDE R2, R39, 0x4, RZ ;  /* 0x0000000427027825 */ /* 0x019fe200078e02ff */
[----:B------:R-:W-:Y:S03]  /*3760*/  BSSY.RECONVERGENT B0, `(.L_x_110) ;  /* 0x0000022000007945 */ /* 0x000fe60003800200 */
[----:B------:R-:W-:Y:S01]  /*3770*/  IMAD.IADD R39, R0, 0x1, R39 ;  /* 0x0000000100277824 */ /* 0x000fe200078e0227 */
[----:B-1----:R-:W-:Y:S02]  /*3780*/  LOP3.LUT R5, R2, 0xfffffffc, RZ, 0x3c, !PT ;  /* 0xfffffffc02057812 */ /* 0x002fe400078e3cff */
[----:B------:R-:W-:Y:S02]  /*3790*/  LOP3.LUT R3, RZ, R3, RZ, 0x33, !PT ;  /* 0x00000003ff037212 */ /* 0x000fe400078e33ff */
[----:B------:R-:W-:Y:S01]  /*37a0*/  IADD3 R2, P0, PT, R5, R36, RZ ;  /* 0x0000002405027210 */ /* 0x000fe20007f1e0ff */
[----:B------:R-:W-:Y:S01]  /*37b0*/  IMAD.MOV.U32 R5, RZ, RZ, 0x3f800000 ;  /* 0x3f800000ff057424 */ /* 0x000fe200078e00ff */
[----:B------:R-:W-:-:S02]  /*37c0*/  IADD3 R28, PT, PT, -R39, R40, RZ ;  /* 0x00000028271c7210 */ /* 0x000fc40007ffe1ff */
[----:B------:R-:W-:Y:S02]  /*37d0*/  IADD3.X R3, PT, PT, R3, R37, RZ, P0, !PT ;  /* 0x0000002503037210 */ /* 0x000fe400007fe4ff */
[----:B------:R-:W-:-:S03]  /*37e0*/  VIMNMX R0, PT, PT, R41, R28, PT ;  /* 0x0000001c29007248 */ /* 0x000fc60003fe0100 */
[----:B------:R0:W-:Y:S01]  /*37f0*/  ST.E desc[UR36][R2.64], R5 ;  /* 0x0000000502007985 */ /* 0x0001e2000c101924 */
[----:B------:R-:W-:-:S03]  /*3800*/  ISETP.GE.AND P0, PT, R0, 0x1, PT ;  /* 0x000000010000780c */ /* 0x000fc60003f06270 */
[----:B------:R0:W-:Y:S10]  /*3810*/  ST.E desc[UR36][R30.64], R5 ;  /* 0x000000051e007985 */ /* 0x0001f4000c101924 */
[----:B------:R-:W-:Y:S05]  /*3820*/  @!P0 BRA `(.L_x_111) ;  /* 0x0000000000548947 */ /* 0x000fea0003800000 */
[----:B--2---:R-:W-:Y:S02]  /*3830*/  IMAD.MOV.U32 R11, RZ, RZ, RZ ;  /* 0x000000ffff0b7224 */ /* 0x004fe400078e00ff */
[----:B------:R-:W-:-:S07]  /*3840*/  IMAD.MOV.U32 R13, RZ, RZ, RZ ;  /* 0x000000ffff0d7224 */ /* 0x000fce00078e00ff */
.L_x_114:
        /* <DEDUP_REMOVED lines=8> */
[--C-:B------:R-:W-:Y:S01]  /*38d0*/  IMAD.WIDE.U32 R6, R13, 0x4, R34.reuse ;  /* 0x000000040d067825 */ /* 0x100fe200078e0022 */
[----:B--2---:R0:W-:Y:S05]  /*38e0*/  ST.E desc[UR36][R4.64], R3 ;  /* 0x0000000304007985 */ /* 0x0041ea000c101924 */
[----:B------:R-:W2:Y:S01]  /*38f0*/  LD.E R7, desc[UR36][R6.64] ;  /* 0x0000002406077980 */ /* 0x000ea2000c101900 */
[C---:B------:R-:W-:Y:S01]  /*3900*/  IMAD.WIDE R8, R11.reuse, 0x4, R34 ;  /* 0x000000040b087825 */ /* 0x040fe200078e0222 */
[----:B------:R-:W-:-:S04]  /*3910*/  IADD3 R11, PT, PT, R11, 0x1, RZ ;  /* 0x000000010b0b7810 */ /* 0x000fc80007ffe0ff */
[----:B--2---:R0:W-:Y:S03]  /*3920*/  ST.E desc[UR36][R8.64], R7 ;  /* 0x0000000708007985 */ /* 0x0041e6000c101924 */
.L_x_113:
[----:B------:R-:W-:Y:S05]  /*3930*/  BSYNC.RECONVERGENT B1 ;  /* 0x0000000000017941 */ /* 0x000fea0003800200 */
.L_x_112:
[----:B------:R-:W-:Y:S01]  /*3940*/  VIADD R13, R13, 0x1 ;  /* 0x000000010d0d7836 */ /* 0x000fe20000000000 */
[----:B------:R-:W-:-:S04]  /*3950*/  ISETP.LT.AND P1, PT, R11, R28, PT ;  /* 0x0000001c0b00720c */ /* 0x000fc80003f21270 */
[----:B------:R-:W-:-:S13]  /*3960*/  ISETP.GE.AND P0, PT, R13, R41, PT ;  /* 0x000000290d00720c */ /* 0x000fda0003f06270 */
[----:B------:R-:W-:Y:S05]  /*3970*/  @!P0 BRA P1, `(.L_x_114) ;  /* 0xfffffffc00b48947 */ /* 0x000fea000083ffff */
.L_x_111:
[----:B------:R-:W-:Y:S05]  /*3980*/  BSYNC.RECONVERGENT B0 ;  /* 0x0000000000007941 */ /* 0x000fea0003800200 */
.L_x_110:
[----:B------:R-:W-:Y:S01]  /*3990*/  ISETP.GE.AND P0, PT, R28, 0x2, PT ;  /* 0x000000021c00780c */ /* 0x000fe20003f06270 */
[----:B------:R-:W-:Y:S01]  /*39a0*/  BSSY.RECONVERGENT B0, `(.L_x_115) ;  /* 0x0000013000007945 */ /* 0x000fe20003800200 */
[----:B--2---:R-:W-:Y:S01]  /*39b0*/  IMAD.MOV.U32 R11, RZ, RZ, 0x3f800000 ;  /* 0x3f800000ff0b7424 */ /* 0x004fe200078e00ff */
[----:B------:R-:W-:Y:S02]  /*39c0*/  MOV R49, RZ ;  /* 0x000000ff00317202 */ /* 0x000fe40000000f00 */
[----:B------:R-:W-:-:S08]  /*39d0*/  P2R R38, PR, RZ, 0x1 ;  /* 0x00000001ff267803 */ /* 0x000fd00000000000 */
[----:B------:R-:W-:Y:S05]  /*39e0*/  @!P0 BRA `(.L_x_116) ;  /* 0x0000000000388947 */ /* 0x000fea0003800000 */
[----:B0-----:R-:W-:Y:S02]  /*39f0*/  IMAD.MOV.U32 R7, RZ, RZ, 0x1 ;  /* 0x00000001ff077424 */ /* 0x001fe400078e00ff */
[----:B------:R-:W-:-:S07]  /*3a00*/  IMAD.MOV.U32 R49, RZ, RZ, RZ ;  /* 0x000000ffff317224 */ /* 0x000fce00078e00ff */
.L_x_117:
[----:B------:R-:W-:-:S05]  /*3a10*/  IMAD.WIDE.U32 R2, R7, 0x4, R32 ;  /* 0x0000000407027825 */ /* 0x000fca00078e0020 */
[----:B------:R-:W2:Y:S04]  /*3a20*/  LD.E R0, desc[UR36][R2.64+-0x4] ;  /* 0xfffffc2402007980 */ /* 0x000ea8000c101900 */
[----:B-1----:R-:W2:Y:S02]  /*3a30*/  LD.E R5, desc[UR36][R2.64] ;  /* 0x0000002402057980 */ /* 0x002ea4000c101900 */
[----:B--2---:R-:W-:Y:S01]  /*3a40*/  FSETP.NEU.AND P0, PT, R0, R5, PT ;  /* 0x000000050000720b */ /* 0x004fe20003f0d000 */
[----:B------:R-:W-:-:S04]  /*3a50*/  IMAD.WIDE.U32 R4, R7, 0x4, R30 ;  /* 0x0000000407047825 */ /* 0x000fc800078e001e */
[----:B------:R-:W-:-:S05]  /*3a60*/  VIADD R7, R7, 0x1 ;  /* 0x0000000107077836 */ /* 0x000fca0000000000 */
[----:B------:R-:W-:-:S03]  /*3a70*/  ISETP.NE.AND P1, PT, R7, R28, PT ;  /* 0x0000001c0700720c */ /* 0x000fc60003f25270 */
[----:B------:R-:W-:Y:S01]  /*3a80*/  @P0 MOV R9, 0x3f800000 ;  /* 0x3f80000000090802 */ /* 0x000fe20000000f00 */
[----:B------:R1:W-:Y:S01]  /*3a90*/  @!P0 ST.E desc[UR36][R4.64], RZ ;  /* 0x000000ff04008985 */ /* 0x0003e2000c101924 */
[----:B------:R-:W-:-:S03]  /*3aa0*/  @!P0 VIADD R49, R49, 0x1 ;  /* 0x0000000131318836 */ /* 0x000fc60000000000 */
[----:B------:R1:W-:Y:S05]  /*3ab0*/  @P0 ST.E desc[UR36][R4.64], R9 ;  /* 0x0000000904000985 */ /* 0x0003ea000c101924 */
[----:B------:R-:W-:Y:S05]  /*3ac0*/  @P1 BRA `(.L_x_117) ;  /* 0xfffffffc00d01947 */ /* 0x000fea000383ffff */
.L_x_116:
[----:B------:R-:W-:Y:S05]  /*3ad0*/  BSYNC.RECONVERGENT B0 ;  /* 0x0000000000007941 */ /* 0x000fea0003800200 */
.L_x_115:
[----:B------:R-:W-:Y:S01]  /*3ae0*/  IADD3 R49, PT, PT, R39, R49, RZ ;  /* 0x0000003127317210 */ /* 0x000fe20007ffe0ff */
[----:B------:R2:W-:Y:S01]  /*3af0*/  ST.E desc[UR36][R30.64], R11 ;  /* 0x0000000b1e007985 */ /* 0x0005e2000c101924 */
[----:B------:R-:W-:Y:S03]  /*3b00*/  BSSY.RECONVERGENT B0, `(.L_x_118) ;  /* 0x0000018000007945 */ /* 0x000fe60003800200 */
[----:B------:R-:W-:-:S05]  /*3b10*/  IMAD.IADD R46, R40, 0x1, -R49 ;  /* 0x00000001282e7824 */ /* 0x000fca00078e0a31 */
[----:B------:R-:W-:-:S04]  /*3b20*/  VIMNMX R0, PT, PT, R28, R46, PT ;  /* 0x0000002e1c007248 */ /* 0x000fc80003fe0100 */
[C---:B------:R-:W-:Y:S02]  /*3b30*/  ISETP.GE.AND P0, PT, R0.reuse, 0x1, PT ;  /* 0x000000010000780c */ /* 0x040fe40003f06270 */
[----:B------:R-:W-:-:S04]  /*3b40*/  ISETP.GT.AND P1, PT, R0, RZ, PT ;  /* 0x000000ff0000720c */ /* 0x000fc80003f24270 */
[----:B------:R-:W-:-:S07]  /*3b50*/  P2R R41, PR, RZ, 0x2 ;  /* 0x00000002ff297803 */ /* 0x000fce0000000000 */
[----:B--2---:R-:W-:Y:S05]  /*3b60*/  @!P0 BRA `(.L_x_119) ;  /* 0x0000000000448947 */ /* 0x004fea0003800000 */
[----:B01----:R-:W-:Y:S02]  /*3b70*/  HFMA2 R9, -RZ, RZ, 0, 0 ;  /* 0x00000000ff097431 */ /* 0x003fe400000001ff */
[----:B------:R-:W-:-:S07]  /*3b80*/  IMAD.MOV.U32 R7, RZ, RZ, RZ ;  /* 0x000000ffff077224 */ /* 0x000fce00078e00ff */
.L_x_122:
        /* <DEDUP_REMOVED lines=8> */
[----:B------:R-:W-:Y:S01]  /*3c10*/  VIADD R9, R9, 0x1 ;  /* 0x0000000109097836 */ /* 0x000fe20000000000 */
[----:B--2---:R0:W-:Y:S06]  /*3c20*/  ST.E desc[UR36][R4.64], R3 ;  /* 0x0000000304007985 */ /* 0x0041ec000c101924 */
.L_x_121:
[----:B------:R-:W-:Y:S05]  /*3c30*/  BSYNC.RECONVERGENT B1 ;  /* 0x0000000000017941 */ /* 0x000fea0003800200 */
.L_x_120:
[----:B------:R-:W-:Y:S01]  /*3c40*/  VIADD R7, R7, 0x1 ;  /* 0x0000000107077836 */ /* 0x000fe20000000000 */
[----:B------:R-:W-:-:S04]  /*3c50*/  ISETP.LT.AND P1, PT, R9, R46, PT ;  /* 0x0000002e0900720c */ /* 0x000fc80003f21270 */
[----:B------:R-:W-:-:S13]  /*3c60*/  ISETP.GE.AND P0, PT, R7, R28, PT ;  /* 0x0000001c0700720c */ /* 0x000fda0003f06270 */
[----:B------:R-:W-:Y:S05]  /*3c70*/  @!P0 BRA P1, `(.L_x_122) ;  /* 0xfffffffc00c48947 */ /* 0x000fea000083ffff */
.L_x_119:
[----:B------:R-:W-:Y:S05]  /*3c80*/  BSYNC.RECONVERGENT B0 ;  /* 0x0000000000007941 */ /* 0x000fea0003800200 */
.L_x_118:
[----:B------:R-:W-:Y:S02]  /*3c90*/  MOV R0, 0x88 ;  /* 0x0000008800007802 */ /* 0x000fe40000000f00 */
[----:B01----:R-:W-:Y:S02]  /*3ca0*/  LOP3.LUT R5, RZ, R39, RZ, 0x33, !PT ;  /* 0x00000027ff057212 */ /* 0x003fe400078e33ff */
[----:B------:R0:W1:Y:S02]  /*3cb0*/  LDC.64 R2, c[0x4][R0] ;  /* 0x0100000000027b82 */ /* 0x0000640000000a00 */
[----:B------:R-:W-:-:S05]  /*3cc0*/  IADD3 R29, PT, PT, R5, R40, RZ ;  /* 0x00000028051d7210 */ /* 0x000fca0007ffe0ff */
[----:B------:R-:W-:-:S07]  /*3cd0*/  IMAD.WIDE R4, R29, 0x4, RZ ;  /* 0x000000041d047825 */ /* 0x000fce00078e02ff */
[----:B------:R-:W-:-:S07]  /*3ce0*/  LEPC R20, `(.L_x_123) ;  /* 0x000000001014794e */ /* 0x000fce0000000000 */
[----:B01----:R-:W-:Y:S05]  /*3cf0*/  CALL.ABS.NOINC R2 ;  /* 0x0000000002007343 */ /* 0x003fea0003c00000 */
.L_x_123:
[----:B------:R-:W-:Y:S01]  /*3d00*/  ISETP.NE.AND P6, PT, R38, RZ, PT ;  /* 0x000000ff2600720c */ /* 0x000fe20003fc5270 */
[----:B------:R-:W-:Y:S01]  /*3d10*/  BSSY.RECONVERGENT B0, `(.L_x_124) ;  /* 0x0000010000007945 */ /* 0x000fe20003800200 */
[----:B------:R-:W-:Y:S02]  /*3d20*/  IMAD.MOV.U32 R38, RZ, RZ, R4 ;  /* 0x000000ffff267224 */ /* 0x000fe400078e0004 */
[----:B------:R-:W-:Y:S01]  /*3d30*/  ISETP.LT.OR P0, PT, R29, 0x1, !P6 ;  /* 0x000000011d00780c */ /* 0x000fe20007701670 */
[----:B------:R-:W-:-:S08]  /*3d40*/  IMAD.MOV.U32 R39, RZ, RZ, R5 ;  /* 0x000000ffff277224 */ /* 0x000fd000078e0005 */
[----:B------:R-:W-:Y:S05]  /*3d50*/  @!P6 BRA `(.L_x_125) ;  /* 0x00000000002ce947 */ /* 0x000fea0003800000 */
[----:B------:R-:W-:-:S07]  /*3d60*/  HFMA2 R7, -RZ, RZ, 0, 5.9604644775390625e-08 ;  /* 0x00000001ff077431 */ /* 0x000fce00000001ff */
.L_x_126:
[----:B------:R-:W-:-:S05]  /*3d70*/  IMAD.WIDE.U32 R2, R7, 0x4, R34 ;  /* 0x0000000407027825 */ /* 0x000fca00078e0022 */
[----:B------:R-:W2:Y:S04]  /*3d80*/  LD.E R0, desc[UR36][R2.64] ;  /* 0x0000002402007980 */ /* 0x000ea8000c101900 */
[----:B------:R-:W2:Y:S02]  /*3d90*/  LD.E R5, desc[UR36][R2.64+-0x4] ;  /* 0xfffffc2402057980 */ /* 0x000ea4000c101900 */
[----:B--2---:R-:W-:Y:S01]  /*3da0*/  FADD R0, R0, -R5 ;  /* 0x8000000500007221 */ /* 0x004fe20000000000 */
[----:B------:R-:W-:-:S04]  /*3db0*/  IMAD.WIDE.U32 R4, R7, 0x4, R38 ;  /* 0x0000000407047825 */ /* 0x000fc800078e0026 */
[----:B------:R-:W-:Y:S01]  /*3dc0*/  FMUL R9, R0, 0.5 ;  /* 0x3f00000000097820 */ /* 0x000fe20000400000 */
[----:B------:R-:W-:-:S04]  /*3dd0*/  VIADD R7, R7, 0x1 ;  /* 0x0000000107077836 */ /* 0x000fc80000000000 */
[----:B------:R0:W-:Y:S01]  /*3de0*/  ST.E desc[UR36][R4.64+-0x4], R9 ;  /* 0xfffffc0904007985 */ /* 0x0001e2000c101924 */
[----:B------:R-:W-:-:S13]  /*3df0*/  ISETP.NE.AND P1, PT, R7, R28, PT ;  /* 0x0000001c0700720c */ /* 0x000fda0003f25270 */
[----:B0-----:R-:W-:Y:S05]  /*3e00*/  @P1 BRA `(.L_x_126) ;  /* 0xfffffffc00d81947 */ /* 0x001fea000383ffff */
.L_x_125:
[----:B------:R-:W-:Y:S05]  /*3e10*/  BSYNC.RECONVERGENT B0 ;  /* 0x0000000000007941 */ /* 0x000fea0003800200 */
.L_x_124:
[----:B------:R-:W-:Y:S04]  /*3e20*/  BSSY.RECONVERGENT B0, `(.L_x_127) ;  /* 0x0000018000007945 */ /* 0x000fe80003800200 */
[----:B------:R-:W-:Y:S05]  /*3e30*/  @P0 BRA `(.L_x_128) ;  /* 0x0000000000580947 */ /* 0x000fea0003800000 */
[----:B------:R-:W-:Y:S01]  /*3e40*/  IMAD.MOV.U32 R9, RZ, RZ, RZ ;  /* 0x000000ffff097224 */ /* 0x000fe200078e00ff */
[----:B------:R-:W-:-:S07]  /*3e50*/  MOV R11, 0x1 ;  /* 0x00000001000b7802 */ /* 0x000fce0000000f00 */
.L_x_129:
[----:B------:R-:W-:-:S06]  /*3e60*/  IMAD.WIDE.U32 R2, R11, 0x4, R30 ;  /* 0x000000040b027825 */ /* 0x000fcc00078e001e */
[----:B------:R-:W2:Y:S01]  /*3e70*/  LD.E R2, desc[UR36][R2.64] ;  /* 0x0000002402027980 */ /* 0x000ea2000c101900 */
[----:B------:R-:W-:-:S04]  /*3e80*/  IMAD.WIDE.U32 R6, R9, 0x4, R34 ;  /* 0x0000000409067825 */ /* 0x000fc800078e0022 */
[----:B------:R-:W-:Y:S01]  /*3e90*/  IMAD.WIDE.U32 R4, R9, 0x4, R38 ;  /* 0x0000000409047825 */ /* 0x000fe200078e0026 */
[----:B--2---:R-:W-:-:S13]  /*3ea0*/  FSETP.NEU.AND P0, PT, R2, RZ, PT ;  /* 0x000000ff0200720b */ /* 0x004fda0003f0d000 */
[----:B------:R-:W2:Y:S04]  /*3eb0*/  @!P0 LD.E R9, desc[UR36][R6.64] ;  /* 0x0000002406098980 */ /* 0x000ea8000c101900 */
[----:B------:R-:W2:Y:S02]  /*3ec0*/  @!P0 LD.E R0, desc[UR36][R4.64] ;  /* 0x0000002404008980 */ /* 0x000ea4000c101900 */
[----:B--2---:R-:W-:-:S05]  /*3ed0*/  @!P0 FADD R13, R0, R9 ;  /* 0x00000009000d8221 */ /* 0x004fca0000000000 */
[----:B------:R0:W-:Y:S04]  /*3ee0*/  @!P0 ST.E desc[UR36][R6.64], R13 ;  /* 0x0000000d06008985 */ /* 0x0001e8000c101924 */
[----:B------:R-:W2:Y:S04]  /*3ef0*/  @P0 LD.E R8, desc[UR36][R4.64] ;  /* 0x0000002404080980 */ /* 0x000ea8000c101900 */
[----:B------:R-:W3:Y:S01]  /*3f00*/  @P0 LD.E R0, desc[UR36][R6.64] ;  /* 0x0000002406000980 */ /* 0x000ee2000c101900 */
[----:B--2---:R-:W-:Y:S08]  /*3f10*/  @P0 F2F.F64.F32 R8, R8 ;  /* 0x0000000800080310 */ /* 0x004ff00000201800 */
[----:B---3--:R-:W1:Y:S02]  /*3f20*/  @P0 F2F.F64.F32 R2, R0 ;  /* 0x0000000000020310 */ /* 0x008e640000201800 */
[----:B-1----:R-:W-:Y:S01]  /*3f30*/  @P0 DFMA R2, RZ, R8, R2 ;  /* 0x00000008ff02022b */ /* 0x002fe20000000002 */
[----:B------:R-:W-:-:S02]  /*3f40*/  IMAD.MOV.U32 R9, RZ, RZ, R11 ;  /* 0x000000ffff097224 */ /* 0x000fc400078e000b */
[----:B------:R-:W-:-:S07]  /*3f50*/  VIADD R11, R11, 0x1 ;  /* 0x000000010b0b7836 */ /* 0x000fce0000000000 */
[----:B------:R-:W1:Y:S02]  /*3f60*/  @P0 F2F.F32.F64 R3, R2 ;  /* 0x0000000200030310 */ /* 0x000e640000301000 */
[----:B-1----:R0:W-:Y:S01]  /*3f70*/  @P0 ST.E desc[UR36][R6.64], R3 ;  /* 0x0000000306000985 */ /* 0x0021e2000c101924 */
[----:B------:R-:W-:-:S13]  /*3f80*/  ISETP.NE.AND P0, PT, R9, R29, PT ;  /* 0x0000001d0900720c */ /* 0x000fda0003f05270 */
[----:B0-----:R-:W-:Y:S05]  /*3f90*/  @P0 BRA `(.L_x_129) ;  /* 0xfffffffc00b00947 */ /* 0x001fea000383ffff */
.L_x_128:
[----:B------:R-:W-:Y:S05]  /*3fa0*/  BSYNC.RECONVERGENT B0 ;  /* 0x0000000000007941 */ /* 0x000fea0003800200 */
.L_x_127:
[----:B------:R-:W-:Y:S01]  /*3fb0*/  ISETP.NE.AND P0, PT, R41, RZ, PT ;  /* 0x000000ff2900720c */ /* 0x000fe20003f05270 */
[----:B------:R-:W-:-:S12]  /*3fc0*/  BSSY.RECONVERGENT B0, `(.L_x_130) ;  /* 0x0000013000007945 */ /* 0x000fd80003800200 */
[----:B------:R-:W-:Y:S05]  /*3fd0*/  @!P0 BRA `(.L_x_131) ;  /* 0x0000000000448947 */ /* 0x000fea0003800000 */
[----:B------:R-:W-:Y:S01]  /*3fe0*/  MOV R7, RZ ;  /* 0x000000ff00077202 */ /* 0x000fe20000000f00 */
[----:B------:R-:W-:-:S07]  /*3ff0*/  IMAD.MOV.U32 R9, RZ, RZ, RZ ;  /* 0x000000ffff097224 */ /* 0x000fce00078e00ff */
.L_x_134:
        /* <DEDUP_REMOVED lines=10> */
.L_x_133:
[----:B------:R-:W-:Y:S05]  /*40a0*/  BSYNC.RECONVERGENT B1 ;  /* 0x0000000000017941 */ /* 0x000fea0003800200 */
.L_x_132:
[----:B------:R-:W-:Y:S02]  /*40b0*/  IADD3 R7, PT, PT, R7, 0x1, RZ ;  /* 0x0000000107077810 */ /* 0x000fe40007ffe0ff */
[----:B------:R-:W-:Y:S02]  /*40c0*/  ISETP.LT.AND P1, PT, R9, R46, PT ;  /* 0x0000002e0900720c */ /* 0x000fe40003f21270 */
[----:B------:R-:W-:-:S13]  /*40d0*/  ISETP.GE.AND P0, PT, R7, R28, PT ;  /* 0x0000001c0700720c */ /* 0x000fda0003f06270 */
[----:B------:R-:W-:Y:S05]  /*40e0*/  @!P0 BRA P1, `(.L_x_134) ;  /* 0xfffffffc00c48947 */ /* 0x000fea000083ffff */
.L_x_131:
[----:B------:R-:W-:Y:S05]  /*40f0*/  BSYNC.RECONVERGENT B0 ;  /* 0x0000000000007941 */ /* 0x000fea0003800200 */
.L_x_130:
[----:B------:R-:W-:Y:S01]  /*4100*/  ISETP.GE.AND P0, PT, R46, 0x3, PT ;  /* 0x000000032e00780c */ /* 0x000fe20003f06270 */
[----:B------:R-:W-:Y:S01]  /*4110*/  BSSY.RECONVERGENT B7, `(.L_x_135) ;  /* 0x0000091000077945 */ /* 0x000fe20003800200 */
[----:B------:R-:W-:Y:S01]  /*4120*/  IMAD.MOV.U32 R41, RZ, RZ, RZ ;  /* 0x000000ffff297224 */ /* 0x000fe200078e00ff */
[----:B------:R-:W-:-:S10]  /*4130*/  CS2R R28, SRZ ;  /* 0x00000000001c7805 */ /* 0x000fd4000001ff00 */
[----:B------:R-:W-:Y:S05]  /*4140*/  @!P0 BRA `(.L_x_136) ;  /* 0x0000000800348947 */ /* 0x000fea0003800000 */
[----:B------:R-:W-:Y:S01]  /*4150*/  BSSY.RECONVERGENT B0, `(.L_x_137) ;  /* 0x000000b000007945 */ /* 0x000fe20003800200 */
[----:B------:R-:W-:-:S07]  /*4160*/  IMAD.MOV.U32 R7, RZ, RZ, 0x1 ;  /* 0x00000001ff077424 */ /* 0x000fce00078e00ff */
.L_x_138:
[----:B0-----:R-:W-:-:S05]  /*4170*/  IMAD.WIDE.U32 R2, R7, 0x4, R32 ;  /* 0x0000000407027825 */ /* 0x001fca00078e0020 */
[----:B------:R-:W2:Y:S04]  /*4180*/  LD.E R0, desc[UR36][R2.64] ;  /* 0x0000002402007980 */ /* 0x000ea8000c101900 */
[----:B-1----:R-:W2:Y:S01]  /*4190*/  LD.E R9, desc[UR36][R2.64+-0x4] ;  /* 0xfffffc2402097980 */ /* 0x002ea2000c101900 */
[C---:B------:R-:W-:Y:S01]  /*41a0*/  IMAD.WIDE.U32 R4, R7.reuse, 0x4, R30 ;  /* 0x0000000407047825 */ /* 0x040fe200078e001e */
[----:B------:R-:W-:-:S04]  /*41b0*/  IADD3 R7, PT, PT, R7, 0x1, RZ ;  /* 0x0000000107077810 */ /* 0x000fc80007ffe0ff */
[----:B------:R-:W-:Y:S01]  /*41c0*/  ISETP.NE.AND P0, PT, R7, R46, PT ;  /* 0x0000002e0700720c */ /* 0x000fe20003f05270 */
[----:B--2---:R-:W-:-:S05]  /*41d0*/  FADD R9, R0, -R9 ;  /* 0x8000000900097221 */ /* 0x004fca0000000000 */
[----:B------:R1:W-:Y:S07]  /*41e0*/  ST.E desc[UR36][R4.64+-0x4], R9 ;  /* 0xfffffc0904007985 */ /* 0x0003ee000c101924 */
[----:B------:R-:W-:Y:S05]  /*41f0*/  @P0 BRA `(.L_x_138) ;  /* 0xfffffffc00dc0947 */ /* 0x000fea000383ffff */
[----:B------:R-:W-:Y:S05]  /*4200*/  BSYNC.RECONVERGENT B0 ;  /* 0x0000000000007941 */ /* 0x000fea0003800200 */
.L_x_137:
[----:B------:R-:W-:Y:S01]  /*4210*/  IADD3 R2, PT, PT, R40, -0x3, -R49 ;  /* 0xfffffffd28027810 */ /* 0x000fe20007ffe831 */
[----:B------:R-:W-:Y:S01]  /*4220*/  VIADD R0, R46, 0xfffffffe ;  /* 0xfffffffe2e007836 */ /* 0x000fe20000000000 */
[----:B------:R-:W-:Y:S01]  /*4230*/  BSSY.RECONVERGENT B0, `(.L_x_139) ;  /* 0x0000032000007945 */ /* 0x000fe20003800200 */
[----:B------:R-:W-:Y:S01]  /*4240*/  IMAD.MOV.U32 R10, RZ, RZ, RZ ;  /* 0x000000ffff0a7224 */ /* 0x000fe200078e00ff */
[----:B------:R-:W-:Y:S02]  /*4250*/  ISETP.GE.U32.AND P0, PT, R2, 0x3, PT ;  /* 0x000000030200780c */ /* 0x000fe40003f06070 */
[----:B------:R-:W-:-:S04]  /*4260*/  LOP3.LUT R20, R0, 0x3, RZ, 0xc0, !PT ;  /* 0x0000000300147812 */ /* 0x000fc800078ec0ff */
[----:B------:R-:W-:-:S07]  /*4270*/  ISETP.NE.AND P4, PT, R20, RZ, PT ;  /* 0x000000ff1400720c */ /* 0x000fce0003f85270 */
[----:B------:R-:W-:Y:S06]  /*4280*/  @!P0 BRA `(.L_x_140) ;  /* 0x0000000000b08947 */ /* 0x000fec0003800000 */
[----:B------:R-:W-:-:S06]  /*4290*/  IMAD.WIDE.U32 R2, R0, 0x4, R30 ;  /* 0x0000000400027825 */ /* 0x000fcc00078e001e */
[----:B------:R0:W5:Y:S01]  /*42a0*/  LD.E R2, desc[UR36][R2.64] ;  /* 0x0000002402027980 */ /* 0x000162000c101900 */
[----:B------:R-:W-:Y:S02]  /*42b0*/  LOP3.LUT R14, R0, 0xfffffffc, RZ, 0xc0, !PT ;  /* 0xfffffffc000e7812 */ /* 0x000fe400078ec0ff */
[----:B------:R-:W-:-:S07]  /*42c0*/  CS2R R10, SRZ ;  /* 0x00000000000a7805 */ /* 0x000fce000001ff00 */
.L_x_141:
[----:B-12---:R-:W-:-:S05]  /*42d0*/  IADD3 R5, PT, PT, R0, -0x1, RZ ;  /* 0xffffffff00057810 */ /* 0x006fca0007ffe0ff */
[----:B------:R-:W-:-:S05]  /*42e0*/  IMAD.WIDE.U32 R4, R5, 0x4, R30 ;  /* 0x0000000405047825 */ /* 0x000fca00078e001e */
[----:B------:R-:W2:Y:S01]  /*42f0*/  LD.E R9, desc[UR36][R4.64] ;  /* 0x0000002404097980 */ /* 0x000ea2000c101900 */
[----:B------:R-:W-:-:S04]  /*4300*/  VIADD R7, R0, 0xfffffffe ;  /* 0xfffffffe00077836 */ /* 0x000fc80000000000 */
[----:B------:R-:W-:-:S04]  /*4310*/  IMAD.WIDE.U32 R6, R7, 0x4, R30 ;  /* 0x0000000407067825 */ /* 0x000fc800078e001e */
[----:B--2--5:R-:W-:-:S05]  /*4320*/  FMUL R2, R9, R2 ;  /* 0x0000000209027220 */ /* 0x024fca0000400000 */
[----:B------:R-:W-:Y:S01]  /*4330*/  FSETP.GEU.AND P0, PT, R2, RZ, PT ;  /* 0x000000ff0200720b */ /* 0x000fe20003f0e000 */
[----:B0-----:R-:W-:-:S12]  /*4340*/  IMAD.WIDE.U32 R2, R0, 0x4, R30 ;  /* 0x0000000400027825 */ /* 0x001fd800078e001e */
[----:B------:R-:W-:-:S05]  /*4350*/  @!P0 IMAD.MOV.U32 R15, RZ, RZ, 0x3f800000 ;  /* 0x3f800000ff0f8424 */ /* 0x000fca00078e00ff */
[----:B------:R-:W-:Y:S04]  /*4360*/  @!P0 ST.E desc[UR36][R2.64], R15 ;  /* 0x0000000f02008985 */ /* 0x000fe8000c101924 */
[----:B------:R0:W-:Y:S04]  /*4370*/  @P0 ST.E desc[UR36][R2.64], RZ ;  /* 0x000000ff02000985 */ /* 0x0001e8000c101924 */
[----:B------:R-:W2:Y:S02]  /*4380*/  LD.E R12, desc[UR36][R6.64] ;  /* 0x00000024060c7980 */ /* 0x000ea4000c101900 */
[----:B--2---:R-:W-:Y:S01]  /*4390*/  FMUL R8, R9, R12 ;  /* 0x0000000c09087220 */ /* 0x004fe20000400000 */
[----:B------:R-:W-:-:S04]  /*43a0*/  IADD3 R9, PT, PT, R0, -0x3, RZ ;  /* 0xfffffffd00097810 */ /* 0x000fc80007ffe0ff */
[----:B------:R-:W-:Y:S01]  /*43b0*/  FSETP.GEU.AND P1, PT, R8, RZ, PT ;  /* 0x000000ff0800720b */ /* 0x000fe20003f2e000 */
[----:B------:R-:W-:-:S12]  /*43c0*/  IMAD.WIDE.U32 R8, R9, 0x4, R30 ;  /* 0x0000000409087825 */ /* 0x000fd800078e001e */
[----:B------:R-:W-:Y:S01]  /*43d0*/  @!P1 IMAD.MOV.U32 R21, RZ, RZ, 0x3f800000 ;  /* 0x3f800000ff159424 */ /* 0x000fe200078e00ff */
[----:B------:R-:W-:Y:S04]  /*43e0*/  @P1 ST.E desc[UR36][R4.64], RZ ;  /* 0x000000ff04001985 */ /* 0x000fe8000c101924 */
[----:B------:R1:W-:Y:S04]  /*43f0*/  @!P1 ST.E desc[UR36][R4.64], R21 ;  /* 0x0000001504009985 */ /* 0x0003e8000c101924 */
[----:B------:R-:W2:Y:S01]  /*4400*/  LD.E R13, desc[UR36][R8.64] ;  /* 0x00000024080d7980 */ /* 0x000ea2000c101900 */
[----:B------:R-:W-:-:S04]  /*4410*/  VIADD R0, R0, 0xfffffffc ;  /* 0xfffffffc00007836 */ /* 0x000fc80000000000 */
[----:B0-----:R-:W-:-:S04]  /*4420*/  IMAD.WIDE.U32 R2, R0, 0x4, R30 ;  /* 0x0000000400027825 */ /* 0x001fc800078e001e */
[----:B--2---:R-:W-:-:S05]  /*4430*/  FMUL R12, R12, R13 ;  /* 0x0000000d0c0c7220 */ /* 0x004fca0000400000 */
[----:B------:R-:W-:-:S13]  /*4440*/  FSETP.GEU.AND P2, PT, R12, RZ, PT ;  /* 0x000000ff0c00720b */ /* 0x000fda0003f4e000 */
[----:B------:R-:W-:Y:S01]  /*4450*/  @!P2 MOV R15, 0x3f800000 ;  /* 0x3f800000000fa802 */ /* 0x000fe20000000f00 */
[----:B------:R2:W-:Y:S04]  /*4460*/  @P2 ST.E desc[UR36][R6.64], RZ ;  /* 0x000000ff06002985 */ /* 0x0005e8000c101924 */
[----:B------:R2:W-:Y:S04]  /*4470*/  @!P2 ST.E desc[UR36][R6.64], R15 ;  /* 0x0000000f0600a985 */ /* 0x0005e8000c101924 */
[----:B------:R-:W3:Y:S01]  /*4480*/  LD.E R2, desc[UR36][R2.64] ;  /* 0x0000002402027980 */ /* 0x000ee2000c101900 */
[----:B------:R-:W-:Y:S01]  /*4490*/  IADD3 R11, PT, PT, R11, 0x4, RZ ;  /* 0x000000040b0b7810 */ /* 0x000fe20007ffe0ff */
[----:B------:R-:W-:-:S03]  /*44a0*/  @P0 VIADD R10, R10, 0x1 ;  /* 0x000000010a0a0836 */ /* 0x000fc60000000000 */
[----:B------:R-:W-:Y:S01]  /*44b0*/  ISETP.NE.AND P0, PT, R11, R14, PT ;  /* 0x0000000e0b00720c */ /* 0x000fe20003f05270 */
[----:B------:R-:W-:-:S04]  /*44c0*/  @P1 VIADD R10, R10, 0x1 ;  /* 0x000000010a0a1836 */ /* 0x000fc80000000000 */
[----:B------:R-:W-:Y:S02]  /*44d0*/  @P2 VIADD R10, R10, 0x1 ;  /* 0x000000010a0a2836 */ /* 0x000fe40000000000 */
[----:B---3--:R-:W-:-:S05]  /*44e0*/  FMUL R12, R13, R2 ;  /* 0x000000020d0c7220 */ /* 0x008fca0000400000 */
[----:B------:R-:W-:-:S13]  /*44f0*/  FSETP.GEU.AND P3, PT, R12, RZ, PT ;  /* 0x000000ff0c00720b */ /* 0x000fda0003f6e000 */
[----:B-1----:R-:W-:Y:S01]  /*4500*/  @!P3 IMAD.MOV.U32 R5, RZ, RZ, 0x3f800000 ;  /* 0x3f800000ff05b424 */ /* 0x002fe200078e00ff */
[----:B------:R2:W-:Y:S01]  /*4510*/  @P3 ST.E desc[UR36][R8.64], RZ ;  /* 0x000000ff08003985 */ /* 0x0005e2000c101924 */
[----:B------:R-:W-:-:S03]  /*4520*/  @P3 IADD3 R10, PT, PT, R10, 0x1, RZ ;  /* 0x000000010a0a3810 */ /* 0x000fc60007ffe0ff */
[----:B------:R2:W-:Y:S01]  /*4530*/  @!P3 ST.E desc[UR36][R8.64], R5 ;  /* 0x000000050800b985 */ /* 0x0005e2000c101924 */
[----:B------:R-:W-:Y:S05]  /*4540*/  @P0 BRA `(.L_x_141) ;  /* 0xfffffffc00600947 */ /* 0x000fea000383ffff */
.L_x_140:
[----:B------:R-:W-:Y:S05]  /*4550*/  BSYNC.RECONVERGENT B0 ;  /* 0x0000000000007941 */ /* 0x000fea0003800200 */
.L_x_139:
[----:B------:R-:W-:Y:S04]  /*4560*/  BSSY.RECONVERGENT B0, `(.L_x_142) ;  /* 0x0000023000007945 */ /* 0x000fe80003800200 */
[----:B------:R-:W-:Y:S05]  /*4570*/  @!P4 BRA `(.L_x_143) ;  /* 0x000000000084c947 */ /* 0x000fea0003800000 */
[C---:B------:R-:W-:Y:S02]  /*4580*/  VIADD R3, R0.reuse, 0xffffffff ;  /* 0xffffffff00037836 */ /* 0x040fe40000000000 */
[----:B-12---:R-:W-:-:S04]  /*4590*/  IMAD.WIDE.U32 R4, R0, 0x4, R30 ;  /* 0x0000000400047825 */ /* 0x006fc800078e001e */
[----:B------:R-:W-:Y:S01]  /*45a0*/  IMAD.WIDE.U32 R2, R3, 0x4, R30 ;  /* 0x0000000403027825 */ /* 0x000fe200078e001e */
[----:B------:R-:W2:Y:S04]  /*45b0*/  LD.E R6, desc[UR36][R4.64] ;  /* 0x0000002404067980 */ /* 0x000ea8000c101900 */
[----:B------:R-:W2:Y:S01]  /*45c0*/  LD.E R7, desc[UR36][R2.64] ;  /* 0x0000002402077980 */ /* 0x000ea2000c101900 */
[----:B------:R-:W-:Y:S01]  /*45d0*/  ISETP.NE.AND P1, PT, R20, 0x1, PT ;  /* 0x000000011400780c */ /* 0x000fe20003f25270 */
[----:B--2---:R-:W-:-:S05]  /*45e0*/  FMUL R6, R7, R6 ;  /* 0x0000000607067220 */ /* 0x004fca0000400000 */
[----:B------:R-:W-:-:S13]  /*45f0*/  FSETP.GEU.AND P0, PT, R6, RZ, PT ;  /* 0x000000ff0600720b */ /* 0x000fda0003f0e000 */
[----:B------:R-:W-:Y:S01]  /*4600*/  @!P0 IMAD.MOV.U32 R9, RZ, RZ, 0x3f800000 ;  /* 0x3f800000ff098424 */ /* 0x000fe200078e00ff */
[----:B------:R0:W-:Y:S01]  /*4610*/  @P0 ST.E desc[UR36][R4.64], RZ ;  /* 0x000000ff04000985 */ /* 0x0001e2000c101924 */
[----:B------:R-:W-:-:S03]  /*4620*/  @P0 IADD3 R10, PT, PT, R10, 0x1, RZ ;  /* 0x000000010a0a0810 */ /* 0x000fc60007ffe0ff */
[----:B------:R0:W-:Y:S01]  /*4630*/  @!P0 ST.E desc[UR36][R4.64], R9 ;  /* 0x0000000904008985 */ /* 0x0001e2000c101924 */
[----:B------:R-:W-:Y:S05]  /*4640*/  @!P1 BRA `(.L_x_143) ;  /* 0x0000000000509947 */ /* 0x000fea0003800000 */
[----:B0-----:R-:W-:-:S04]  /*4650*/  VIADD R5, R0, 0xfffffffe ;  /* 0xfffffffe00057836 */ /* 0x001fc80000000000 */
[----:B------:R-:W-:-:S05]  /*4660*/  IMAD.WIDE.U32 R4, R5, 0x4, R30 ;  /* 0x0000000405047825 */ /* 0x000fca00078e001e */
        /* <DEDUP_REMOVED lines=9> */
[----:B---3--:R-:W-:-:S04]  /*4700*/  VIADD R3, R0, 0xfffffffd ;  /* 0xfffffffd00037836 */ /* 0x008fc80000000000 */
[----:B------:R-:W-:-:S06]  /*4710*/  IMAD.WIDE.U32 R2, R3, 0x4, R30 ;  /* 0x0000000403027825 */ /* 0x000fcc00078e001e */
[----:B------:R-:W2:Y:S02]  /*4720*/  LD.E R2, desc[UR36][R2.64] ;  /* 0x0000002402027980 */ /* 0x000ea4000c101900 */
[----:B--2---:R-:W-:-:S05]  /*4730*/  FMUL R0, R8, R2 ;  /* 0x0000000208007220 */ /* 0x004fca0000400000 */
[----:B------:R-:W-:-:S13]  /*4740*/  FSETP.GEU.AND P0, PT, R0, RZ, PT ;  /* 0x000000ff0000720b */ /* 0x000fda0003f0e000 */
[----:B------:R-:W-:Y:S01]  /*4750*/  @!P0 IMAD.MOV.U32 R7, RZ, RZ, 0x3f800000 ;  /* 0x3f800000ff078424 */ /* 0x000fe200078e00ff */
[----:B------:R4:W-:Y:S01]  /*4760*/  @P0 ST.E desc[UR36][R4.64], RZ ;  /* 0x000000ff04000985 */ /* 0x0009e2000c101924 */
[----:B------:R-:W-:-:S03]  /*4770*/  @P0 IADD3 R10, PT, PT, R10, 0x1, RZ ;  /* 0x000000010a0a0810 */ /* 0x000fc60007ffe0ff */
[----:B------:R4:W-:Y:S04]  /*4780*/  @!P0 ST.E desc[UR36][R4.64], R7 ;  /* 0x0000000704008985 */ /* 0x0009e8000c101924 */
.L_x_143:
[----:B------:R-:W-:Y:S05]  /*4790*/  BSYNC.RECONVERGENT B0 ;  /* 0x0000000000007941 */ /* 0x000fea0003800200 */
.L_x_142:
[----:B---3--:R-:W-:Y:S01]  /*47a0*/  IMAD.WIDE R2, R49, 0x4, RZ ;  /* 0x0000000431027825 */ /* 0x008fe200078e02ff */
[----:B------:R-:W-:Y:S02]  /*47b0*/  MOV R0, 0x88 ;  /* 0x0000008800007802 */ /* 0x000fe40000000f00 */
[----:B------:R-:W-:Y:S01]  /*47c0*/  IADD3 R41, PT, PT, R40, -R49, -R10 ;  /* 0x8000003128297210 */ /* 0x000fe20007ffe80a */
[----:B--2-4-:R-:W-:Y:S01]  /*47d0*/  IMAD.MOV.U32 R7, RZ, RZ, 0x3f800000 ;  /* 0x3f800000ff077424 */ /* 0x014fe200078e00ff */
[----:B01----:R-:W-:Y:S01]  /*47e0*/  LOP3.LUT R5, R2, 0xfffffffc, RZ, 0x3c, !PT ;  /* 0xfffffffc02057812 */ /* 0x003fe200078e3cff */
[----:B------:R0:W1:Y:S01]  /*47f0*/  LDC.64 R8, c[0x4][R0] ;  /* 0x0100000000087b82 */ /* 0x0000620000000a00 */
[----:B------:R-:W-:Y:S02]  /*4800*/  LOP3.LUT R3, RZ, R3, RZ, 0x33, !PT ;  /* 0x00000003ff037212 */ /* 0x000fe400078e33ff */
[----:B------:R-:W-:Y:S01]  /*4810*/  IADD3 R2, P0, PT, R5, R36, RZ ;  /* 0x0000002405027210 */ /* 0x000fe20007f1e0ff */
[----:B------:R0:W-:Y:S01]  /*4820*/  ST.E desc[UR36][R30.64], R7 ;  /* 0x000000071e007985 */ /* 0x0001e2000c101924 */
[----:B------:R-:W-:-:S03]  /*4830*/  SHF.L.U32 R4, R41, 0x1, RZ ;  /* 0x0000000129047819 */ /* 0x000fc600000006ff */
[----:B------:R-:W-:Y:S02]  /*4840*/  IMAD.X R3, R3, 0x1, R37, P0 ;  /* 0x0000000103037824 */ /* 0x000fe400000e0625 */
[----:B------:R-:W-:-:S03]  /*4850*/  IMAD.WIDE R4, R4, 0x4, RZ ;  /* 0x0000000404047825 */ /* 0x000fc600078e02ff */
[----:B------:R0:W-:Y:S04]  /*4860*/  ST.E desc[UR36][R2.64], R7 ;  /* 0x0000000702007985 */ /* 0x0001e8000c101924 */
[----:B------:R-:W-:-:S07]  /*4870*/  LEPC R20, `(.L_x_144) ;  /* 0x000000001014794e */ /* 0x000fce0000000000 */
[----:B01----:R-:W-:Y:S05]  /*4880*/  CALL.ABS.NOINC R8 ;  /* 0x0000000008007343 */ /* 0x003fea0003c00000 */
.L_x_144:
[----:B------:R-:W-:Y:S01]  /*4890*/  ISETP.GE.AND P0, PT, R41, 0x1, PT ;  /* 0x000000012900780c */ /* 0x000fe20003f06270 */
[----:B------:R-:W-:Y:S02]  /*48a0*/  IMAD.MOV.U32 R28, RZ, RZ, R4 ;  /* 0x000000ffff1c7224 */ /* 0x000fe400078e0004 */
[----:B------:R-:W-:-:S10]  /*48b0*/  IMAD.MOV.U32 R29, RZ, RZ, R5 ;  /* 0x000000ffff1d7224 */ /* 0x000fd400078e0005 */
[----:B------:R-:W-:Y:S05]  /*48c0*/  @!P0 BRA `(.L_x_136) ;  /* 0x0000000000548947 */ /* 0x000fea0003800000 */
[----:B------:R-:W-:Y:S02]  /*48d0*/  HFMA2 R11, -RZ, RZ, 0, 0 ;  /* 0x00000000ff0b7431 */ /* 0x000fe400000001ff */
[----:B------:R-:W-:-:S07]  /*48e0*/  IMAD.MOV.U32 R0, RZ, RZ, RZ ;  /* 0x000000ffff007224 */ /* 0x000fce00078e00ff */
.L_x_147:
        /* <DEDUP_REMOVED lines=11> */
[----:B------:R-:W-:-:S04]  /*49a0*/  IMAD.WIDE.U32 R8, R41, 0x4, R4 ;  /* 0x0000000429087825 */ /* 0x000fc800078e0004 */
[----:B------:R-:W-:Y:S01]  /*49b0*/  VIADD R0, R0, 0x1 ;  /* 0x0000000100007836 */ /* 0x000fe20000000000 */
[----:B--2---:R0:W-:Y:S06]  /*49c0*/  ST.E desc[UR36][R8.64], R7 ;  /* 0x0000000708007985 */ /* 0x0041ec000c101924 */
.L_x_146:
[----:B------:R-:W-:Y:S05]  /*49d0*/  BSYNC.RECONVERGENT B0 ;  /* 0x0000000000007941 */ /* 0x000fea0003800200 */
.L_x_145:
[----:B------:R-:W-:Y:S02]  /*49e0*/  IADD3 R11, PT, PT, R11, 0x1, RZ ;  /* 0x000000010b0b7810 */ /* 0x000fe40007ffe0ff */
[----:B------:R-:W-:Y:S02]  /*49f0*/  ISETP.LT.AND P1, PT, R0, R41, PT ;  /* 0x000000290000720c */ /* 0x000fe40003f21270 */
[----:B------:R-:W-:-:S13]  /*4a00*/  ISETP.GE.AND P0, PT, R11, R46, PT ;  /* 0x0000002e0b00720c */ /* 0x000fda0003f06270 */
[----:B------:R-:W-:Y:S05]  /*4a10*/  @!P0 BRA P1, `(.L_x_147) ;  /* 0xfffffffc00b48947 */ /* 0x000fea000083ffff */
.L_x_136:
[----:B------:R-:W-:Y:S05]  /*4a20*/  BSYNC.RECONVERGENT B7 ;  /* 0x0000000000077941 */ /* 0x000fea0003800200 */
.L_x_135:
[----:B------:R-:W-:Y:S01]  /*4a30*/  MOV R2, 0x90 ;  /* 0x0000009000027802 */ /* 0x000fe20000000f00 */
[----:B0-----:R-:W-:Y:S02]  /*4a40*/  IMAD.MOV.U32 R4, RZ, RZ, R30 ;  /* 0x000000ffff047224 */ /* 0x001fe400078e001e */
[----:B------:R-:W-:Y:S01]  /*4a50*/  IMAD.MOV.U32 R5, RZ, RZ, R31 ;  /* 0x000000ffff057224 */ /* 0x000fe200078e001f */
[----:B------:R0:W1:Y:S06]  /*4a60*/  LDC.64 R6, c[0x4][R2] ;  /* 0x0100000002067b82 */ /* 0x00006c0000000a00 */
[----:B------:R-:W-:-:S07]  /*4a70*/  LEPC R20, `(.L_x_148) ;  /* 0x000000001014794e */ /* 0x000fce0000000000 */
[----:B01----:R-:W-:Y:S05]  /*4a80*/  CALL.ABS.NOINC R6 ;  /* 0x0000000006007343 */ /* 0x003fea0003c00000 */
.L_x_148:
[----:B------:R0:W1:Y:S01]  /*4a90*/  LDC.64 R6, c[0x4][R2] ;  /* 0x0100000002067b82 */ /* 0x0000620000000a00 */
[----:B------:R-:W-:Y:S01]  /*4aa0*/  MOV R4, R38 ;  /* 0x0000002600047202 */ /* 0x000fe20000000f00 */
[----:B------:R-:W-:-:S07]  /*4ab0*/  IMAD.MOV.U32 R5, RZ, RZ, R39 ;  /* 0x000000ffff057224 */ /* 0x000fce00078e0027 */
[----:B------:R-:W-:-:S07]  /*4ac0*/  LEPC R20, `(.L_x_149) ;  /* 0x000000001014794e */ /* 0x000fce0000000000 */
[----:B01----:R-:W-:Y:S05]  /*4ad0*/  CALL.ABS.NOINC R6 ;  /* 0x0000000006007343 */ /* 0x003fea0003c00000 */
.L_x_149:
[----:B------:R0:W1:Y:S01]  /*4ae0*/  LDC.64 R6, c[0x4][R2] ;  /* 0x0100000002067b82 */ /* 0x0000620000000a00 */
[----:B------:R-:W-:Y:S01]  /*4af0*/  IMAD.MOV.U32 R4, RZ, RZ, R32 ;  /* 0x000000ffff047224 */ /* 0x000fe200078e0020 */
[----:B------:R-:W-:-:S07]  /*4b00*/  MOV R5, R33 ;  /* 0x0000002100057202 */ /* 0x000fce0000000f00 */
[----:B------:R-:W-:-:S07]  /*4b10*/  LEPC R20, `(.L_x_150) ;  /* 0x000000001014794e */ /* 0x000fce0000000000 */
[----:B01----:R-:W-:Y:S05]  /*4b20*/  CALL.ABS.NOINC R6 ;  /* 0x0000000006007343 */ /* 0x003fea0003c00000 */
.L_x_150:
[----:B------:R-:W0:Y:S01]  /*4b30*/  LDC.64 R2, c[0x4][R2] ;  /* 0x0100000002027b82 */ /* 0x000e220000000a00 */
[----:B------:R-:W-:Y:S02]  /*4b40*/  IMAD.MOV.U32 R4, RZ, RZ, R34 ;  /* 0x000000ffff047224 */ /* 0x000fe400078e0022 */
[----:B------:R-:W-:-:S07]  /*4b50*/  IMAD.MOV.U32 R5, RZ, RZ, R35 ;  /* 0x000000ffff057224 */ /* 0x000fce00078e0023 */
[----:B------:R-:W-:-:S07]  /*4b60*/  LEPC R20, `(.L_x_151) ;  /* 0x000000001014794e */ /* 0x000fce0000000000 */
[----:B0-----:R-:W-:Y:S05]  /*4b70*/  CALL.ABS.NOINC R2 ;  /* 0x0000000002007343 */ /* 0x001fea0003c00000 */
.L_x_151:
[----:B------:R-:W-:Y:S01]  /*4b80*/  MOV R0, 0x88 ;  /* 0x0000008800007802 */ /* 0x000fe20000000f00 */
[----:B------:R-:W-:-:S03]  /*4b90*/  HFMA2 R4, -RZ, RZ, 0, 2.98023223876953125e-07 ;  /* 0x00000005ff047431 */ /* 0x000fc600000001ff */
[----:B------:R0:W1:Y:S02]  /*4ba0*/  LDC.64 R2, c[0x4][R0] ;  /* 0x0100000000027b82 */ /* 0x0000640000000a00 */
[----:B------:R-:W-:-:S04]  /*4bb0*/  IMAD R4, R41, R4, -0x5 ;  /* 0xfffffffb29047424 */ /* 0x000fc800078e0204 */
[----:B------:R-:W-:-:S07]  /*4bc0*/  IMAD.WIDE R4, R4, 0x4, RZ ;  /* 0x0000000404047825 */ /* 0x000fce00078e02ff */
[----:B------:R-:W-:-:S07]  /*4bd0*/  LEPC R20, `(.L_x_152) ;  /* 0x000000001014794e */ /* 0x000fce0000000000 */
[----:B01----:R-:W-:Y:S05]  /*4be0*/  CALL.ABS.NOINC R2 ;  /* 0x0000000002007343 */ /* 0x003fea0003c00000 */
.L_x_152:
[----:B------:R-:W-:Y:S01]  /*4bf0*/  ISETP.GE.AND P0, PT, R41, 0x1, PT ;  /* 0x000000012900780c */ /* 0x000fe20003f06270 */
[----:B------:R-:W-:Y:S01]  /*4c00*/  BSSY.RECONVERGENT B0, `(.L_x_153) ;  /* 0x0000062000007945 */ /* 0x000fe20003800200 */
[----:B------:R-:W-:Y:S01]  /*4c10*/  IMAD.MOV.U32 R10, RZ, RZ, RZ ;  /* 0x000000ffff0a7224 */ /* 0x000fe200078e00ff */
[----:B------:R-:W-:Y:S01]  /*4c20*/  MOV R0, 0xffffffff ;  /* 0xffffffff00007802 */ /* 0x000fe20000000f00 */
[----:B------:R-:W-:Y:S02]  /*4c30*/  IMAD.MOV.U32 R40, RZ, RZ, 0x1 ;  /* 0x00000001ff287424 */ /* 0x000fe400078e00ff */
[----:B------:R-:W-:Y:S02]  /*4c40*/  IMAD.MOV.U32 R32, RZ, RZ, R4 ;  /* 0x000000ffff207224 */ /* 0x000fe400078e0004 */
[----:B------:R-:W-:-:S05]  /*4c50*/  IMAD.MOV.U32 R33, RZ, RZ, R5 ;  /* 0x000000ffff217224 */ /* 0x000fca00078e0005 */
[----:B------:R-:W-:Y:S05]  /*4c60*/  @!P0 BRA `(.L_x_154) ;  /* 0x00000004006c8947 */ /* 0x000fea0003800000 */
[----:B------:R-:W-:Y:S01]  /*4c70*/  MOV R0, 0xffffffff ;  /* 0xffffffff00007802 */ /* 0x000fe20000000f00 */
[----:B------:R-:W-:Y:S01]  /*4c80*/  IMAD.MOV.U32 R40, RZ, RZ, 0x1 ;  /* 0x00000001ff287424 */ /* 0x000fe200078e00ff */
[----:B------:R-:W-:-:S07]  /*4c90*/  CS2R R10, SRZ ;  /* 0x00000000000a7805 */ /* 0x000fce000001ff00 */
.L_x_161:
[----:B01-3--:R-:W-:Y:S01]  /*4ca0*/  MOV R3, R29 ;  /* 0x0000001d00037202 */ /* 0x00bfe20000000f00 */
[----:B-----5:R-:W-:-:S04]  /*4cb0*/  IMAD.MOV.U32 R2, RZ, RZ, R28 ;  /* 0x000000ffff027224 */ /* 0x020fc800078e001c */
[----:B------:R-:W-:-:S05]  /*4cc0*/  IMAD.WIDE.U32 R2, R11, 0x4, R2 ;  /* 0x000000040b027825 */ /* 0x000fca00078e0002 */
[----:B--2---:R-:W2:Y:S01]  /*4cd0*/  LD.E R6, desc[UR36][R2.64] ;  /* 0x0000002402067980 */ /* 0x004ea2000c101900 */
[----:B------:R-:W-:Y:S02]  /*4ce0*/  IMAD R7, R0, 0x4, R1 ;  /* 0x0000000400077824 */ /* 0x000fe400078e0201 */
[----:B------:R-:W-:-:S03]  /*4cf0*/  IMAD.WIDE.U32 R4, R41, 0x4, R2 ;  /* 0x0000000429047825 */ /* 0x000fc600078e0002 */
[----:B--2---:R0:W-:Y:S04]  /*4d00*/  STL [R7+0x4], R6 ;  /* 0x0000040607007387 */ /* 0x0041e80000100800 */
[----:B------:R-:W2:Y:S01]  /*4d10*/  LD.E R4, desc[UR36][R4.64] ;  /* 0x0000002404047980 */ /* 0x000ea2000c101900 */
[C---:B------:R-:W-:Y:S01]  /*4d20*/  ISETP.GE.AND P0, PT, R0.reuse, 0x1, PT ;  /* 0x000000010000780c */ /* 0x040fe20003f06270 */
[----:B------:R-:W-:Y:S01]  /*4d30*/  VIADD R11, R11, 0x1 ;  /* 0x000000010b0b7836 */ /* 0x000fe20000000000 */
[----:B------:R-:W-:Y:S01]  /*4d40*/  BSSY.RECONVERGENT B1, `(.L_x_155) ;  /* 0x000004c000017945 */ /* 0x000fe20003800200 */
[----:B------:R-:W-:-:S03]  /*4d50*/  IADD3 R0, PT, PT, R0, 0x1, RZ ;  /* 0x0000000100007810 */ /* 0x000fc60007ffe0ff */
[----:B------:R-:W-:Y:S01]  /*4d60*/  ISETP.NE.AND P1, PT, R11, R41, PT ;  /* 0x000000290b00720c */ /* 0x000fe20003f25270 */
[----:B--2---:R0:W-:Y:S06]  /*4d70*/  STL [R7+0x204], R4 ;  /* 0x0002040407007387 */ /* 0x0041ec0000100800 */
[----:B------:R-:W-:Y:S06]  /*4d80*/  @!P0 BRA `(.L_x_156) ;  /* 0x00000004001c8947 */ /* 0x000fec0003800000 */
.L_x_160:
[C---:B-1---5:R-:W-:Y:S01]  /*4d90*/  VIADD R2, R0.reuse, 0xffffffff ;  /* 0xffffffff00027836 */ /* 0x062fe20000000000 */
[C---:B0--3--:R-:W-:Y:S01]  /*4da0*/  LEA R4, R0.reuse, R1, 0x2 ;  /* 0x0000000100047211 */ /* 0x049fe200078e10ff */
[----:B--2---:R-:W-:Y:S02]  /*4db0*/  VIADD R8, R0, 0xfffffffe ;  /* 0xfffffffe00087836 */ /* 0x004fe40000000000 */
[--C-:B------:R-:W-:Y:S02]  /*4dc0*/  IMAD R2, R2, 0x4, R1.reuse ;  /* 0x0000000402027824 */ /* 0x100fe400078e0201 */
[----:B------:R-:W-:Y:S01]  /*4dd0*/  IMAD R3, R8, 0x4, R1 ;  /* 0x0000000408037824 */ /* 0x000fe200078e0201 */
[----:B------:R-:W2:Y:S04]  /*4de0*/  LDL R9, [R4] ;  /* 0x0000000004097983 */ /* 0x000ea80000100800 */
[----:B------:R-:W2:Y:S04]  /*4df0*/  LDL R6, [R2] ;  /* 0x0000000002067983 */ /* 0x000ea80000100800 */
[----:B------:R-:W3:Y:S01]  /*4e00*/  LDL R7, [R3] ;  /* 0x0000000003077983 */ /* 0x000ee20000100800 */
[C---:B--2---:R-:W-:Y:S01]  /*4e10*/  FADD R5, -R6.reuse, R9 ;  /* 0x0000000906057221 */ /* 0x044fe20000000100 */
[----:B---3--:R-:W-:-:S05]  /*4e20*/  FADD R12, R6, -R7 ;  /* 0x80000007060c7221 */ /* 0x008fca0000000000 */
[----:B------:R-:W-:-:S13]  /*4e30*/  FSETP.GTU.AND P0, PT, |R12|, |R5|, PT ;  /* 0x400000050c00720b */ /* 0x000fda0003f0c200 */
[----:B------:R-:W-:Y:S05]  /*4e40*/  @P0 BRA `(.L_x_156) ;  /* 0x0000000000ec0947 */ /* 0x000fea0003800000 */
[----:B------:R-:W-:Y:S01]  /*4e50*/  ISETP.NE.AND P0, PT, R0, 0x2, PT ;  /* 0x000000020000780c */ /* 0x000fe20003f05270 */
[----:B------:R-:W-:Y:S01]  /*4e60*/  BSSY.RECONVERGENT B2, `(.L_x_157) ;  /* 0x0000037000027945 */ /* 0x000fe20003800200 */
[----:B------:R-:W-:-:S11]  /*4e70*/  FMUL R12, R12, 0.5 ;  /* 0x3f0000000c0c7820 */ /* 0x000fd60000400000 */
[----:B------:R-:W-:Y:S05]  /*4e80*/  @P0 BRA `(.L_x_158) ;  /* 0x0000000000680947 */ /* 0x000fea0003800000 */
[----:B------:R-:W2:Y:S04]  /*4e90*/  LDL.64 R2, [R1] ;  /* 0x0000000001027983 */ /* 0x000ea80000100a00 */
[----:B------:R-:W3:Y:S04]  /*4ea0*/  LDL.64 R4, [R1+0x200] ;  /* 0x0002000001047983 */ /* 0x000ee80000100a00 */
[----:B------:R-:W4:Y:S04]  /*4eb0*/  LDL R7, [R1+0x8] ;  /* 0x0000080001077983 */ /* 0x000f280000100800 */
[----:B------:R-:W5:Y:S01]  /*4ec0*/  LDL R9, [R1+0x208] ;  /* 0x0002080001097983 */ /* 0x000f620000100800 */
[----:B------:R-:W-:Y:S01]  /*4ed0*/  FSETP.GT.AND P0, PT, |R12|, RZ, PT ;  /* 0x000000ff0c00720b */ /* 0x000fe20003f04200 */
[----:B------:R-:W-:Y:S01]  /*4ee0*/  IMAD.MOV.U32 R0, RZ, RZ, 0x1 ;  /* 0x00000001ff007424 */ /* 0x000fe200078e00ff */
[----:B--2---:R-:W-:Y:S01]  /*4ef0*/  MOV R6, R3 ;  /* 0x0000000300067202 */ /* 0x004fe20000000f00 */
[----:B------:R-:W-:Y:S01]  /*4f00*/  FADD R2, R2, R3 ;  /* 0x0000000302027221 */ /* 0x000fe20000000000 */
[----:B---3--:R-:W-:-:S03]  /*4f10*/  IMAD.MOV.U32 R8, RZ, RZ, R5 ;  /* 0x000000ffff087224 */ /* 0x008fc600078e0005 */
[----:B----4-:R2:W-:Y:S04]  /*4f20*/  STL.64 [R1], R6 ;  /* 0x0000000601007387 */ /* 0x0105e80000100a00 */
[----:B-----5:R2:W-:Y:S02]  /*4f30*/  STL.64 [R1+0x200], R8 ;  /* 0x0002000801007387 */ /* 0x0205e40000100a00 */
[----:B------:R-:W-:Y:S05]  /*4f40*/  @!P0 BRA `(.L_x_159) ;  /* 0x0000000000a08947 */ /* 0x000fea0003800000 */
[----:B--2---:R-:W-:Y:S02]  /*4f50*/  IMAD R7, R10, 0x5, RZ ;  /* 0x000000050a077824 */ /* 0x004fe400078e02ff */
[----:B------:R-:W-:Y:S01]  /*4f60*/  FADD R5, -R4, R5 ;  /* 0x0000000504057221 */ /* 0x000fe20000000100 */
[----:B------:R-:W-:Y:S02]  /*4f70*/  HFMA2 R13, -RZ, RZ, 1.75, 0 ;  /* 0x3f000000ff0d7431 */ /* 0x000fe400000001ff */
[----:B------:R-:W-:Y:S01]  /*4f80*/  FADD R9, |R12|, -RZ ;  /* 0x800000ff0c097221 */ /* 0x000fe20000000200 */
[----:B------:R-:W-:-:S04]  /*4f90*/  IMAD.WIDE R6, R7, 0x4, R32 ;  /* 0x0000000407067825 */ /* 0x000fc800078e0220 */
[----:B------:R-:W-:Y:S01]  /*4fa0*/  FMUL R3, R2, 0.5 ;  /* 0x3f00000002037820 */ /* 0x000fe20000400000 */
[----:B------:R-:W-:Y:S01]  /*4fb0*/  FADD R5, R5, R5 ;  /* 0x0000000505057221 */ /* 0x000fe20000000000 */
[----:B------:R-:W-:Y:S01]  /*4fc0*/  VIADD R10, R10, 0x1 ;  /* 0x000000010a0a7836 */ /* 0x000fe20000000000 */
[----:B------:R3:W-:Y:S04]  /*4fd0*/  ST.E desc[UR36][R6.64], R9 ;  /* 0x0000000906007985 */ /* 0x0007e8000c101924 */
[----:B------:R3:W-:Y:S04]  /*4fe0*/  ST.E desc[UR36][R6.64+0x4], R3 ;  /* 0x0000040306007985 */ /* 0x0007e8000c101924 */
[----:B------:R3:W-:Y:S04]  /*4ff0*/  ST.E desc[UR36][R6.64+0xc], R4 ;  /* 0x00000c0406007985 */ /* 0x0007e8000c101924 */
[----:B------:R3:W-:Y:S04]  /*5000*/  ST.E desc[UR36][R6.64+0x8], R13 ;  /* 0x0000080d06007985 */ /* 0x0007e8000c101924 */
[----:B------:R3:W-:Y:S01]  /*5010*/  ST.E desc[UR36][R6.64+0x10], R5 ;  /* 0x0000100506007985 */ /* 0x0007e2000c101924 */
[----:B------:R-:W-:Y:S05]  /*5020*/  BRA `(.L_x_159) ;  /* 0x0000000000687947 */ /* 0x000fea0003800000 */
.L_x_158:
[----:B------:R-:W-:Y:S01]  /*5030*/  IMAD R4, R8, 0x4, R45 ;  /* 0x0000000408047824 */ /* 0x000fe200078e022d */
[----:B------:R-:W-:Y:S01]  /*5040*/  LEA R5, R0, R45, 0x2 ;  /* 0x0000002d00057211 */ /* 0x000fe200078e10ff */
[----:B------:R-:W5:Y:S04]  /*5050*/  LDL R2, [R2+0x200] ;  /* 0x0002000002027983 */ /* 0x000f680000100800 */
[----:B------:R0:W5:Y:S04]  /*5060*/  LDL R13, [R4] ;  /* 0x00000000040d7983 */ /* 0x0001680000100800 */
[----:B------:R0:W-:Y:S04]  /*5070*/  STL [R3], R9 ;  /* 0x0000000903007387 */ /* 0x0001e80000100800 */
[----:B------:R-:W2:Y:S01]  /*5080*/  LDL R5, [R5] ;  /* 0x0000000005057983 */ /* 0x000ea20000100800 */
[----:B------:R-:W-:Y:S01]  /*5090*/  FSETP.GT.AND P0, PT, |R12|, RZ, PT ;  /* 0x000000ff0c00720b */ /* 0x000fe20003f04200 */
[----:B------:R-:W-:Y:S01]  /*50a0*/  FADD R7, R6, R7 ;  /* 0x0000000706077221 */ /* 0x000fe20000000000 */
[----:B------:R-:W-:Y:S01]  /*50b0*/  IMAD.MOV.U32 R0, RZ, RZ, R8 ;  /* 0x000000ffff007224 */ /* 0x000fe200078e0008 */
[----:B--2---:R0:W-:Y:S10]  /*50c0*/  STL [R4], R5 ;  /* 0x0000000504007387 */ /* 0x0041f40000100800 */
[----:B------:R-:W-:Y:S05]  /*50d0*/  @!P0 BRA `(.L_x_159) ;  /* 0x00000000003c8947 */ /* 0x000fea0003800000 */
[----:B0-----:R-:W-:Y:S02]  /*50e0*/  IMAD R3, R10, 0x5, RZ ;  /* 0x000000050a037824 */ /* 0x001fe400078e02ff */
[----:B-----5:R-:W-:Y:S01]  /*50f0*/  FADD R0, R2, -R13 ;  /* 0x8000000d02007221 */ /* 0x020fe20000000000 */
[----:B------:R-:W-:Y:S01]  /*5100*/  FADD R9, |R12|, -RZ ;  /* 0x800000ff0c097221 */ /* 0x000fe20000000200 */
[----:B------:R-:W-:Y:S01]  /*5110*/  FMUL R7, R7, 0.5 ;  /* 0x3f00000007077820 */ /* 0x000fe20000400000 */
[----:B------:R-:W-:-:S04]  /*5120*/  IMAD.WIDE R2, R3, 0x4, R32 ;  /* 0x0000000403027825 */ /* 0x000fc800078e0220 */
[----:B------:R-:W-:Y:S01]  /*5130*/  FADD R5, R0, R0 ;  /* 0x0000000000057221 */ /* 0x000fe20000000000 */
[----:B------:R-:W-:Y:S01]  /*5140*/  IADD3 R40, PT, PT, R40, 0x1, RZ ;  /* 0x0000000128287810 */ /* 0x000fe20007ffe0ff */
[----:B------:R-:W-:Y:S01]  /*5150*/  IMAD.MOV.U32 R15, RZ, RZ, 0x3f800000 ;  /* 0x3f800000ff0f7424 */ /* 0x000fe200078e00ff */
[----:B------:R1:W-:Y:S01]  /*5160*/  ST.E desc[UR36][R2.64], R9 ;  /* 0x0000000902007985 */ /* 0x0003e2000c101924 */
[----:B------:R-:W-:Y:S02]  /*5170*/  IMAD.MOV.U32 R0, RZ, RZ, R8 ;  /* 0x000000ffff007224 */ /* 0x000fe400078e0008 */
[----:B------:R-:W-:Y:S01]  /*5180*/  VIADD R10, R10, 0x1 ;  /* 0x000000010a0a7836 */ /* 0x000fe20000000000 */
[----:B------:R1:W-:Y:S04]  /*5190*/  ST.E desc[UR36][R2.64+0x4], R7 ;  /* 0x0000040702007985 */ /* 0x0003e8000c101924 */
[----:B------:R1:W-:Y:S04]  /*51a0*/  ST.E desc[UR36][R2.64+0xc], R13 ;  /* 0x00000c0d02007985 */ /* 0x0003e8000c101924 */
[----:B------:R1:W-:Y:S04]  /*51b0*/  ST.E desc[UR36][R2.64+0x8], R15 ;  /* 0x0000080f02007985 */ /* 0x0003e8000c101924 */
[----:B------:R1:W-:Y:S02]  /*51c0*/  ST.E desc[UR36][R2.64+0x10], R5 ;  /* 0x0000100502007985 */ /* 0x0003e4000c101924 */
.L_x_159:
[----:B------:R-:W-:Y:S05]  /*51d0*/  BSYNC.RECONVERGENT B2 ;  /* 0x0000000000027941 */ /* 0x000fea0003800200 */
.L_x_157:
[----:B------:R-:W-:-:S13]  /*51e0*/  ISETP.GT.AND P0, PT, R0, 0x1, PT ;  /* 0x000000010000780c */ /* 0x000fda0003f04270 */
[----:B------:R-:W-:Y:S05]  /*51f0*/  @P0 BRA `(.L_x_160) ;  /* 0xfffffff800e40947 */ /* 0x000fea000383ffff */
.L_x_156:
[----:B------:R-:W-:Y:S05]  /*5200*/  BSYNC.RECONVERGENT B1 ;  /* 0x0000000000017941 */ /* 0x000fea0003800200 */
.L_x_155:
[----:B------:R-:W-:Y:S05]  /*5210*/  @P1 BRA `(.L_x_161) ;  /* 0xfffffff800a01947 */ /* 0x000fea000383ffff */
.L_x_154:
[----:B------:R-:W-:Y:S05]  /*5220*/  BSYNC.RECONVERGENT B0 ;  /* 0x0000000000007941 */ /* 0x000fea0003800200 */
.L_x_153:
[----:B------:R-:W-:Y:S01]  /*5230*/  ISETP.GE.AND P0, PT, R0, 0x1, PT ;  /* 0x000000010000780c */ /* 0x000fe20003f06270 */
[----:B------:R-:W-:-:S12]  /*5240*/  BSSY.RECONVERGENT B0, `(.L_x_162) ;  /* 0x000009d000007945 */ /* 0x000fd80003800200 */
[----:B------:R-:W-:Y:S05]  /*5250*/  @!P0 BRA `(.L_x_163) ;  /* 0x00000008006c8947 */ /* 0x000fea0003800000 */
[C---:B------:R-:W-:Y:S01]  /*5260*/  ISETP.GE.U32.AND P0, PT, R0.reuse, 0x4, PT ;  /* 0x000000040000780c */ /* 0x040fe20003f06070 */
[----:B------:R-:W-:Y:S01]  /*5270*/  BSSY.RECONVERGENT B1, `(.L_x_164) ;  /* 0x0000057000017945 */ /* 0x000fe20003800200 */
[----:B------:R-:W-:Y:S02]  /*5280*/  LOP3.LUT R30, R0, 0x3, RZ, 0xc0, !PT ;  /* 0x00000003001e7812 */ /* 0x000fe400078ec0ff */
[----:B-1---5:R-:W-:-:S09]  /*5290*/  MOV R2, RZ ;  /* 0x000000ff00027202 */ /* 0x022fd20000000f00 */
[----:B------:R-:W-:Y:S05]  /*52a0*/  @!P0 BRA `(.L_x_165) ;  /* 0x00000004004c8947 */ /* 0x000fea0003800000 */
[----:B0-23--:R0:W5:Y:S04]  /*52b0*/  LDL R6, [R1] ;  /* 0x0000000001067983 */ /* 0x00d1680000100800 */
[----:B------:R0:W5:Y:S01]  /*52c0*/  LDL R3, [R1+0x200] ;  /* 0x0002000001037983 */ /* 0x0001620000100800 */
[----:B------:R-:W-:Y:S01]  /*52d0*/  LOP3.LUT R2, R0, 0x7ffffffc, RZ, 0xc0, !PT ;  /* 0x7ffffffc00027812 */ /* 0x000fe200078ec0ff */
[----:B------:R-:W-:-:S07]  /*52e0*/  IMAD.MOV.U32 R0, RZ, RZ, RZ ;  /* 0x000000ffff007224 */ /* 0x000fce00078e00ff */
.L_x_168:
[----:B------:R-:W-:-:S05]  /*52f0*/  IMAD R8, R0, 0x4, R1 ;  /* 0x0000000400087824 */ /* 0x000fca00078e0201 */
[----:B-1----:R-:W2:Y:S04]  /*5300*/  LDL R11, [R8+0x4] ;  /* 0x00000400080b7983 */ /* 0x002ea80000100800 */
[----:B------:R-:W3:Y:S01]  /*5310*/  LDL R12, [R8+0x204] ;  /* 0x00020400080c7983 */ /* 0x000ee20000100800 */
[----:B--2--5:R-:W-:-:S04]  /*5320*/  FADD R4, -R11, R6 ;  /* 0x000000060b047221 */ /* 0x024fc80000000100 */
[----:B------:R-:W-:-:S05]  /*5330*/  FMUL R13, |R4|, 0.5 ;  /* 0x3f000000040d7820 */ /* 0x000fca0000400200 */
[----:B------:R-:W-:-:S13]  /*5340*/  FSETP.GT.AND P0, PT, R13, RZ, PT ;  /* 0x000000ff0d00720b */ /* 0x000fda0003f04000 */
[----:B------:R-:W-:Y:S01]  /*5350*/  @P0 FADD R7, R11, R6 ;  /* 0x000000060b070221 */ /* 0x000fe20000000000 */
[----:B------:R-:W-:Y:S02]  /*5360*/  @P0 IMAD R5, R10, 0x5, RZ ;  /* 0x000000050a050824 */ /* 0x000fe400078e02ff */
[----:B---3--:R-:W-:Y:S01]  /*5370*/  @P0 FADD R6, R12, -R3 ;  /* 0x800000030c060221 */ /* 0x008fe20000000000 */
[----:B------:R-:W-:Y:S01]  /*5380*/  @P0 MOV R31, 0x3f000000 ;  /* 0x3f000000001f0802 */ /* 0x000fe20000000f00 */
[----:B------:R-:W-:Y:S01]  /*5390*/  @P0 FMUL R7, R7, 0.5 ;  /* 0x3f00000007070820 */ /* 0x000fe20000400000 */
[----:B------:R-:W-:-:S04]  /*53a0*/  @P0 IMAD.WIDE R4, R5, 0x4, R32 ;  /* 0x0000000405040825 */ /* 0x000fc800078e0220 */
[----:B------:R-:W-:Y:S01]  /*53b0*/  @P0 FADD R9, R6, R6 ;  /* 0x0000000606090221 */ /* 0x000fe20000000000 */
[----:B------:R1:W-:Y:S04]  /*53c0*/  @P0 ST.E desc[UR36][R4.64], R13 ;  /* 0x0000000d04000985 */ /* 0x0003e8000c101924 */
[----:B------:R-:W-:Y:S04]  /*53d0*/  @P0 ST.E desc[UR36][R4.64+0x4], R7 ;  /* 0x0000040704000985 */ /* 0x000fe8000c101924 */
[----:B------:R2:W-:Y:S04]  /*53e0*/  @P0 ST.E desc[UR36][R4.64+0xc], R3 ;  /* 0x00000c0304000985 */ /* 0x0005e8000c101924 */
[----:B------:R-:W-:Y:S04]  /*53f0*/  @P0 ST.E desc[UR36][R4.64+0x8], R31 ;  /* 0x0000081f04000985 */ /* 0x000fe8000c101924 */
[----:B------:R3:W-:Y:S04]  /*5400*/  @P0 ST.E desc[UR36][R4.64+0x10], R9 ;  /* 0x0000100904000985 */ /* 0x0007e8000c101924 */
[----:B------:R-:W4:Y:S04]  /*5410*/  LDL R14, [R8+0x8] ;  /* 0x00000800080e7983 */ /* 0x000f280000100800 */
[----:B------:R-:W2:Y:S01]  /*5420*/  LDL R21, [R8+0x208] ;  /* 0x0002080008157983 */ /* 0x000ea20000100800 */
[----:B------:R-:W-:-:S02]  /*5430*/  @P0 VIADD R10, R10, 0x1 ;  /* 0x000000010a0a0836 */ /* 0x000fc40000000000 */
[----:B----4-:R-:W-:-:S04]  /*5440*/  FADD R6, R11, -R14 ;  /* 0x8000000e0b067221 */ /* 0x010fc80000000000 */
[----:B------:R-:W-:-:S05]  /*5450*/  FMUL R15, |R6|, 0.5 ;  /* 0x3f000000060f7820 */ /* 0x000fca0000400200 */
[----:B------:R-:W-:-:S13]  /*5460*/  FSETP.GT.AND P1, PT, R15, RZ, PT ;  /* 0x000000ff0f00720b */ /* 0x000fda0003f24000 */
[----:B-1----:R-:W-:Y:S02]  /*5470*/  @P1 IMAD R13, R10, 0x5, RZ ;  /* 0x000000050a0d1824 */ /* 0x002fe400078e02ff */
[----:B------:R-:W-:Y:S01]  /*5480*/  @P1 FADD R11, R11, R14 ;  /* 0x0000000e0b0b1221 */ /* 0x000fe20000000000 */
[----:B--2---:R-:W-:Y:S01]  /*5490*/  @P1 FADD R3, -R12, R21 ;  /* 0x000000150c031221 */ /* 0x004fe20000000100 */
[----:B---3--:R-:W-:Y:S02]  /*54a0*/  @P1 IMAD.MOV.U32 R5, RZ, RZ, 0x3f000000 ;  /* 0x3f000000ff051424 */ /* 0x008fe400078e00ff */
[----:B------:R-:W-:-:S04]  /*54b0*/  @P1 IMAD.WIDE R6, R13, 0x4, R32 ;  /* 0x000000040d061825 */ /* 0x000fc800078e0220 */
[----:B------:R-:W-:Y:S01]  /*54c0*/  @P1 FMUL R11, R11, 0.5 ;  /* 0x3f0000000b0b1820 */ /* 0x000fe20000400000 */
[----:B------:R-:W-:Y:S01]  /*54d0*/  @P1 FADD R3, R3, R3 ;  /* 0x0000000303031221 */ /* 0x000fe20000000000 */
[----:B------:R1:W-:Y:S04]  /*54e0*/  @P1 ST.E desc[UR36][R6.64], R15 ;  /* 0x0000000f06001985 */ /* 0x0003e8000c101924 */
[----:B------:R2:W-:Y:S04]  /*54f0*/  @P1 ST.E desc[UR36][R6.64+0x4], R11 ;  /* 0x0000040b06001985 */ /* 0x0005e8000c101924 */
[----:B------:R-:W-:Y:S04]  /*5500*/  @P1 ST.E desc[UR36][R6.64+0xc], R12 ;  /* 0x00000c0c06001985 */ /* 0x000fe8000c101924 */
[----:B------:R3:W-:Y:S04]  /*5510*/  @P1 ST.E desc[UR36][R6.64+0x8], R5 ;  /* 0x0000080506001985 */ /* 0x0007e8000c101924 */
[----:B------:R4:W-:Y:S04]  /*5520*/  @P1 ST.E desc[UR36][R6.64+0x10], R3 ;  /* 0x0000100306001985 */ /* 0x0009e8000c101924 */
[----:B------:R-:W2:Y:S04]  /*5530*/  LDL R13, [R8+0xc] ;  /* 0x00000c00080d7983 */ /* 0x000ea80000100800 */
[----:B------:R-:W3:Y:S01]  /*5540*/  LDL R20, [R8+0x20c] ;  /* 0x00020c0008147983 */ /* 0x000ee20000100800 */
[----:B------:R-:W-:Y:S01]  /*5550*/  @P1 IADD3 R10, PT, PT, R10, 0x1, RZ ;  /* 0x000000010a0a1810 */ /* 0x000fe20007ffe0ff */
[----:B--2---:R-:W-:-:S04]  /*5560*/  FADD R4, R14, -R13 ;  /* 0x8000000d0e047221 */ /* 0x004fc80000000000 */
[----:B------:R-:W-:-:S05]  /*5570*/  FMUL R31, |R4|, 0.5 ;  /* 0x3f000000041f7820 */ /* 0x000fca0000400200 */
[----:B------:R-:W-:-:S13]  /*5580*/  FSETP.GT.AND P0, PT, R31, RZ, PT ;  /* 0x000000ff1f00720b */ /* 0x000fda0003f04000 */
[----:B-1----:R-:W-:Y:S02]  /*5590*/  @P0 IMAD R15, R10, 0x5, RZ ;  /* 0x000000050a0f0824 */ /* 0x002fe400078e02ff */
[----:B------:R-:W-:Y:S01]  /*55a0*/  @P0 FADD R11, R14, R13 ;  /* 0x0000000d0e0b0221 */ /* 0x000fe20000000000 */
[----:B---3--:R-:W-:Y:S01]  /*55b0*/  @P0 FADD R9, -R21, R20 ;  /* 0x0000001415090221 */ /* 0x008fe20000000100 */
[----:B------:R-:W-:Y:S02]  /*55c0*/  @P0 IMAD.MOV.U32 R35, RZ, RZ, 0x3f000000 ;  /* 0x3f000000ff230424 */ /* 0x000fe400078e00ff */
[----:B------:R-:W-:-:S04]  /*55d0*/  @P0 IMAD.WIDE R4, R15, 0x4, R32 ;  /* 0x000000040f040825 */ /* 0x000fc800078e0220 */
[----:B------:R-:W-:Y:S01]  /*55e0*/  @P0 FMUL R11, R11, 0.5 ;  /* 0x3f0000000b0b0820 */ /* 0x000fe20000400000 */
[----:B------:R-:W-:Y:S01]  /*55f0*/  @P0 FADD R9, R9, R9 ;  /* 0x0000000909090221 */ /* 0x000fe20000000000 */
[----:B------:R1:W-:Y:S04]  /*5600*/  @P0 ST.E desc[UR36][R4.64], R31 ;  /* 0x0000001f04000985 */ /* 0x0003e8000c101924 */
[----:B------:R1:W-:Y:S04]  /*5610*/  @P0 ST.E desc[UR36][R4.64+0x4], R11 ;  /* 0x0000040b04000985 */ /* 0x0003e8000c101924 */
[----:B------:R1:W-:Y:S04]  /*5620*/  @P0 ST.E desc[UR36][R4.64+0xc], R21 ;  /* 0x00000c1504000985 */ /* 0x0003e8000c101924 */
[----:B------:R1:W-:Y:S04]  /*5630*/  @P0 ST.E desc[UR36][R4.64+0x8], R35 ;  /* 0x0000082304000985 */ /* 0x0003e8000c101924 */
[----:B------:R1:W-:Y:S04]  /*5640*/  @P0 ST.E desc[UR36][R4.64+0x10], R9 ;  /* 0x0000100904000985 */ /* 0x0003e8000c101924 */
[----:B----4-:R-:W2:Y:S04]  /*5650*/  LDL R6, [R8+0x10] ;  /* 0x0000100008067983 */ /* 0x010ea80000100800 */
[----:B------:R1:W5:Y:S01]  /*5660*/  LDL R3, [R8+0x210] ;  /* 0x0002100008037983 */ /* 0x0003620000100800 */
[----:B------:R-:W-:Y:S01]  /*5670*/  VIADD R0, R0, 0x4 ;  /* 0x0000000400007836 */ /* 0x000fe20000000000 */
[----:B------:R-:W-:Y:S01]  /*5680*/  BSSY.RECONVERGENT B2, `(.L_x_166) ;  /* 0x0000014000027945 */ /* 0x000fe20003800200 */
[----:B------:R-:W-:-:S03]  /*5690*/  @P0 IADD3 R10, PT, PT, R10, 0x1, RZ ;  /* 0x000000010a0a0810 */ /* 0x000fc60007ffe0ff */
[----:B------:R-:W-:Y:S01]  /*56a0*/  ISETP.NE.AND P2, PT, R0, R2, PT ;  /* 0x000000020000720c */ /* 0x000fe20003f45270 */
[----:B--2---:R-:W-:-:S04]  /*56b0*/  FADD R7, R13, -R6 ;  /* 0x800000060d077221 */ /* 0x004fc80000000000 */
[----:B------:R-:W-:-:S05]  /*56c0*/  FMUL R15, |R7|, 0.5 ;  /* 0x3f000000070f7820 */ /* 0x000fca0000400200 */
[----:B------:R-:W-:-:S13]  /*56d0*/  FSETP.GT.AND P1, PT, R15, RZ, PT ;  /* 0x000000ff0f00720b */ /* 0x000fda0003f24000 */
[----:B-1----:R-:W-:Y:S05]  /*56e0*/  @!P1 BRA `(.L_x_167) ;  /* 0x0000000000349947 */ /* 0x002fea0003800000 */
[----:B------:R-:W-:Y:S02]  /*56f0*/  IMAD R5, R10, 0x5, RZ ;  /* 0x000000050a057824 */ /* 0x000fe400078e02ff */
[----:B------:R-:W-:Y:S01]  /*5700*/  FADD R8, R6, R13 ;  /* 0x0000000d06087221 */ /* 0x000fe20000000000 */
[----:B-----5:R-:W-:Y:S01]  /*5710*/  FADD R7, R3, -R20 ;  /* 0x8000001403077221 */ /* 0x020fe20000000000 */
[----:B------:R-:W-:Y:S02]  /*5720*/  IMAD.MOV.U32 R11, RZ, RZ, 0x3f000000 ;  /* 0x3f000000ff0b7424 */ /* 0x000fe400078e00ff */
        /* <DEDUP_REMOVED lines=8> */
[----:B------:R1:W-:Y:S02]  /*57b0*/  ST.E desc[UR36][R4.64+0x10], R7 ;  /* 0x0000100704007985 */ /* 0x0003e4000c101924 */
.L_x_167:
[----:B------:R-:W-:Y:S05]  /*57c0*/  BSYNC.RECONVERGENT B2 ;  /* 0x0000000000027941 */ /* 0x000fea0003800200 */
.L_x_166:
[----:B------:R-:W-:Y:S05]  /*57d0*/  @P2 BRA `(.L_x_168) ;  /* 0xfffffff800c42947 */ /* 0x000fea000383ffff */
.L_x_165:
[----:B------:R-:W-:Y:S05]  /*57e0*/  BSYNC.RECONVERGENT B1 ;  /* 0x0000000000017941 */ /* 0x000fea0003800200 */
.L_x_164:
[----:B------:R-:W-:-:S13]  /*57f0*/  ISETP.NE.AND P0, PT, R30, RZ, PT ;  /* 0x000000ff1e00720c */ /* 0x000fda0003f05270 */
[----:B------:R-:W-:Y:S05]  /*5800*/  @!P0 BRA `(.L_x_163) ;  /* 0x0000000400008947 */ /* 0x000fea0003800000 */
[----:B------:R-:W-:-:S05]  /*5810*/  LEA R0, R2, R1, 0x2 ;  /* 0x0000000102007211 */ /* 0x000fca00078e10ff */
[----:B0123--:R-:W2:Y:S04]  /*5820*/  LDL.64 R8, [R0] ;  /* 0x0000000000087983 */ /* 0x00fea80000100a00 */
[----:B------:R0:W5:Y:S01]  /*5830*/  LDL.64 R12, [R0+0x200] ;  /* 0x00020000000c7983 */ /* 0x0001620000100a00 */
[----:B------:R-:W-:Y:S01]  /*5840*/  BSSY.RECONVERGENT B1, `(.L_x_169) ;  /* 0x0000013000017945 */ /* 0x000fe20003800200 */
[----:B------:R-:W-:Y:S01]  /*5850*/  ISETP.NE.AND P1, PT, R30, 0x1, PT ;  /* 0x000000011e00780c */ /* 0x000fe20003f25270 */
[----:B--2---:R-:W-:-:S04]  /*5860*/  FADD R2, R8, -R9 ;  /* 0x8000000908027221 */ /* 0x004fc80000000000 */
[----:B------:R-:W-:-:S05]  /*5870*/  FMUL R11, |R2|, 0.5 ;  /* 0x3f000000020b7820 */ /* 0x000fca0000400200 */
[----:B------:R-:W-:-:S13]  /*5880*/  FSETP.GT.AND P0, PT, R11, RZ, PT ;  /* 0x000000ff0b00720b */ /* 0x000fda0003f04000 */
[----:B0-----:R-:W-:Y:S05]  /*5890*/  @!P0 BRA `(.L_x_170) ;  /* 0x0000000000348947 */ /* 0x001fea0003800000 */
[----:B------:R-:W-:Y:S01]  /*58a0*/  FADD R5, R8, R9 ;  /* 0x0000000908057221 */ /* 0x000fe20000000000 */
[----:B-----5:R-:W-:Y:S02]  /*58b0*/  IMAD R3, R10, 0x5, RZ ;  /* 0x000000050a037824 */ /* 0x020fe400078e02ff */
[----:B------:R-:W-:Y:S01]  /*58c0*/  FADD R4, R13, -R12 ;  /* 0x8000000c0d047221 */ /* 0x000fe20000000000 */
[----:B------:R-:W-:Y:S02]  /*58d0*/  IMAD.MOV.U32 R15, RZ, RZ, 0x3f000000 ;  /* 0x3f000000ff0f7424 */ /* 0x000fe400078e00ff */
[----:B------:R-:W-:Y:S01]  /*58e0*/  FMUL R7, R5, 0.5 ;  /* 0x3f00000005077820 */ /* 0x000fe20000400000 */
[----:B------:R-:W-:-:S04]  /*58f0*/  IMAD.WIDE R2, R3, 0x4, R32 ;  /* 0x0000000403027825 */ /* 0x000fc800078e0220 */
[----:B------:R-:W-:Y:S01]  /*5900*/  FADD R5, R4, R4 ;  /* 0x0000000404057221 */ /* 0x000fe20000000000 */
[----:B------:R-:W-:Y:S01]  /*5910*/  VIADD R10, R10, 0x1 ;  /* 0x000000010a0a7836 */ /* 0x000fe20000000000 */
[----:B------:R0:W-:Y:S04]  /*5920*/  ST.E desc[UR36][R2.64], R11 ;  /* 0x0000000b02007985 */ /* 0x0001e8000c101924 */
[----:B------:R0:W-:Y:S04]  /*5930*/  ST.E desc[UR36][R2.64+0x4], R7 ;  /* 0x0000040702007985 */ /* 0x0001e8000c101924 */
[----:B------:R0:W-:Y:S04]  /*5940*/  ST.E desc[UR36][R2.64+0xc], R12 ;  /* 0x00000c0c02007985 */ /* 0x0001e8000c101924 */
[----:B------:R0:W-:Y:S04]  /*5950*/  ST.E desc[UR36][R2.64+0x8], R15 ;  /* 0x0000080f02007985 */ /* 0x0001e8000c101924 */
[----:B------:R0:W-:Y:S02]  /*5960*/  ST.E desc[UR36][R2.64+0x10], R5 ;  /* 0x0000100502007985 */ /* 0x0001e4000c101924 */
.L_x_170:
[----:B------:R-:W-:Y:S05]  /*5970*/  BSYNC.RECONVERGENT B1 ;  /* 0x0000000000017941 */ /* 0x000fea0003800200 */
.L_x_169:
[----:B------:R-:W-:Y:S05]  /*5980*/  @!P1 BRA `(.L_x_163) ;  /* 0x0000000000a09947 */ /* 0x000fea0003800000 */
[----:B------:R-:W0:Y:S04]  /*5990*/  LDL R6, [R0+0x8] ;  /* 0x0000080000067983 */ /* 0x000e280000100800 */
[----:B------:R1:W5:Y:S01]  /*59a0*/  LDL R8, [R0+0x208] ;  /* 0x0002080000087983 */ /* 0x0003620000100800 */
[----:B------:R-:W-:Y:S01]  /*59b0*/  BSSY.RECONVERGENT B1, `(.L_x_171) ;  /* 0x0000013000017945 */ /* 0x000fe20003800200 */
[----:B------:R-:W-:Y:S01]  /*59c0*/  ISETP.NE.AND P1, PT, R30, 0x2, PT ;  /* 0x000000021e00780c */ /* 0x000fe20003f25270 */
[----:B0-----:R-:W-:-:S04]  /*59d0*/  FADD R2, R9, -R6 ;  /* 0x8000000609027221 */ /* 0x001fc80000000000 */
[----:B------:R-:W-:-:S05]  /*59e0*/  FMUL R11, |R2|, 0.5 ;  /* 0x3f000000020b7820 */ /* 0x000fca0000400200 */
[----:B------:R-:W-:-:S13]  /*59f0*/  FSETP.GT.AND P0, PT, R11, RZ, PT ;  /* 0x000000ff0b00720b */ /* 0x000fda0003f04000 */
[----:B-1----:R-:W-:Y:S05]  /*5a00*/  @!P0 BRA `(.L_x_172) ;  /* 0x0000000000348947 */ /* 0x002fea0003800000 */
[----:B------:R-:W-:Y:S01]  /*5a10*/  FADD R5, R9, R6 ;  /* 0x0000000609057221 */ /* 0x000fe20000000000 */
[----:B-----5:R-:W-:Y:S02]  /*5a20*/  IMAD R3, R10, 0x5, RZ ;  /* 0x000000050a037824 */ /* 0x020fe400078e02ff */
[----:B------:R-:W-:Y:S01]  /*5a30*/  FADD R4, -R13, R8 ;  /* 0x000000080d047221 */ /* 0x000fe20000000100 */
[----:B------:R-:W-:Y:S02]  /*5a40*/  HFMA2 R9, -RZ, RZ, 1.75, 0 ;  /* 0x3f000000ff097431 */ /* 0x000fe400000001ff */
        /* <DEDUP_REMOVED lines=9> */
.L_x_172:
[----:B------:R-:W-:Y:S05]  /*5ae0*/  BSYNC.RECONVERGENT B1 ;  /* 0x0000000000017941 */ /* 0x000fea0003800200 */
.L_x_171:
[----:B------:R-:W-:Y:S05]  /*5af0*/  @!P1 BRA `(.L_x_163) ;  /* 0x0000000000449947 */ /* 0x000fea0003800000 */
[----:B0-----:R-:W2:Y:S04]  /*5b00*/  LDL R2, [R0+0xc] ;  /* 0x00000c0000027983 */ /* 0x001ea80000100800 */
[----:B------:R-:W3:Y:S01]  /*5b10*/  LDL R5, [R0+0x20c] ;  /* 0x00020c0000057983 */ /* 0x000ee20000100800 */
[C-C-:B--2--5:R-:W-:Y:S01]  /*5b20*/  FADD R3, R6.reuse, -R2.reuse ;  /* 0x8000000206037221 */ /* 0x164fe20000000000 */
[----:B------:R-:W-:-:S03]  /*5b30*/  FADD R7, R6, R2 ;  /* 0x0000000206077221 */ /* 0x000fc60000000000 */
[----:B------:R-:W-:-:S05]  /*5b40*/  FMUL R9, |R3|, 0.5 ;  /* 0x3f00000003097820 */ /* 0x000fca0000400200 */
[----:B------:R-:W-:-:S13]  /*5b50*/  FSETP.GT.AND P0, PT, R9, RZ, PT ;  /* 0x000000ff0900720b */ /* 0x000fda0003f04000 */
[----:B------:R-:W-:Y:S02]  /*5b60*/  @P0 IMAD R3, R10, 0x5, RZ ;  /* 0x000000050a030824 */ /* 0x000fe400078e02ff */
[----:B---3--:R-:W-:Y:S01]  /*5b70*/  @P0 FADD R4, -R8, R5 ;  /* 0x0000000508040221 */ /* 0x008fe20000000100 */
[----:B------:R-:W-:Y:S01]  /*5b80*/  @P0 FMUL R7, R7, 0.5 ;  /* 0x3f00000007070820 */ /* 0x000fe20000400000 */
[----:B------:R-:W-:Y:S02]  /*5b90*/  @P0 IMAD.MOV.U32 R11, RZ, RZ, 0x3f000000 ;  /* 0x3f000000ff0b0424 */ /* 0x000fe400078e00ff */
[----:B------:R-:W-:-:S04]  /*5ba0*/  @P0 IMAD.WIDE R2, R3, 0x4, R32 ;  /* 0x0000000403020825 */ /* 0x000fc800078e0220 */
[----:B------:R-:W-:Y:S01]  /*5bb0*/  @P0 FADD R5, R4, R4 ;  /* 0x0000000404050221 */ /* 0x000fe20000000000 */
[----:B------:R4:W-:Y:S04]  /*5bc0*/  @P0 ST.E desc[UR36][R2.64], R9 ;  /* 0x0000000902000985 */ /* 0x0009e8000c101924 */
[----:B------:R4:W-:Y:S04]  /*5bd0*/  @P0 ST.E desc[UR36][R2.64+0x4], R7 ;  /* 0x0000040702000985 */ /* 0x0009e8000c101924 */
[----:B------:R4:W-:Y:S04]  /*5be0*/  @P0 ST.E desc[UR36][R2.64+0xc], R8 ;  /* 0x00000c0802000985 */ /* 0x0009e8000c101924 */
[----:B------:R4:W-:Y:S04]  /*5bf0*/  @P0 ST.E desc[UR36][R2.64+0x8], R11 ;  /* 0x0000080b02000985 */ /* 0x0009e8000c101924 */
[----:B------:R4:W-:Y:S02]  /*5c00*/  @P0 ST.E desc[UR36][R2.64+0x10], R5 ;  /* 0x0000100502000985 */ /* 0x0009e4000c101924 */
.L_x_163:
[----:B------:R-:W-:Y:S05]  /*5c10*/  BSYNC.RECONVERGENT B0 ;  /* 0x0000000000007941 */ /* 0x000fea0003800200 */
.L_x_162:
[----:B------:R-:W-:Y:S02]  /*5c20*/  MOV R0, 0x88 ;  /* 0x0000008800007802 */ /* 0x000fe40000000f00 */
[----:B------:R-:W-:Y:S02]  /*5c30*/  IADD3 R51, PT, PT, -R40, R41, RZ ;  /* 0x0000002928337210 */ /* 0x000fe40007ffe1ff */
[----:B01-345:R0:W1:Y:S03]  /*5c40*/  LDC.64 R2, c[0x4][R0] ;  /* 0x0100000000027b82 */ /* 0x03b0660000000a00 */
[----:B------:R-:W-:-:S04]  /*5c50*/  IMAD R34, R51, 0x5, RZ ;  /* 0x0000000533227824 */ /* 0x000fc800078e02ff */
[----:B------:R-:W-:-:S07]  /*5c60*/  IMAD.WIDE R4, R34, 0x4, RZ ;  /* 0x0000000422047825 */ /* 0x000fce00078e02ff */
[----:B------:R-:W-:-:S07]  /*5c70*/  LEPC R20, `(.L_x_173) ;  /* 0x000000001014794e */ /* 0x000fce0000000000 */
[----:B012---:R-:W-:Y:S05]  /*5c80*/  CALL.ABS.NOINC R2 ;  /* 0x0000000002007343 */ /* 0x007fea0003c00000 */
.L_x_173:
[----:B------:R-:W-:Y:S01]  /*5c90*/  ISETP.GE.AND P0, PT, R51, 0x1, PT ;  /* 0x000000013300780c */ /* 0x000fe20003f06270 */
[----:B------:R-:W-:Y:S01]  /*5ca0*/  BSSY.RECONVERGENT B0, `(.L_x_174) ;  /* 0x0000028000007945 */ /* 0x000fe20003800200 */
[----:B------:R-:W-:Y:S02]  /*5cb0*/  IMAD.MOV.U32 R30, RZ, RZ, R4 ;  /* 0x000000ffff1e7224 */ /* 0x000fe400078e0004 */
[----:B------:R-:W-:-:S09]  /*5cc0*/  IMAD.MOV.U32 R31, RZ, RZ, R5 ;  /* 0x000000ffff1f7224 */ /* 0x000fd200078e0005 */
[----:B------:R-:W-:Y:S05]  /*5cd0*/  @!P0 BRA `(.L_x_175) ;  /* 0x0000000000908947 */ /* 0x000fea0003800000 */
[C---:B------:R-:W-:Y:S01]  /*5ce0*/  ISETP.GE.AND P0, PT, R34.reuse, 0x4, PT ;  /* 0x000000042200780c */ /* 0x040fe20003f06270 */
[----:B------:R-:W-:Y:S01]  /*5cf0*/  BSSY.RECONVERGENT B1, `(.L_x_176) ;  /* 0x0000015000017945 */ /* 0x000fe20003800200 */
[----:B------:R-:W-:Y:S01]  /*5d00*/  VIMNMX R0, PT, PT, R34, 0x1, !PT ;  /* 0x0000000122007848 */ /* 0x000fe20007fe0100 */
[----:B------:R-:W-:-:S03]  /*5d10*/  HFMA2 R7, -RZ, RZ, 0, 0 ;  /* 0x00000000ff077431 */ /* 0x000fc600000001ff */
[----:B------:R-:W-:-:S04]  /*5d20*/  LOP3.LUT R6, R0, 0x3, RZ, 0xc0, !PT ;  /* 0x0000000300067812 */ /* 0x000fc800078ec0ff */
[----:B------:R-:W-:-:S03]  /*5d30*/  ISETP.NE.AND P1, PT, R6, RZ, PT ;  /* 0x000000ff0600720c */ /* 0x000fc60003f25270 */
[----:B------:R-:W-:Y:S10]  /*5d40*/  @!P0 BRA `(.L_x_177) ;  /* 0x00000000003c8947 */ /* 0x000ff40003800000 */
[----:B------:R-:W-:Y:S01]  /*5d50*/  LOP3.LUT R7, R0, 0x7ffffffc, RZ, 0xc0, !PT ;  /* 0x7ffffffc00077812 */ /* 0x000fe200078ec0ff */
[----:B------:R-:W-:-:S07]  /*5d60*/  IMAD.MOV.U32 R9, RZ, RZ, RZ ;  /* 0x000000ffff097224 */ /* 0x000fce00078e00ff */
.L_x_178:
[----:B------:R-:W-:-:S05]  /*5d70*/  IMAD.WIDE.U32 R2, R9, 0x4, R32 ;  /* 0x0000000409027825 */ /* 0x000fca00078e0020 */
[----:B0-----:R-:W2:Y:S01]  /*5d80*/  LD.E R11, desc[UR36][R2.64] ;  /* 0x00000024020b7980 */ /* 0x001ea2000c101900 */
[----:B------:R-:W-:-:S05]  /*5d90*/  IMAD.WIDE.U32 R4, R9, 0x4, R30 ;  /* 0x0000000409047825 */ /* 0x000fca00078e001e */
[----:B--2---:R0:W-:Y:S04]  /*5da0*/  ST.E desc[UR36][R4.64], R11 ;  /* 0x0000000b04007985 */ /* 0x0041e8000c101924 */
[----:B------:R-:W2:Y:S04]  /*5db0*/  LD.E R13, desc[UR36][R2.64+0x4] ;  /* 0x00000424020d7980 */ /* 0x000ea8000c101900 */
[----:B--2---:R0:W-:Y:S04]  /*5dc0*/  ST.E desc[UR36][R4.64+0x4], R13 ;  /* 0x0000040d04007985 */ /* 0x0041e8000c101924 */
[----:B------:R-:W2:Y:S04]  /*5dd0*/  LD.E R15, desc[UR36][R2.64+0x8] ;  /* 0x00000824020f7980 */ /* 0x000ea8000c101900 */
[----:B--2---:R0:W-:Y:S04]  /*5de0*/  ST.E desc[UR36][R4.64+0x8], R15 ;  /* 0x0000080f04007985 */ /* 0x0041e8000c101924 */
[----:B------:R-:W2:Y:S01]  /*5df0*/  LD.E R21, desc[UR36][R2.64+0xc] ;  /* 0x00000c2402157980 */ /* 0x000ea2000c101900 */
[----:B------:R-:W-:-:S05]  /*5e00*/  VIADD R9, R9, 0x4 ;  /* 0x0000000409097836 */ /* 0x000fca0000000000 */
[----:B------:R-:W-:Y:S01]  /*5e10*/  ISETP.NE.AND P0, PT, R9, R7, PT ;  /* 0x000000070900720c */ /* 0x000fe20003f05270 */
[----:B--2---:R0:W-:-:S12]  /*5e20*/  ST.E desc[UR36][R4.64+0xc], R21 ;  /* 0x00000c1504007985 */ /* 0x0041d8000c101924 */
[----:B------:R-:W-:Y:S05]  /*5e30*/  @P0 BRA `(.L_x_178) ;  /* 0xfffffffc00cc0947 */ /* 0x000fea000383ffff */
.L_x_177:
[----:B------:R-:W-:Y:S05]  /*5e40*/  BSYNC.RECONVERGENT B1 ;  /* 0x0000000000017941 */ /* 0x000fea0003800200 */
.L_x_176:
[----:B------:R-:W-:Y:S05]  /*5e50*/  @!P1 BRA `(.L_x_175) ;  /* 0x0000000000309947 */ /* 0x000fea0003800000 */
[----:B------:R-:W-:-:S05]  /*5e60*/  IMAD.WIDE.U32 R2, R7, 0x4, R32 ;  /* 0x0000000407027825 */ /* 0x000fca00078e0020 */
[----:B------:R-:W2:Y:S01]  /*5e70*/  LD.E R9, desc[UR36][R2.64] ;  /* 0x0000002402097980 */ /* 0x000ea2000c101900 */
[----:B0-----:R-:W-:Y:S01]  /*5e80*/  IMAD.WIDE.U32 R4, R7, 0x4, R30 ;  /* 0x0000000407047825 */ /* 0x001fe200078e001e */
[----:B------:R-:W-:-:S04]  /*5e90*/  ISETP.NE.AND P0, PT, R6, 0x1, PT ;  /* 0x000000010600780c */ /* 0x000fc80003f05270 */
[----:B--2---:R1:W-:Y:S09]  /*5ea0*/  ST.E desc[UR36][R4.64], R9 ;  /* 0x0000000904007985 */ /* 0x0043f2000c101924 */
[----:B------:R-:W-:Y:S05]  /*5eb0*/  @!P0 BRA `(.L_x_175) ;  /* 0x0000000000188947 */ /* 0x000fea0003800000 */
[----:B------:R-:W2:Y:S01]  /*5ec0*/  LD.E R7, desc[UR36][R2.64+0x4] ;  /* 0x0000042402077980 */ /* 0x000ea2000c101900 */
[----:B------:R-:W-:-:S03]  /*5ed0*/  ISETP.NE.AND P0, PT, R6, 0x2, PT ;  /* 0x000000020600780c */ /* 0x000fc60003f05270 */
[----:B--2---:R2:W-:Y:S10]  /*5ee0*/  ST.E desc[UR36][R4.64+0x4], R7 ;  /* 0x0000040704007985 */ /* 0x0045f4000c101924 */
[----:B------:R-:W-:Y:S05]  /*5ef0*/  @!P0 BRA `(.L_x_175) ;  /* 0x0000000000088947 */ /* 0x000fea0003800000 */
[----:B------:R-:W3:Y:S04]  /*5f00*/  LD.E R3, desc[UR36][R2.64+0x8] ;  /* 0x0000082402037980 */ /* 0x000ee8000c101900 */
[----:B---3--:R3:W-:Y:S02]  /*5f10*/  ST.E desc[UR36][R4.64+0x8], R3 ;  /* 0x0000080304007985 */ /* 0x0087e4000c101924 */
.L_x_175:
[----:B------:R-:W-:Y:S05]  /*5f20*/  BSYNC.RECONVERGENT B0 ;  /* 0x0000000000007941 */ /* 0x000fea0003800200 */
.L_x_174:
[----:B------:R-:W-:Y:S01]  /*5f30*/  MOV R0, 0x90 ;  /* 0x0000009000007802 */ /* 0x000fe20000000f00 */
[----:B0123--:R-:W-:Y:S01]  /*5f40*/  IMAD.MOV.U32 R5, RZ, RZ, R33 ;  /* 0x000000ffff057224 */ /* 0x00ffe200078e0021 */
[----:B------:R-:W-:Y:S02]  /*5f50*/  MOV R4, R32 ;  /* 0x0000002000047202 */ /* 0x000fe40000000f00 */
[----:B------:R0:W1:Y:S05]  /*5f60*/  LDC.64 R2, c[0x4][R0] ;  /* 0x0100000000027b82 */ /* 0x00006a0000000a00 */
[----:B------:R-:W-:-:S07]  /*5f70*/  LEPC R20, `(.L_x_179) ;  /* 0x000000001014794e */ /* 0x000fce0000000000 */
[----:B01----:R-:W-:Y:S05]  /*5f80*/  CALL.ABS.NOINC R2 ;  /* 0x0000000002007343 */ /* 0x003fea0003c00000 */
.L_x_179:
[----:B------:R-:W-:Y:S01]  /*5f90*/  MOV R2, 0x88 ;  /* 0x0000008800027802 */ /* 0x000fe20000000f00 */
[----:B------:R-:W-:Y:S02]  /*5fa0*/  HFMA2 R5, -RZ, RZ, 0, 0 ;  /* 0x00000000ff057431 */ /* 0x000fe400000001ff */
[----:B------:R-:W-:Y:S01]  /*5fb0*/  IMAD.MOV.U32 R4, RZ, RZ, 0x80 ;  /* 0x00000080ff047424 */ /* 0x000fe200078e00ff */
[----:B------:R0:W1:Y:S06]  /*5fc0*/  LDC.64 R6, c[0x4][R2] ;  /* 0x0100000002067b82 */ /* 0x00006c0000000a00 */
[----:B------:R-:W-:-:S07]  /*5fd0*/  LEPC R20, `(.L_x_180) ;  /* 0x000000001014794e */ /* 0x000fce0000000000 */
[----:B01----:R-:W-:Y:S05]  /*5fe0*/  CALL.ABS.NOINC R6 ;  /* 0x0000000006007343 */ /* 0x003fea0003c00000 */
.L_x_180:
[----:B------:R-:W0:Y:S01]  /*5ff0*/  LDC.64 R2, c[0x4][R2] ;  /* 0x0100000002027b82 */ /* 0x000e220000000a00 */
[----:B------:R-:W-:Y:S02]  /*6000*/  HFMA2 R37, -RZ, RZ, 0, 0 ;  /* 0x00000000ff257431 */ /* 0x000fe400000001ff */
[----:B------:R-:W-:Y:S02]  /*6010*/  IMAD.MOV.U32 R32, RZ, RZ, R4 ;  /* 0x000000ffff207224 */ /* 0x000fe400078e0004 */
[----:B------:R-:W-:Y:S01]  /*6020*/  IMAD.MOV.U32 R33, RZ, RZ, R5 ;  /* 0x000000ffff217224 */ /* 0x000fe200078e0005 */
[----:B------:R-:W-:Y:S01]  /*6030*/  MOV R5, RZ ;  /* 0x000000ff00057202 */ /* 0x000fe20000000f00 */
[----:B------:R-:W-:Y:S02]  /*6040*/  IMAD.MOV.U32 R39, RZ, RZ, RZ ;  /* 0x000000ffff277224 */ /* 0x000fe400078e00ff */
[----:B------:R-:W-:-:S07]  /*6050*/  IMAD.MOV.U32 R4, RZ, RZ, 0x80 ;  /* 0x00000080ff047424 */ /* 0x000fce00078e00ff */
[----:B------:R-:W-:-:S07]  /*6060*/  LEPC R20, `(.L_x_181) ;  /* 0x000000001014794e */ /* 0x000fce0000000000 */
[----:B0-----:R-:W-:Y:S05]  /*6070*/  CALL.ABS.NOINC R2 ;  /* 0x0000000002007343 */ /* 0x001fea0003c00000 */
.L_x_181:
[----:B------:R-:W-:Y:S01]  /*6080*/  BSSY.RECONVERGENT B0, `(.L_x_182) ;  /* 0x000000d000007945 */ /* 0x000fe20003800200 */
[----:B------:R-:W-:Y:S02]  /*6090*/  IMAD.MOV.U32 R34, RZ, RZ, R4 ;  /* 0x000000ffff227224 */ /* 0x000fe400078e0004 */
[----:B------:R-:W-:-:S07]  /*60a0*/  IMAD.MOV.U32 R35, RZ, RZ, R5 ;  /* 0x000000ffff237224 */ /* 0x000fce00078e0005 */
.L_x_183:
[----:B------:R-:W-:Y:S02]  /*60b0*/  IADD3 R2, P0, PT, R34, R37, RZ ;  /* 0x0000002522027210 */ /* 0x000fe40007f1e0ff */
[----:B------:R-:W-:Y:S02]  /*60c0*/  IADD3 R0, P1, PT, R37, 0x1, RZ ;  /* 0x0000000125007810 */ /* 0x000fe40007f3e0ff */
[----:B------:R-:W-:Y:S02]  /*60d0*/  IADD3.X R3, PT, PT, R35, R39, RZ, P0, !PT ;  /* 0x0000002723037210 */ /* 0x000fe400007fe4ff */
[----:B------:R-:W-:Y:S01]  /*60e0*/  ISETP.GE.U32.AND P0, PT, R37, 0x7f, PT ;  /* 0x0000007f2500780c */ /* 0x000fe20003f06070 */
[----:B------:R-:W-:Y:S02]  /*60f0*/  IMAD.X R4, RZ, RZ, R39, P1 ;  /* 0x000000ffff047224 */ /* 0x000fe400008e0627 */
[----:B------:R0:W-:Y:S01]  /*6100*/  ST.E.U8 desc[UR36][R2.64], RZ ;  /* 0x000000ff02007985 */ /* 0x0001e2000c101124 */
[----:B------:R-:W-:Y:S01]  /*6110*/  ISETP.GE.U32.AND.EX P0, PT, R39, RZ, PT, P0 ;  /* 0x000000ff2700720c */ /* 0x000fe20003f06100 */
[----:B------:R-:W-:Y:S01]  /*6120*/  IMAD.MOV.U32 R37, RZ, RZ, R0 ;  /* 0x000000ffff257224 */ /* 0x000fe200078e0000 */
[----:B------:R-:W-:-:S11]  /*6130*/  MOV R39, R4 ;  /* 0x0000000400277202 */ /* 0x000fd60000000f00 */
[----:B0-----:R-:W-:Y:S05]  /*6140*/  @!P0 BRA `(.L_x_183) ;  /* 0xfffffffc00d88947 */ /* 0x001fea000383ffff */
[----:B------:R-:W-:Y:S05]  /*6150*/  BSYNC.RECONVERGENT B0 ;  /* 0x0000000000007941 */ /* 0x000fea0003800200 */
.L_x_182:
[----:B------:R-:W-:Y:S01]  /*6160*/  ISETP.GE.AND P0, PT, R51, 0x1, PT ;  /* 0x000000013300780c */ /* 0x000fe20003f06270 */
[----:B------:R-:W-:Y:S01]  /*6170*/  BSSY.RECONVERGENT B0, `(.L_x_184) ;  /* 0x00000ae000007945 */ /* 0x000fe20003800200 */
[----:B------:R-:W-:Y:S02]  /*6180*/  IMAD.MOV.U32 R46, RZ, RZ, RZ ;  /* 0x000000ffff2e7224 */ /* 0x000fe400078e00ff */
[----:B------:R-:W-:-:S09]  /*6190*/  P2R R49, PR, RZ, 0x1 ;  /* 0x00000001ff317803 */ /* 0x000fd20000000000 */
[----:B------:R-:W-:Y:S05]  /*61a0*/  @!P0 BRA `(.L_x_185) ;  /* 0x0000000800a88947 */ /* 0x000fea0003800000 */
[----:B------:R-:W-:Y:S01]  /*61b0*/  IMAD.IADD R0, R40, 0x1, -R41 ;  /* 0x0000000128007824 */ /* 0x000fe200078e0a29 */
[----:B------:R-:W-:Y:S01]  /*61c0*/  LOP3.LUT R39, R51, 0xf, RZ, 0xc0, !PT ;  /* 0x0000000f33277812 */ /* 0x000fe200078ec0ff */
[----:B------:R-:W-:Y:S01]  /*61d0*/  BSSY.RECONVERGENT B1, `(.L_x_186) ;  /* 0x000004e000017945 */ /* 0x000fe20003800200 */
[----:B------:R-:W-:Y:S02]  /*61e0*/  HFMA2 R46, -RZ, RZ, 0, 0 ;  /* 0x00000000ff2e7431 */ /* 0x000fe400000001ff */
[----:B------:R-:W-:Y:S01]  /*61f0*/  ISETP.GT.U32.AND P1, PT, R0, -0x10, PT ;  /* 0xfffffff00000780c */ /* 0x000fe20003f24070 */
[----:B------:R-:W-:Y:S01]  /*6200*/  IMAD.MOV.U32 R0, RZ, RZ, RZ ;  /* 0x000000ffff007224 */ /* 0x000fe200078e00ff */
[----:B------:R-:W-:-:S11]  /*6210*/  ISETP.NE.AND P0, PT, R39, RZ, PT ;  /* 0x000000ff2700720c */ /* 0x000fd60003f05270 */
[----:B------:R-:W-:Y:S05]  /*6220*/  @P1 BRA `(.L_x_187) ;  /* 0x0000000400201947 */ /* 0x000fea0003800000 */
[----:B------:R-:W-:Y:S01]  /*6230*/  LOP3.LUT R0, R51, 0x7ffffff0, RZ, 0xc0, !PT ;  /* 0x7ffffff033007812 */ /* 0x000fe200078ec0ff */
[----:B------:R-:W-:Y:S01]  /*6240*/  IMAD.MOV.U32 R46, RZ, RZ, RZ ;  /* 0x000000ffff2e7224 */ /* 0x000fe200078e00ff */
[----:B------:R-:W-:-:S07]  /*6250*/  MOV R5, RZ ;  /* 0x000000ff00057202 */ /* 0x000fce0000000f00 */
.L_x_188:
[----:B------:R-:W-:-:S04]  /*6260*/  IMAD R3, R5, 0x5, RZ ;  /* 0x0000000505037824 */ /* 0x000fc800078e02ff */
[----:B------:R-:W-:-:S05]  /*6270*/  IMAD.WIDE.U32 R2, R3, 0x4, R30 ;  /* 0x0000000403027825 */ /* 0x000fca00078e001e */
[----:B------:R-:W2:Y:S04]  /*6280*/  LD.E R38, desc[UR36][R2.64+0x8] ;  /* 0x0000082402267980 */ /* 0x000ea8000c101900 */
[----:B------:R-:W3:Y:S04]  /*6290*/  LD.E R4, desc[UR36][R2.64+0x1c] ;  /* 0x00001c2402047980 */ /* 0x000ee8000c101900 */
[----:B------:R-:W4:Y:S04]  /*62a0*/  LD.E R6, desc[UR36][R2.64+0x30] ;  /* 0x0000302402067980 */ /* 0x000f28000c101900 */
[----:B------:R-:W5:Y:S04]  /*62b0*/  LD.E R7, desc[UR36][R2.64+0x44] ;  /* 0x0000442402077980 */ /* 0x000f68000c101900 */
        /* <DEDUP_REMOVED lines=11> */
[----:B------:R0:W5:Y:S01]  /*6370*/  LD.E R37, desc[UR36][R2.64+0x134] ;  /* 0x0001342402257980 */ /* 0x000162000c101900 */
[----:B------:R-:W-:-:S02]  /*6380*/  IADD3 R5, PT, PT, R5, 0x10, RZ ;  /* 0x0000001005057810 */ /* 0x000fc40007ffe0ff */
[----:B--2---:R-:W-:Y:S02]  /*6390*/  FSETP.NEU.AND P1, PT, R38, 0.5, PT ;  /* 0x3f0000002600780b */ /* 0x004fe40003f2d000 */
[----:B---3--:R-:W-:Y:S01]  /*63a0*/  FSETP.NEU.AND P2, PT, R4, 0.5, PT ;  /* 0x3f0000000400780b */ /* 0x008fe20003f4d000 */
[----:B------:R-:W-:-:S10]  /*63b0*/  VIADD R4, R46, 0x1 ;  /* 0x000000012e047836 */ /* 0x000fd40000000000 */
[----:B------:R-:W-:Y:S01]  /*63c0*/  @P1 IMAD.MOV R4, RZ, RZ, R46 ;  /* 0x000000ffff041224 */ /* 0x000fe200078e022e */
[----:B----4-:R-:W-:-:S04]  /*63d0*/  FSETP.NEU.AND P1, PT, R6, 0.5, PT ;  /* 0x3f0000000600780b */ /* 0x010fc80003f2d000 */
[----:B------:R-:W-:Y:S01]  /*63e0*/  IADD3 R6, PT, PT, R4, 0x1, RZ ;  /* 0x0000000104067810 */ /* 0x000fe20007ffe0ff */
[----:B------:R-:W-:Y:S01]  /*63f0*/  @P2 IMAD.MOV R6, RZ, RZ, R4 ;  /* 0x000000ffff062224 */ /* 0x000fe200078e0204 */
[----:B-----5:R-:W-:-:S03]  /*6400*/  FSETP.NEU.AND P2, PT, R7, 0.5, PT ;  /* 0x3f0000000700780b */ /* 0x020fc60003f4d000 */
[----:B------:R-:W-:-:S04]  /*6410*/  VIADD R4, R6, 0x1 ;  /* 0x0000000106047836 */ /* 0x000fc80000000000 */
[----:B------:R-:W-:Y:S02]  /*6420*/  @P1 IADD3 R4, PT, PT, R6, RZ, RZ ;  /* 0x000000ff06041210 */ /* 0x000fe40007ffe0ff */
[----:B------:R-:W-:-:S03]  /*6430*/  FSETP.NEU.AND P1, PT, R8, 0.5, PT ;  /* 0x3f0000000800780b */ /* 0x000fc60003f2d000 */
[----:B0-----:R-:W-:Y:S02]  /*6440*/  VIADD R2, R4, 0x1 ;  /* 0x0000000104027836 */ /* 0x001fe40000000000 */
[----:B------:R-:W-:Y:S01]  /*6450*/  @P2 IMAD.MOV R2, RZ, RZ, R4 ;  /* 0x000000ffff022224 */ /* 0x000fe200078e0204 */
[----:B------:R-:W-:-:S04]  /*6460*/  FSETP.NEU.AND P2, PT, R9, 0.5, PT ;  /* 0x3f0000000900780b */ /* 0x000fc80003f4d000 */
[----:B------:R-:W-:-:S03]  /*6470*/  IADD3 R3, PT, PT, R2, 0x1, RZ ;  /* 0x0000000102037810 */ /* 0x000fc60007ffe0ff */
[----:B------:R-:W-:Y:S01]  /*6480*/  @P1 IMAD.MOV R3, RZ, RZ, R2 ;  /* 0x000000ffff031224 */ /* 0x000fe200078e0202 */
[----:B------:R-:W-:-:S03]  /*6490*/  FSETP.NEU.AND P1, PT, R10, 0.5, PT ;  /* 0x3f0000000a00780b */ /* 0x000fc60003f2d000 */
[C---:B------:R-:W-:Y:S02]  /*64a0*/  VIADD R2, R3.reuse, 0x1 ;  /* 0x0000000103027836 */ /* 0x040fe40000000000 */
[----:B------:R-:W-:Y:S02]  /*64b0*/  @P2 IADD3 R2, PT, PT, R3, RZ, RZ ;  /* 0x000000ff03022210 */ /* 0x000fe40007ffe0ff */
[----:B------:R-:W-:-:S03]  /*64c0*/  FSETP.NEU.AND P2, PT, R11, 0.5, PT ;  /* 0x3f0000000b00780b */ /* 0x000fc60003f4d000 */
[----:B------:R-:W-:-:S03]  /*64d0*/  VIADD R3, R2, 0x1 ;  /* 0x0000000102037836 */ /* 0x000fc60000000000 */
[----:B------:R-:W-:Y:S01]  /*64e0*/  @P1 IMAD.MOV R3, RZ, RZ, R2 ;  /* 0x000000ffff031224 */ /* 0x000fe200078e0202 */
[----:B------:R-:W-:-:S04]  /*64f0*/  FSETP.NEU.AND P1, PT, R12, 0.5, PT ;  /* 0x3f0000000c00780b */ /* 0x000fc80003f2d000 */
[----:B------:R-:W-:Y:S02]  /*6500*/  IADD3 R2, PT, PT, R3, 0x1, RZ ;  /* 0x0000000103027810 */ /* 0x000fe40007ffe0ff */
[----:B------:R-:W-:Y:S01]  /*6510*/  @P2 IMAD.MOV R2, RZ, RZ, R3 ;  /* 0x000000ffff022224 */ /* 0x000fe200078e0203 */
[----:B------:R-:W-:-:S03]  /*6520*/  FSETP.NEU.AND P2, PT, R13, 0.5, PT ;  /* 0x3f0000000d00780b */ /* 0x000fc60003f4d000 */
[----:B------:R-:W-:-:S03]  /*6530*/  VIADD R3, R2, 0x1 ;  /* 0x0000000102037836 */ /* 0x000fc60000000000 */
[----:B------:R-:W-:Y:S02]  /*6540*/  @P1 IADD3 R3, PT, PT, R2, RZ, RZ ;  /* 0x000000ff02031210 */ /* 0x000fe40007ffe0ff */
[----:B------:R-:W-:-:S03]  /*6550*/  FSETP.NEU.AND P1, PT, R14, 0.5, PT ;  /* 0x3f0000000e00780b */ /* 0x000fc60003f2d000 */
[----:B------:R-:W-:Y:S02]  /*6560*/  VIADD R2, R3, 0x1 ;  /* 0x0000000103027836 */ /* 0x000fe40000000000 */
        /* <DEDUP_REMOVED lines=15> */
[----:B------:R-:W-:Y:S01]  /*6660*/  @P1 IMAD.MOV R3, RZ, RZ, R2 ;  /* 0x000000ffff031224 */ /* 0x000fe200078e0202 */
[----:B------:R-:W-:-:S03]  /*6670*/  ISETP.NE.AND P1, PT, R5, R0, PT ;  /* 0x000000000500720c */ /* 0x000fc60003f25270 */
[----:B------:R-:W-:-:S03]  /*6680*/  VIADD R46, R3, 0x1 ;  /* 0x00000001032e7836 */ /* 0x000fc60000000000 */
[----:B------:R-:W-:-:S07]  /*6690*/  @P2 IADD3 R46, PT, PT, R3, RZ, RZ ;  /* 0x000000ff032e2210 */ /* 0x000fce0007ffe0ff */
[----:B------:R-:W-:Y:S05]  /*66a0*/  @P1 BRA `(.L_x_188) ;  /* 0xfffffff800ec1947 */ /* 0x000fea000383ffff */
.L_x_187:
[----:B------:R-:W-:Y:S05]  /*66b0*/  BSYNC.RECONVERGENT B1 ;  /* 0x0000000000017941 */ /* 0x000fea0003800200 */
.L_x_186:
[----:B------:R-:W-:Y:S05]  /*66c0*/  @!P0 BRA `(.L_x_185) ;  /* 0x0000000400608947 */ /* 0x000fea0003800000 */
[----:B------:R-:W-:Y:S01]  /*66d0*/  ISETP.GE.U32.AND P1, PT, R39, 0x8, PT ;  /* 0x000000082700780c */ /* 0x000fe20003f26070 */
[----:B------:R-:W-:Y:S01]  /*66e0*/  BSSY.RECONVERGENT B1, `(.L_x_189) ;  /* 0x0000027000017945 */ /* 0x000fe20003800200 */
[----:B------:R-:W-:-:S04]  /*66f0*/  LOP3.LUT R12, R51, 0x7, RZ, 0xc0, !PT ;  /* 0x00000007330c7812 */ /* 0x000fc800078ec0ff */
[----:B------:R-:W-:-:S07]  /*6700*/  ISETP.NE.AND P0, PT, R12, RZ, PT ;  /* 0x000000ff0c00720c */ /* 0x000fce0003f05270 */
[----:B------:R-:W-:Y:S06]  /*6710*/  @!P1 BRA `(.L_x_190) ;  /* 0x00000000008c9947 */ /* 0x000fec0003800000 */
        /* <DEDUP_REMOVED lines=9> */
[----:B------:R0:W5:Y:S01]  /*67b0*/  LD.E R10, desc[UR36][R2.64+0x94] ;  /* 0x00009424020a7980 */ /* 0x000162000c101900 */
[----:B------:R-:W-:Y:S01]  /*67c0*/  VIADD R0, R0, 0x8 ;  /* 0x0000000800007836 */ /* 0x000fe20000000000 */
[----:B--2---:R-:W-:-:S02]  /*67d0*/  FSETP.NEU.AND P1, PT, R11, 0.5, PT ;  /* 0x3f0000000b00780b */ /* 0x004fc40003f2d000 */
        /* <DEDUP_REMOVED lines=20> */
[----:B------:R-:W-:-:S05]  /*6920*/  @P1 IMAD.MOV R3, RZ, RZ, R2 ;  /* 0x000000ffff031224 */ /* 0x000fca00078e0202 */
[----:B------:R-:W-:Y:S02]  /*6930*/  IADD3 R46, PT, PT, R3, 0x1, RZ ;  /* 0x00000001032e7810 */ /* 0x000fe40007ffe0ff */
[----:B------:R-:W-:-:S07]  /*6940*/  @P2 IMAD.MOV R46, RZ, RZ, R3 ;  /* 0x000000ffff2e2224 */ /* 0x000fce00078e0203 */
.L_x_190:
[----:B------:R-:W-:Y:S05]  /*6950*/  BSYNC.RECONVERGENT B1 ;  /* 0x0000000000017941 */ /* 0x000fea0003800200 */
.L_x_189:
        /* <DEDUP_REMOVED lines=11> */
[----:B------:R-:W5:Y:S01]  /*6a10*/  LD.E R6, desc[UR36][R2.64+0x44] ;  /* 0x0000442402067980 */ /* 0x000f62000c101900 */
[----:B------:R-:W-:Y:S01]  /*6a20*/  VIADD R0, R0, 0x4 ;  /* 0x0000000400007836 */ /* 0x000fe20000000000 */
[----:B--2---:R-:W-:-:S02]  /*6a30*/  FSETP.NEU.AND P0, PT, R8, 0.5, PT ;  /* 0x3f0000000800780b */ /* 0x004fc40003f0d000 */
[----:B---3--:R-:W-:Y:S02]  /*6a40*/  FSETP.NEU.AND P2, PT, R4, 0.5, PT ;  /* 0x3f0000000400780b */ /* 0x008fe40003f4d000 */
[----:B------:R-:W-:-:S09]  /*6a50*/  IADD3 R4, PT, PT, R46, 0x1, RZ ;  /* 0x000000012e047810 */ /* 0x000fd20007ffe0ff */
[----:B------:R-:W-:Y:S01]  /*6a60*/  @P0 IMAD.MOV R4, RZ, RZ, R46 ;  /* 0x000000ffff040224 */ /* 0x000fe200078e022e */
[----:B----4-:R-:W-:-:S03]  /*6a70*/  FSETP.NEU.AND P0, PT, R5, 0.5, PT ;  /* 0x3f0000000500780b */ /* 0x010fc60003f0d000 */
[C---:B------:R-:W-:Y:S01]  /*6a80*/  VIADD R5, R4.reuse, 0x1 ;  /* 0x0000000104057836 */ /* 0x040fe20000000000 */
[----:B------:R-:W-:Y:S02]  /*6a90*/  @P2 IADD3 R5, PT, PT, R4, RZ, RZ ;  /* 0x000000ff04052210 */ /* 0x000fe40007ffe0ff */
[----:B-----5:R-:W-:-:S03]  /*6aa0*/  FSETP.NEU.AND P2, PT, R6, 0.5, PT ;  /* 0x3f0000000600780b */ /* 0x020fc60003f4d000 */
[----:B------:R-:W-:-:S04]  /*6ab0*/  VIADD R4, R5, 0x1 ;  /* 0x0000000105047836 */ /* 0x000fc80000000000 */
[----:B------:R-:W-:-:S05]  /*6ac0*/  @P0 IMAD.MOV R4, RZ, RZ, R5 ;  /* 0x000000ffff040224 */ /* 0x000fca00078e0205 */
[----:B------:R-:W-:Y:S01]  /*6ad0*/  IADD3 R46, PT, PT, R4, 0x1, RZ ;  /* 0x00000001042e7810 */ /* 0x000fe20007ffe0ff */
[----:B------:R-:W-:-:S07]  /*6ae0*/  @P2 IMAD.MOV R46, RZ, RZ, R4 ;  /* 0x000000ffff2e2224 */ /* 0x000fce00078e0204 */
.L_x_192:
[----:B------:R-:W-:Y:S05]  /*6af0*/  BSYNC.RECONVERGENT B1 ;  /* 0x0000000000017941 */ /* 0x000fea0003800200 */
.L_x_191:
[----:B------:R-:W-:Y:S05]  /*6b00*/  @!P1 BRA `(.L_x_185) ;  /* 0x0000000000509947 */ /* 0x000fea0003800000 */
[----:B------:R-:W-:-:S04]  /*6b10*/  IMAD R3, R0, 0x5, RZ ;  /* 0x0000000500037824 */ /* 0x000fc800078e02ff */
[----:B------:R-:W-:-:S05]  /*6b20*/  IMAD.WIDE.U32 R2, R3, 0x4, R30 ;  /* 0x0000000403027825 */ /* 0x000fca00078e001e */
[----:B------:R-:W2:Y:S01]  /*6b30*/  LD.E R0, desc[UR36][R2.64+0x8] ;  /* 0x0000082402007980 */ /* 0x000ea2000c101900 */
[----:B------:R-:W-:Y:S02]  /*6b40*/  ISETP.NE.AND P1, PT, R7, 0x1, PT ;  /* 0x000000010700780c */ /* 0x000fe40003f25270 */
[----:B--2---:R-:W-:Y:S02]  /*6b50*/  FSETP.NEU.AND P0, PT, R0, 0.5, PT ;  /* 0x3f0000000000780b */ /* 0x004fe40003f0d000 */
[----:B------:R-:W-:-:S11]  /*6b60*/  IADD3 R0, PT, PT, R46, 0x1, RZ ;  /* 0x000000012e007810 */ /* 0x000fd60007ffe0ff */
[----:B------:R-:W-:-:S04]  /*6b70*/  @P0 IMAD.MOV R0, RZ, RZ, R46 ;  /* 0x000000ffff000224 */ /* 0x000fc800078e022e */
[----:B------:R-:W-:Y:S01]  /*6b80*/  IMAD.MOV.U32 R46, RZ, RZ, R0 ;  /* 0x000000ffff2e7224 */ /* 0x000fe200078e0000 */
[----:B------:R-:W-:Y:S06]  /*6b90*/  @!P1 BRA `(.L_x_185) ;  /* 0x00000000002c9947 */ /* 0x000fec0003800000 */
[----:B------:R-:W-:Y:S01]  /*6ba0*/  ISETP.NE.AND P1, PT, R7, 0x2, PT ;  /* 0x000000020700780c */ /* 0x000fe20003f25270 */
[----:B------:R-:W2:-:S12]  /*6bb0*/  LD.E R0, desc[UR36][R2.64+0x1c] ;  /* 0x00001c2402007980 */ /* 0x000e98000c101900 */
[----:B------:R-:W3:Y:S01]  /*6bc0*/  @P1 LD.E R4, desc[UR36][R2.64+0x30] ;  /* 0x0000302402041980 */ /* 0x000ee2000c101900 */
[----:B--2---:R-:W-:Y:S02]  /*6bd0*/  FSETP.NEU.AND P0, PT, R0, 0.5, PT ;  /* 0x3f0000000000780b */ /* 0x004fe40003f0d000 */
[----:B------:R-:W-:Y:S02]  /*6be0*/  IADD3 R0, PT, PT, R46, 0x1, RZ ;  /* 0x000000012e007810 */ /* 0x000fe40007ffe0ff */
[----:B---3--:R-:W-:-:S09]  /*6bf0*/  FSETP.NEU.AND P2, PT, R4, 0.5, P1 ;  /* 0x3f0000000400780b */ /* 0x008fd20000f4d000 */
[----:B------:R-:W-:-:S04]  /*6c00*/  @P0 IMAD.MOV R0, RZ, RZ, R46 ;  /* 0x000000ffff000224 */ /* 0x000fc800078e022e */
[----:B------:R-:W-:-:S05]  /*6c10*/  IMAD.MOV.U32 R46, RZ, RZ, R0 ;  /* 0x000000ffff2e7224 */ /* 0x000fca00078e0000 */
[----:B------:R-:W-:Y:S01]  /*6c20*/  @P1 IADD3 R0, PT, PT, R46, 0x1, RZ ;  /* 0x000000012e001810 */ /* 0x000fe20007ffe0ff */
[----:B------:R-:W-:-:S04]  /*6c30*/  @P2 IMAD.MOV R0, RZ, RZ, R46 ;  /* 0x000000ffff002224 */ /* 0x000fc800078e022e */
[----:B------:R-:W-:-:S07]  /*6c40*/  @P1 IMAD.MOV.U32 R46, RZ, RZ, R0 ;  /* 0x000000ffff2e1224 */ /* 0x000fce00078e0000 */
.L_x_185:
[----:B------:R-:W-:Y:S05]  /*6c50*/  BSYNC.RECONVERGENT B0 ;  /* 0x0000000000007941 */ /* 0x000fea0003800200 */
.L_x_184:
[----:B------:R-:W-:Y:S01]  /*6c60*/  MOV R0, 0x88 ;  /* 0x0000008800007802 */ /* 0x000fe20000000f00 */
[----:B------:R-:W-:-:S03]  /*6c70*/  IMAD.WIDE.U32 R38, R46, 0x4, RZ ;  /* 0x000000042e267825 */ /* 0x000fc600078e00ff */
[----:B------:R0:W1:Y:S01]  /*6c80*/  LDC.64 R2, c[0x4][R0] ;  /* 0x0100000000027b82 */ /* 0x0000620000000a00 */
[----:B------:R-:W-:Y:S01]  /*6c90*/  IMAD.MOV.U32 R5, RZ, RZ, R39 ;  /* 0x000000ffff057224 */ /* 0x000fe200078e0027 */
[----:B------:R-:W-:-:S07]  /*6ca0*/  MOV R4, R38 ;  /* 0x0000002600047202 */ /* 0x000fce0000000f00 */
[----:B------:R-:W-:-:S07]  /*6cb0*/  LEPC R20, `(.L_x_193) ;  /* 0x000000001014794e */ /* 0x000fce0000000000 */
[----:B01----:R-:W-:Y:S05]  /*6cc0*/  CALL.ABS.NOINC R2 ;  /* 0x0000000002007343 */ /* 0x003fea0003c00000 */
.L_x_193:
        /* <DEDUP_REMOVED lines=8> */
.L_x_196:
[----:B------:R-:W-:-:S04]  /*6d50*/  IMAD R3, R0, 0x5, RZ ;  /* 0x0000000500037824 */ /* 0x000fc800078e02ff */
[----:B------:R-:W-:-:S06]  /*6d60*/  IMAD.WIDE.U32 R2, R3, 0x4, R30 ;  /* 0x0000000403027825 */ /* 0x000fcc00078e001e */
[----:B------:R-:W2:Y:S02]  /*6d70*/  LD.E R2, desc[UR36][R2.64+0x8] ;  /* 0x0000082402027980 */ /* 0x000ea4000c101900 */
[----:B--2---:R-:W-:-:S13]  /*6d80*/  FSETP.NEU.AND P0, PT, R2, 0.5, PT ;  /* 0x3f0000000200780b */ /* 0x004fda0003f0d000 */
[C---:B------:R-:W-:Y:S01]  /*6d90*/  @!P0 IMAD.WIDE R4, R7.reuse, 0x4, R36 ;  /* 0x0000000407048825 */ /* 0x040fe200078e0224 */
[----:B------:R-:W-:-:S04]  /*6da0*/  @!P0 IADD3 R7, PT, PT, R7, 0x1, RZ ;  /* 0x0000000107078810 */ /* 0x000fc80007ffe0ff */
[----:B------:R0:W-:Y:S01]  /*6db0*/  @!P0 ST.E desc[UR36][R4.64], R0 ;  /* 0x0000000004008985 */ /* 0x0001e2000c101924 */
[----:B------:R-:W-:Y:S01]  /*6dc0*/  ISETP.LT.AND P1, PT, R7, R46, PT ;  /* 0x0000002e0700720c */ /* 0x000fe20003f21270 */
[----:B0-----:R-:W-:-:S05]  /*6dd0*/  VIADD R0, R0, 0x1 ;  /* 0x0000000100007836 */ /* 0x001fca0000000000 */
[----:B------:R-:W-:-:S13]  /*6de0*/  ISETP.GE.AND P0, PT, R0, R51, PT ;  /* 0x000000330000720c */ /* 0x000fda0003f06270 */
[----:B------:R-:W-:Y:S05]  /*6df0*/  @!P0 BRA P1, `(.L_x_196) ;  /* 0xfffffffc00d48947 */ /* 0x000fea000083ffff */
.L_x_195:
[----:B------:R-:W-:Y:S05]  /*6e00*/  BSYNC.RECONVERGENT B0 ;  /* 0x0000000000007941 */ /* 0x000fea0003800200 */
.L_x_194:
[----:B------:R-:W2:Y:S01]  /*6e10*/  LD.E R7, desc[UR36][R30.64] ;  /* 0x000000241e077980 */ /* 0x000ea2000c101900 */
[----:B------:R-:W-:Y:S01]  /*6e20*/  ISETP.NE.AND P0, PT, R49, RZ, PT ;  /* 0x000000ff3100720c */ /* 0x000fe20003f05270 */
[----:B------:R-:W-:Y:S01]  /*6e30*/  BSSY.RECONVERGENT B0, `(.L_x_197) ;  /* 0x0000060000007945 */ /* 0x000fe20003800200 */
[----:B--2---:R-:W-:-:S11]  /*6e40*/  MOV R48, R7 ;  /* 0x0000000700307202 */ /* 0x004fd60000000f00 */
[----:B------:R-:W-:Y:S05]  /*6e50*/  @!P0 BRA `(.L_x_198) ;  /* 0x0000000400748947 */ /* 0x000fea0003800000 */
[----:B------:R-:W-:Y:S01]  /*6e60*/  IMAD.IADD R0, R40, 0x1, -R41 ;  /* 0x0000000128007824 */ /* 0x000fe200078e0a29 */
[----:B------:R-:W-:Y:S01]  /*6e70*/  BSSY.RECONVERGENT B1, `(.L_x_199) ;  /* 0x0000038000017945 */ /* 0x000fe20003800200 */
[----:B------:R-:W-:Y:S02]  /*6e80*/  LOP3.LUT R10, R51, 0x3, RZ, 0xc0, !PT ;  /* 0x00000003330a7812 */ /* 0x000fe400078ec0ff */
[----:B------:R-:W-:Y:S02]  /*6e90*/  CS2R R2, SRZ ;  /* 0x0000000000027805 */ /* 0x000fe4000001ff00 */
[----:B------:R-:W-:Y:S02]  /*6ea0*/  MOV R48, R7 ;  /* 0x0000000700307202 */ /* 0x000fe40000000f00 */
[----:B------:R-:W-:Y:S01]  /*6eb0*/  ISETP.GT.U32.AND P0, PT, R0, -0x4, PT ;  /* 0xfffffffc0000780c */ /* 0x000fe20003f04070 */
[----:B------:R-:W-:-:S12]  /*6ec0*/  IMAD.MOV.U32 R0, RZ, RZ, R7 ;  /* 0x000000ffff007224 */ /* 0x000fd800078e0007 */
[----:B------:R-:W-:Y:S05]  /*6ed0*/  @P0 BRA `(.L_x_200) ;  /* 0x0000000000c40947 */ /* 0x000fea0003800000 */
[----:B------:R-:W-:Y:S01]  /*6ee0*/  HFMA2 R0, -RZ, RZ, 0, 0 ;  /* 0x00000000ff007431 */ /* 0x000fe200000001ff */
[----:B------:R-:W-:Y:S01]  /*6ef0*/  BSSY.RECONVERGENT B2, `(.L_x_201) ;  /* 0x000002c000027945 */ /* 0x000fe20003800200 */
[----:B------:R-:W-:Y:S01]  /*6f00*/  IMAD.MOV.U32 R48, RZ, RZ, R7 ;  /* 0x000000ffff307224 */ /* 0x000fe200078e0007 */
[----:B------:R-:W-:-:S07]  /*6f10*/  LOP3.LUT R5, R51, 0x7ffffffc, RZ, 0xc0, !PT ;  /* 0x7ffffffc33057812 */ /* 0x000fce00078ec0ff */
.L_x_210:
[----:B------:R-:W-:-:S04]  /*6f20*/  IMAD R9, R0, 0x5, RZ ;  /* 0x0000000500097824 */ /* 0x000fc800078e02ff */
[----:B------:R-:W-:-:S05]  /*6f30*/  IMAD.WIDE.U32 R2, R9, 0x4, R30 ;  /* 0x0000000409027825 */ /* 0x000fca00078e001e */
[----:B------:R-:W2:Y:S04]  /*6f40*/  LD.E R6, desc[UR36][R2.64] ;  /* 0x0000002402067980 */ /* 0x000ea8000c101900 */
[----:B------:R0:W5:Y:S04]  /*6f50*/  LD.E R11, desc[UR36][R2.64+0x14] ;  /* 0x00001424020b7980 */ /* 0x000168000c101900 */
[----:B------:R0:W5:Y:S04]  /*6f60*/  LD.E R13, desc[UR36][R2.64+0x28] ;  /* 0x00002824020d7980 */ /* 0x000168000c101900 */
[----:B------:R0:W5:Y:S01]  /*6f70*/  LD.E R8, desc[UR36][R2.64+0x3c] ;  /* 0x00003c2402087980 */ /* 0x000162000c101900 */
[----:B------:R-:W-:Y:S01]  /*6f80*/  BSSY.RECONVERGENT B3, `(.L_x_202) ;  /* 0x0000007000037945 */ /* 0x000fe20003800200 */
[----:B--2---:R-:W-:-:S02]  /*6f90*/  FSETP.GE.AND P0, PT, R6, R7, PT ;  /* 0x000000070600720b */ /* 0x004fc40003f06000 */
[----:B------:R-:W-:-:S11]  /*6fa0*/  MOV R4, R6 ;  /* 0x0000000600047202 */ /* 0x000fd60000000f00 */
[----:B0-----:R-:W-:Y:S05]  /*6fb0*/  @P0 BRA `(.L_x_203) ;  /* 0x00000000000c0947 */ /* 0x001fea0003800000 */
[----:B------:R-:W-:Y:S01]  /*6fc0*/  FSETP.GTU.AND P0, PT, R6, R48, PT ;  /* 0x000000300600720b */ /* 0x000fe20003f0c000 */
[----:B------:R-:W-:-:S12]  /*6fd0*/  IMAD.MOV.U32 R4, RZ, RZ, R7 ;  /* 0x000000ffff047224 */ /* 0x000fd800078e0007 */
[----:B------:R-:W-:-:S07]  /*6fe0*/  @!P0 MOV R48, R6 ;  /* 0x0000000600308202 */ /* 0x000fce0000000f00 */
.L_x_203:
[----:B------:R-:W-:Y:S05]  /*6ff0*/  BSYNC.RECONVERGENT B3 ;  /* 0x0000000000037941 */ /* 0x000fea0003800200 */
.L_x_202:
[----:B-----5:R-:W-:Y:S01]  /*7000*/  FSETP.GE.AND P0, PT, R11, R4, PT ;  /* 0x000000040b00720b */ /* 0x020fe20003f06000 */
[----:B------:R-:W-:Y:S01]  /*7010*/  BSSY.RECONVERGENT B3, `(.L_x_204) ;  /* 0x0000006000037945 */ /* 0x000fe20003800200 */
[----:B------:R-:W-:-:S11]  /*7020*/  IMAD.MOV.U32 R2, RZ, RZ, R11 ;  /* 0x000000ffff027224 */ /* 0x000fd600078e000b */
[----:B------:R-:W-:Y:S05]  /*7030*/  @P0 BRA `(.L_x_205) ;  /* 0x00000000000c0947 */ /* 0x000fea0003800000 */
[----:B------:R-:W-:Y:S02]  /*7040*/  FSETP.GTU.AND P0, PT, R11, R48, PT ;  /* 0x000000300b00720b */ /* 0x000fe40003f0c000 */
[----:B------:R-:W-:-:S11]  /*7050*/  MOV R2, R4 ;  /* 0x0000000400027202 */ /* 0x000fd60000000f00 */
[----:B------:R-:W-:-:S07]  /*7060*/  @!P0 IMAD.MOV.U32 R48, RZ, RZ, R11 ;  /* 0x000000ffff308224 */ /* 0x000fce00078e000b */
.L_x_205:
[----:B------:R-:W-:Y:S05]  /*7070*/  BSYNC.RECONVERGENT B3 ;  /* 0x0000000000037941 */ /* 0x000fea0003800200 */
.L_x_204:
[----:B------:R-:W-:Y:S01]  /*7080*/  FSETP.GE.AND P0, PT, R13, R2, PT ;  /* 0x000000020d00720b */ /* 0x000fe20003f06000 */
[----:B------:R-:W-:Y:S01]  /*7090*/  BSSY.RECONVERGENT B3, `(.L_x_206) ;  /* 0x0000006000037945 */ /* 0x000fe20003800200 */
[----:B------:R-:W-:-:S11]  /*70a0*/  MOV R3, R13 ;  /* 0x0000000d00037202 */ /* 0x000fd60000000f00 */
[----:B------:R-:W-:Y:S05]  /*70b0*/  @P0 BRA `(.L_x_207) ;  /* 0x00000000000c0947 */ /* 0x000fea0003800000 */
[----:B------:R-:W-:Y:S01]  /*70c0*/  FSETP.GTU.AND P0, PT, R13, R48, PT ;  /* 0x000000300d00720b */ /* 0x000fe20003f0c000 */
[----:B------:R-:W-:-:S12]  /*70d0*/  IMAD.MOV.U32 R3, RZ, RZ, R2 ;  /* 0x000000ffff037224 */ /* 0x000fd800078e0002 */
[----:B------:R-:W-:-:S07]  /*70e0*/  @!P0 MOV R48, R13 ;  /* 0x0000000d00308202 */ /* 0x000fce0000000f00 */
.L_x_207:
[----:B------:R-:W-:Y:S05]  /*70f0*/  BSYNC.RECONVERGENT B3 ;  /* 0x0000000000037941 */ /* 0x000fea0003800200 */
.L_x_206:
[----:B------:R-:W-:Y:S01]  /*7100*/  FSETP.GE.AND P0, PT, R8, R3, PT ;  /* 0x000000030800720b */ /* 0x000fe20003f06000 */
[----:B------:R-:W-:Y:S01]  /*7110*/  BSSY.RECONVERGENT B3, `(.L_x_208) ;  /* 0x0000006000037945 */ /* 0x000fe20003800200 */
[----:B------:R-:W-:-:S11]  /*7120*/  IMAD.MOV.U32 R7, RZ, RZ, R8 ;  /* 0x000000ffff077224 */ /* 0x000fd600078e0008 */
[----:B------:R-:W-:Y:S05]  /*7130*/  @P0 BRA `(.L_x_209) ;  /* 0x00000000000c0947 */ /* 0x000fea0003800000 */
[----:B------:R-:W-:Y:S02]  /*7140*/  FSETP.GTU.AND P0, PT, R8, R48, PT ;  /* 0x000000300800720b */ /* 0x000fe40003f0c000 */
[----:B------:R-:W-:-:S11]  /*7150*/  MOV R7, R3 ;  /* 0x0000000300077202 */ /* 0x000fd60000000f00 */
[----:B------:R-:W-:-:S07]  /*7160*/  @!P0 IMAD.MOV.U32 R48, RZ, RZ, R8 ;  /* 0x000000ffff308224 */ /* 0x000fce00078e0008 */
.L_x_209:
[----:B------:R-:W-:Y:S05]  /*7170*/  BSYNC.RECONVERGENT B3 ;  /* 0x0000000000037941 */ /* 0x000fea0003800200 */
.L_x_208:
[----:B------:R-:W-:-:S04]  /*7180*/  IADD3 R0, PT, PT, R0, 0x4, RZ ;  /* 0x0000000400007810 */ /* 0x000fc80007ffe0ff */
[----:B------:R-:W-:-:S13]  /*7190*/  ISETP.NE.AND P0, PT, R0, R5, PT ;  /* 0x000000050000720c */ /* 0x000fda0003f05270 */
[----:B------:R-:W-:Y:S05]  /*71a0*/  @P0 BRA `(.L_x_210) ;  /* 0xfffffffc005c0947 */ /* 0x000fea000383ffff */
[----:B------:R-:W-:Y:S05]  /*71b0*/  BSYNC.RECONVERGENT B2 ;  /* 0x0000000000027941 */ /* 0x000fea0003800200 */
.L_x_201:
[----:B------:R-:W-:Y:S01]  /*71c0*/  VIADD R2, R9, 0x14 ;  /* 0x0000001409027836 */ /* 0x000fe20000000000 */
[----:B------:R-:W-:Y:S01]  /*71d0*/  MOV R0, R7 ;  /* 0x0000000700007202 */ /* 0x000fe20000000f00 */
[----:B------:R-:W-:-:S07]  /*71e0*/  IMAD.MOV.U32 R3, RZ, RZ, RZ ;  /* 0x000000ffff037224 */ /* 0x000fce00078e00ff */
.L_x_200:
[----:B------:R-:W-:Y:S05]  /*71f0*/  BSYNC.RECONVERGENT B1 ;  /* 0x0000000000017941 */ /* 0x000fea0003800200 */
.L_x_199:
[----:B------:R-:W-:-:S13]  /*7200*/  ISETP.NE.AND P0, PT, R10, RZ, PT ;  /* 0x000000ff0a00720c */ /* 0x000fda0003f05270 */
[----:B------:R-:W-:Y:S05]  /*7210*/  @!P0 BRA `(.L_x_198) ;  /* 0x0000000000848947 */ /* 0x000fea0003800000 */
[----:B------:R-:W-:-:S04]  /*7220*/  LEA R4, P0, R2, R30, 0x2 ;  /* 0x0000001e02047211 */ /* 0x000fc800078010ff */
[----:B------:R-:W-:-:S05]  /*7230*/  LEA.HI.X R5, R2, R31, R3, 0x2, P0 ;  /* 0x0000001f02057211 */ /* 0x000fca00000f1403 */
[----:B------:R-:W2:Y:S01]  /*7240*/  LD.E R3, desc[UR36][R4.64] ;  /* 0x0000002404037980 */ /* 0x000ea2000c101900 */
[----:B------:R-:W-:Y:S01]  /*7250*/  BSSY.RECONVERGENT B1, `(.L_x_211) ;  /* 0x0000008000017945 */ /* 0x000fe20003800200 */
[----:B------:R-:W-:Y:S02]  /*7260*/  ISETP.NE.AND P1, PT, R10, 0x1, PT ;  /* 0x000000010a00780c */ /* 0x000fe40003f25270 */
[----:B--2---:R-:W-:Y:S02]  /*7270*/  FSETP.GE.AND P0, PT, R3, R0, PT ;  /* 0x000000000300720b */ /* 0x004fe40003f06000 */
[----:B------:R-:W-:-:S11]  /*7280*/  MOV R7, R3 ;  /* 0x0000000300077202 */ /* 0x000fd60000000f00 */
[----:B------:R-:W-:Y:S05]  /*7290*/  @P0 BRA `(.L_x_212) ;  /* 0x00000000000c0947 */ /* 0x000fea0003800000 */
[----:B------:R-:W-:Y:S01]  /*72a0*/  FSETP.GTU.AND P0, PT, R3, R48, PT ;  /* 0x000000300300720b */ /* 0x000fe20003f0c000 */
[----:B------:R-:W-:-:S12]  /*72b0*/  IMAD.MOV.U32 R7, RZ, RZ, R0 ;  /* 0x000000ffff077224 */ /* 0x000fd800078e0000 */
[----:B------:R-:W-:-:S07]  /*72c0*/  @!P0 MOV R48, R3 ;  /* 0x0000000300308202 */ /* 0x000fce0000000f00 */
.L_x_212:
[----:B------:R-:W-:Y:S05]  /*72d0*/  BSYNC.RECONVERGENT B1 ;  /* 0x0000000000017941 */ /* 0x000fea0003800200 */
.L_x_211:
[----:B------:R-:W-:Y:S05]  /*72e0*/  @!P1 BRA `(.L_x_198) ;  /* 0x0000000000509947 */ /* 0x000fea0003800000 */
[----:B------:R-:W2:Y:S01]  /*72f0*/  LD.E R2, desc[UR36][R4.64+0x14] ;  /* 0x0000142404027980 */ /* 0x000ea2000c101900 */
[----:B------:R-:W-:Y:S01]  /*7300*/  BSSY.RECONVERGENT B1, `(.L_x_213) ;  /* 0x0000008000017945 */ /* 0x000fe20003800200 */
[----:B------:R-:W-:Y:S02]  /*7310*/  ISETP.NE.AND P1, PT, R10, 0x2, PT ;  /* 0x000000020a00780c */ /* 0x000fe40003f25270 */
[----:B--2---:R-:W-:Y:S01]  /*7320*/  FSETP.GE.AND P0, PT, R2, R7, PT ;  /* 0x000000070200720b */ /* 0x004fe20003f06000 */
[----:B------:R-:W-:-:S12]  /*7330*/  IMAD.MOV.U32 R0, RZ, RZ, R2 ;  /* 0x000000ffff007224 */ /* 0x000fd800078e0002 */
[----:B------:R-:W-:Y:S05]  /*7340*/  @P0 BRA `(.L_x_214) ;  /* 0x00000000000c0947 */ /* 0x000fea0003800000 */
[----:B------:R-:W-:Y:S02]  /*7350*/  FSETP.GTU.AND P0, PT, R2, R48, PT ;  /* 0x000000300200720b */ /* 0x000fe40003f0c000 */
[----:B------:R-:W-:-:S11]  /*7360*/  MOV R0, R7 ;  /* 0x0000000700007202 */ /* 0x000fd60000000f00 */
[----:B------:R-:W-:-:S07]  /*7370*/  @!P0 IMAD.MOV.U32 R48, RZ, RZ, R2 ;  /* 0x000000ffff308224 */ /* 0x000fce00078e0002 */
.L_x_214:
[----:B------:R-:W-:Y:S05]  /*7380*/  BSYNC.RECONVERGENT B1 ;  /* 0x0000000000017941 */ /* 0x000fea0003800200 */
.L_x_213:
[----:B------:R-:W-:Y:S01]  /*7390*/  MOV R7, R0 ;  /* 0x0000000000077202 */ /* 0x000fe20000000f00 */
[----:B------:R-:W-:Y:S06]  /*73a0*/  @!P1 BRA `(.L_x_198) ;  /* 0x0000000000209947 */ /* 0x000fec0003800000 */
[----:B------:R-:W2:Y:S02]  /*73b0*/  LD.E R5, desc[UR36][R4.64+0x28] ;  /* 0x0000282404057980 */ /* 0x000ea4000c101900 */
[----:B--2---:R-:W-:Y:S01]  /*73c0*/  FSETP.GE.AND P0, PT, R5, R0, PT ;  /* 0x000000000500720b */ /* 0x004fe20003f06000 */
[----:B------:R-:W-:-:S12]  /*73d0*/  IMAD.MOV.U32 R7, RZ, RZ, R5 ;  /* 0x000000ffff077224 */ /* 0x000fd800078e0005 */
[----:B------:R-:W-:Y:S05]  /*73e0*/  @P0 BRA `(.L_x_198) ;  /* 0x0000000000100947 */ /* 0x000fea0003800000 */
[----:B------:R-:W-:Y:S02]  /*73f0*/  FSETP.GTU.AND P0, PT, R5, R48, PT ;  /* 0x000000300500720b */ /* 0x000fe40003f0c000 */
[----:B------:R-:W-:-:S11]  /*7400*/  MOV R7, R0 ;  /* 0x0000000000077202 */ /* 0x000fd60000000f00 */
[----:B------:R-:W-:Y:S01]  /*7410*/  @!P0 IMAD.MOV.U32 R7, RZ, RZ, R0 ;  /* 0x000000ffff078224 */ /* 0x000fe200078e0000 */
[----:B------:R-:W-:-:S07]  /*7420*/  @!P0 MOV R48, R5 ;  /* 0x0000000500308202 */ /* 0x000fce0000000f00 */
.L_x_198:
[----:B------:R-:W-:Y:S05]  /*7430*/  BSYNC.RECONVERGENT B0 ;  /* 0x0000000000007941 */ /* 0x000fea0003800200 */
.L_x_197:
[----:B------:R-:W-:Y:S01]  /*7440*/  ISETP.NE.AND P0, PT, R49, RZ, PT ;  /* 0x000000ff3100720c */ /* 0x000fe20003f05270 */
[----:B------:R-:W-:Y:S01]  /*7450*/  FADD R49, -R48, R7 ;  /* 0x0000000730317221 */ /* 0x000fe20000000100 */
[----:B------:R-:W-:Y:S03]  /*7460*/  BSSY.RECONVERGENT B2, `(.L_x_215) ;  /* 0x0000136000027945 */ /* 0x000fe60003800200 */
[----:B------:R-:W-:-:S04]  /*7470*/  FMUL R49, R49, 0.03125 ;  /* 0x3d00000031317820 */ /* 0x000fc80000400000 */
[C-C-:B------:R-:W-:Y:S01]  /*7480*/  FFMA R3, R49.reuse, 0.5, R48.reuse ;  /* 0x3f00000031037823 */ /* 0x140fe20000000030 */
[C-C-:B------:R-:W-:Y:S01]  /*7490*/  FFMA R5, R49.reuse, 1.5, R48.reuse ;  /* 0x3fc0000031057823 */ /* 0x140fe20000000030 */
[C-C-:B------:R-:W-:Y:S01]  /*74a0*/  FFMA R7, R49.reuse, 2.5, R48.reuse ;  /* 0x4020000031077823 */ /* 0x140fe20000000030 */
[C-C-:B------:R-:W-:Y:S01]  /*74b0*/  FFMA R9, R49.reuse, 3.5, R48.reuse ;  /* 0x4060000031097823 */ /* 0x140fe20000000030 */
[C-C-:B------:R-:W-:Y:S01]  /*74c0*/  FFMA R11, R49.reuse, 4.5, R48.reuse ;  /* 0x40900000310b7823 */ /* 0x140fe20000000030 */
[----:B------:R0:W-:Y:S01]  /*74d0*/  ST.E desc[UR36][R32.64], R3 ;  /* 0x0000000320007985 */ /* 0x0001e2000c101924 */
[C-C-:B------:R-:W-:Y:S01]  /*74e0*/  FFMA R13, R49.reuse, 5.5, R48.reuse ;  /* 0x40b00000310d7823 */ /* 0x140fe20000000030 */
[C-C-:B------:R-:W-:Y:S01]  /*74f0*/  FFMA R15, R49.reuse, 6.5, R48.reuse ;  /* 0x40d00000310f7823 */ /* 0x140fe20000000030 */
[C-C-:B------:R-:W-:Y:S01]  /*7500*/  FFMA R21, R49.reuse, 9.5, R48.reuse ;  /* 0x4118000031157823 */ /* 0x140fe20000000030 */
[----:B------:R1:W-:Y:S01]  /*7510*/  ST.E desc[UR36][R32.64+0x4], R5 ;  /* 0x0000040520007985 */ /* 0x0003e2000c101924 */
[C-C-:B------:R-:W-:Y:S01]  /*7520*/  FFMA R53, R49.reuse, 10.5, R48.reuse ;  /* 0x4128000031357823 */ /* 0x140fe20000000030 */
[----:B------:R-:W-:-:S02]  /*7530*/  FFMA R55, R49, 11.5, R48 ;  /* 0x4138000031377823 */ /* 0x000fc40000000030 */
[----:B------:R2:W-:Y:S01]  /*7540*/  ST.E desc[UR36][R32.64+0x8], R7 ;  /* 0x0000080720007985 */ /* 0x0005e2000c101924 */
[----:B0-----:R-:W-:-:S03]  /*7550*/  FFMA R3, R49, 7.5, R48 ;  /* 0x40f0000031037823 */ /* 0x001fc60000000030 */
[----:B------:R0:W-:Y:S01]  /*7560*/  ST.E desc[UR36][R32.64+0xc], R9 ;  /* 0x00000c0920007985 */ /* 0x0001e2000c101924 */
[----:B-1----:R-:W-:-:S03]  /*7570*/  FFMA R5, R49, 8.5, R48 ;  /* 0x4108000031057823 */ /* 0x002fc60000000030 */
[----:B------:R1:W-:Y:S01]  /*7580*/  ST.E desc[UR36][R32.64+0x10], R11 ;  /* 0x0000100b20007985 */ /* 0x0003e2000c101924 */
[----:B--2---:R-:W-:-:S03]  /*7590*/  FFMA R7, R49, 12.5, R48 ;  /* 0x4148000031077823 */ /* 0x004fc60000000030 */
[----:B------:R2:W-:Y:S04]  /*75a0*/  ST.E desc[UR36][R32.64+0x14], R13 ;  /* 0x0000140d20007985 */ /* 0x0005e8000c101924 */
[----:B------:R3:W-:Y:S01]  /*75b0*/  ST.E desc[UR36][R32.64+0x18], R15 ;  /* 0x0000180f20007985 */ /* 0x0007e2000c101924 */
[----:B0-----:R-:W-:-:S03]  /*75c0*/  FFMA R9, R49, 13.5, R48 ;  /* 0x4158000031097823 */ /* 0x001fc60000000030 */
[----:B------:R0:W-:Y:S01]  /*75d0*/  ST.E desc[UR36][R32.64+0x1c], R3 ;  /* 0x00001c0320007985 */ /* 0x0001e2000c101924 */
[----:B-1----:R-:W-:-:S03]  /*75e0*/  FFMA R11, R49, 14.5, R48 ;  /* 0x41680000310b7823 */ /* 0x002fc60000000030 */
[----:B------:R1:W-:Y:S01]  /*75f0*/  ST.E desc[UR36][R32.64+0x20], R5 ;  /* 0x0000200520007985 */ /* 0x0003e2000c101924 */
[----:B--2---:R-:W-:-:S03]  /*7600*/  FFMA R13, R49, 15.5, R48 ;  /* 0x41780000310d7823 */ /* 0x004fc60000000030 */
[----:B------:R2:W-:Y:S01]  /*7610*/  ST.E desc[UR36][R32.64+0x24], R21 ;  /* 0x0000241520007985 */ /* 0x0005e2000c101924 */
[----:B---3--:R-:W-:-:S03]  /*7620*/  FFMA R15, R49, 16.5, R48 ;  /* 0x41840000310f7823 */ /* 0x008fc60000000030 */
[----:B------:R3:W-:Y:S01]  /*7630*/  ST.E desc[UR36][R32.64+0x28], R53 ;  /* 0x0000283520007985 */ /* 0x0007e2000c101924 */
[----:B0-----:R-:W-:-:S03]  /*7640*/  FFMA R3, R49, 17.5, R48 ;  /* 0x418c000031037823 */ /* 0x001fc60000000030 */
[----:B------:R0:W-:Y:S01]  /*7650*/  ST.E desc[UR36][R32.64+0x2c], R55 ;  /* 0x00002c3720007985 */ /* 0x0001e2000c101924 */
[C-C-:B-1----:R-:W-:Y:S01]  /*7660*/  FFMA R5, R49.reuse, 18.5, R48.reuse ;  /* 0x4194000031057823 */ /* 0x142fe20000000030 */
[C-C-:B--2---:R-:W-:Y:S02]  /*7670*/  FFMA R21, R49.reuse, 19.5, R48.reuse ;  /* 0x419c000031157823 */ /* 0x144fe40000000030 */
[----:B------:R1:W-:Y:S01]  /*7680*/  ST.E desc[UR36][R32.64+0x30], R7 ;  /* 0x0000300720007985 */ /* 0x0003e2000c101924 */
[----:B---3--:R-:W-:-:S03]  /*7690*/  FFMA R53, R49, 20.5, R48 ;  /* 0x41a4000031357823 */ /* 0x008fc60000000030 */
[----:B------:R2:W-:Y:S01]  /*76a0*/  ST.E desc[UR36][R32.64+0x34], R9 ;  /* 0x0000340920007985 */ /* 0x0005e2000c101924 */
[----:B0-----:R-:W-:-:S03]  /*76b0*/  FFMA R55, R49, 21.5, R48 ;  /* 0x41ac000031377823 */ /* 0x001fc60000000030 */
[----:B------:R0:W-:Y:S04]  /*76c0*/  ST.E desc[UR36][R32.64+0x38], R11 ;  /* 0x0000380b20007985 */ /* 0x0001e8000c101924 */
[----:B------:R3:W-:Y:S01]  /*76d0*/  ST.E desc[UR36][R32.64+0x3c], R13 ;  /* 0x00003c0d20007985 */ /* 0x0007e2000c101924 */
[----:B-1----:R-:W-:-:S03]  /*76e0*/  FFMA R7, R49, 22.5, R48 ;  /* 0x41b4000031077823 */ /* 0x002fc60000000030 */
[----:B------:R1:W-:Y:S01]  /*76f0*/  ST.E desc[UR36][R32.64+0x40], R15 ;  /* 0x0000400f20007985 */ /* 0x0003e2000c101924 */
[----:B--2---:R-:W-:-:S03]  /*7700*/  FFMA R9, R49, 23.5, R48 ;  /* 0x41bc000031097823 */ /* 0x004fc60000000030 */
[----:B------:R2:W-:Y:S01]  /*7710*/  ST.E desc[UR36][R32.64+0x44], R3 ;  /* 0x0000440320007985 */ /* 0x0005e2000c101924 */
[----:B0-----:R-:W-:-:S03]  /*7720*/  FFMA R11, R49, 24.5, R48 ;  /* 0x41c40000310b7823 */ /* 0x001fc60000000030 */
[----:B------:R0:W-:Y:S01]  /*7730*/  ST.E desc[UR36][R32.64+0x48], R5 ;  /* 0x0000480520007985 */ /* 0x0001e2000c101924 */
[----:B---3--:R-:W-:-:S03]  /*7740*/  FFMA R13, R49, 25.5, R48 ;  /* 0x41cc0000310d7823 */ /* 0x008fc60000000030 */
[----:B------:R3:W-:Y:S01]  /*7750*/  ST.E desc[UR36][R32.64+0x4c], R21 ;  /* 0x00004c1520007985 */ /* 0x0007e2000c101924 */
[----:B-1----:R-:W-:-:S03]  /*7760*/  FFMA R15, R49, 26.5, R48 ;  /* 0x41d40000310f7823 */ /* 0x002fc60000000030 */
[----:B------:R1:W-:Y:S01]  /*7770*/  ST.E desc[UR36][R32.64+0x50], R53 ;  /* 0x0000503520007985 */ /* 0x0003e2000c101924 */
[----:B--2---:R-:W-:-:S03]  /*7780*/  FFMA R3, R49, 27.5, R48 ;  /* 0x41dc000031037823 */ /* 0x004fc60000000030 */
[----:B------:R2:W-:Y:S01]  /*7790*/  ST.E desc[UR36][R32.64+0x54], R55 ;  /* 0x0000543720007985 */ /* 0x0005e2000c101924 */
[C-C-:B0-----:R-:W-:Y:S01]  /*77a0*/  FFMA R5, R49.reuse, 28.5, R48.reuse ;  /* 0x41e4000031057823 */ /* 0x141fe20000000030 */
[C-C-:B---3--:R-:W-:Y:S02]  /*77b0*/  FFMA R21, R49.reuse, 29.5, R48.reuse ;  /* 0x41ec000031157823 */ /* 0x148fe40000000030 */
[----:B------:R0:W-:Y:S01]  /*77c0*/  ST.E desc[UR36][R32.64+0x58], R7 ;  /* 0x0000580720007985 */ /* 0x0001e2000c101924 */
[----:B-1----:R-:W-:-:S03]  /*77d0*/  FFMA R53, R49, 30.5, R48 ;  /* 0x41f4000031357823 */ /* 0x002fc60000000030 */
[----:B------:R0:W-:Y:S01]  /*77e0*/  ST.E desc[UR36][R32.64+0x5c], R9 ;  /* 0x00005c0920007985 */ /* 0x0001e2000c101924 */
[----:B--2---:R-:W-:-:S03]  /*77f0*/  FFMA R55, R49, 31.5, R48 ;  /* 0x41fc000031377823 */ /* 0x004fc60000000030 */
[----:B------:R0:W-:Y:S04]  /*7800*/  ST.E desc[UR36][R32.64+0x60], R11 ;  /* 0x0000600b20007985 */ /* 0x0001e8000c101924 */
[----:B------:R0:W-:Y:S04]  /*7810*/  ST.E desc[UR36][R32.64+0x64], R13 ;  /* 0x0000640d20007985 */ /* 0x0001e8000c101924 */
[----:B------:R0:W-:Y:S04]  /*7820*/  ST.E desc[UR36][R32.64+0x68], R15 ;  /* 0x0000680f20007985 */ /* 0x0001e8000c101924 */
[----:B------:R0:W-:Y:S04]  /*7830*/  ST.E desc[UR36][R32.64+0x6c], R3 ;  /* 0x00006c0320007985 */ /* 0x0001e8000c101924 */
[----:B------:R0:W-:Y:S04]  /*7840*/  ST.E desc[UR36][R32.64+0x70], R5 ;  /* 0x0000700520007985 */ /* 0x0001e8000c101924 */
[----:B------:R0:W-:Y:S04]  /*7850*/  ST.E desc[UR36][R32.64+0x74], R21 ;  /* 0x0000741520007985 */ /* 0x0001e8000c101924 */
[----:B------:R0:W-:Y:S04]  /*7860*/  ST.E desc[UR36][R32.64+0x78], R53 ;  /* 0x0000783520007985 */ /* 0x0001e8000c101924 */
[----:B------:R0:W-:Y:S01]  /*7870*/  ST.E desc[UR36][R32.64+0x7c], R55 ;  /* 0x00007c3720007985 */ /* 0x0001e2000c101924 */
[----:B------:R-:W-:Y:S05]  /*7880*/  @!P0 BRA `(.L_x_216) ;  /* 0x0000000c00cc8947 */ /* 0x000fea0003800000 */
[----:B------:R-:W-:Y:S01]  /*7890*/  IMAD.IADD R40, R40, 0x1, -R41 ;  /* 0x0000000128287824 */ /* 0x000fe200078e0a29 */
[----:B------:R-:W-:Y:S01]  /*78a0*/  BSSY.RECONVERGENT B3, `(.L_x_217) ;  /* 0x000008c000037945 */ /* 0x000fe20003800200 */
[----:B------:R-:W-:Y:S02]  /*78b0*/  LOP3.LUT R12, R51, 0x3, RZ, 0xc0, !PT ;  /* 0x00000003330c7812 */ /* 0x000fe400078ec0ff */
[----:B0-----:R-:W-:Y:S02]  /*78c0*/  CS2R R2, SRZ ;  /* 0x0000000000027805 */ /* 0x001fe4000001ff00 */
[----:B------:R-:W-:-:S13]  /*78d0*/  ISETP.GT.U32.AND P0, PT, R40, -0x4, PT ;  /* 0xfffffffc2800780c */ /* 0x000fda0003f04070 */
[----:B------:R-:W-:Y:S05]  /*78e0*/  @P0 BRA `(.L_x_218) ;  /* 0x00000008001c0947 */ /* 0x000fea0003800000 */
[----:B------:R-:W-:Y:S01]  /*78f0*/  HFMA2 R6, -RZ, RZ, 0, 0 ;  /* 0x00000000ff067431 */ /* 0x000fe200000001ff */
[----:B------:R-:W-:Y:S01]  /*7900*/  BSSY.RECONVERGENT B4, `(.L_x_219) ;  /* 0x0000083000047945 */ /* 0x000fe20003800200 */
[----:B------:R-:W-:-:S07]  /*7910*/  LOP3.LUT R51, R51, 0x7ffffffc, RZ, 0xc0, !PT ;  /* 0x7ffffffc33337812 */ /* 0x000fce00078ec0ff */
.L_x_228:
[----:B------:R-:W-:-:S04]  /*7920*/  IMAD R7, R6, 0x5, RZ ;  /* 0x0000000506077824 */ /* 0x000fc800078e02ff */
[----:B0-----:R-:W-:-:S05]  /*7930*/  IMAD.WIDE.U32 R4, R7, 0x4, R30 ;  /* 0x0000000407047825 */ /* 0x001fca00078e001e */
[----:B------:R-:W2:Y:S01]  /*7940*/  LD.E R3, desc[UR36][R4.64] ;  /* 0x0000002404037980 */ /* 0x000ea2000c101900 */
[----:B------:R-:W0:Y:S01]  /*7950*/  MUFU.RCP R0, R49 ;  /* 0x0000003100007308 */ /* 0x000e220000001000 */
[----:B------:R-:W-:Y:S01]  /*7960*/  VIADD R6, R6, 0x4 ;  /* 0x0000000406067836 */ /* 0x000fe20000000000 */
[----:B------:R-:W-:Y:S04]  /*7970*/  BSSY.RECONVERGENT B5, `(.L_x_220) ;  /* 0x000000e000057945 */ /* 0x000fe80003800200 */
[----:B------:R-:W-:Y:S01]  /*7980*/  ISETP.NE.AND P2, PT, R6, R51, PT ;  /* 0x000000330600720c */ /* 0x000fe20003f45270 */
[----:B0-----:R-:W-:-:S04]  /*7990*/  FFMA R9, -R49, R0, 1 ;  /* 0x3f80000031097423 */ /* 0x001fc80000000100 */
[----:B------:R-:W-:Y:S01]  /*79a0*/  FFMA R9, R0, R9, R0 ;  /* 0x0000000900097223 */ /* 0x000fe20000000000 */
[----:B--2---:R-:W-:-:S04]  /*79b0*/  FADD R2, R3, -R48 ;  /* 0x8000003003027221 */ /* 0x004fc80000000000 */
[----:B------:R-:W0:Y:S01]  /*79c0*/  FCHK P0, R2, R49 ;  /* 0x0000003102007302 */ /* 0x000e220000000000 */
[----:B------:R-:W-:-:S04]  /*79d0*/  FFMA R0, R2, R9, RZ ;  /* 0x0000000902007223 */ /* 0x000fc800000000ff */
[----:B------:R-:W-:-:S04]  /*79e0*/  FFMA R3, -R49, R0, R2 ;  /* 0x0000000031037223 */ /* 0x000fc80000000102 */
[----:B------:R-:W-:Y:S01]  /*79f0*/  FFMA R0, R9, R3, R0 ;  /* 0x0000000309007223 */ /* 0x000fe20000000000 */
[----:B0-----:R-:W-:Y:S06]  /*7a00*/  @!P0 BRA `(.L_x_221) ;  /* 0x0000000000108947 */ /* 0x001fec0003800000 */
[----:B------:R-:W-:Y:S01]  /*7a10*/  MOV R0, R2 ;  /* 0x0000000200007202 */ /* 0x000fe20000000f00 */
[----:B------:R-:W-:Y:S01]  /*7a20*/  IMAD.MOV.U32 R3, RZ, RZ, R49 ;  /* 0x000000ffff037224 */ /* 0x000fe200078e0031 */
[----:B------:R-:W-:-:S07]  /*7a30*/  MOV R13, 0x7a50 ;  /* 0x00007a50000d7802 */ /* 0x000fce0000000f00 */
[----:B------:R-:W-:Y:S05]  /*7a40*/  CALL.REL.NOINC `($__internal_4_$__cuda_sm3x_div_rn_noftz_f32_slowpath) ;  /* 0x0000005c00cc7944 */ /* 0x000fea0003c00000 */
.L_x_221:
[----:B------:R-:W-:Y:S05]  /*7a50*/  BSYNC.RECONVERGENT B5 ;  /* 0x0000000000057941 */ /* 0x000fea0003800200 */
.L_x_220:
[----:B------:R-:W0:Y:S01]  /*7a60*/  F2I.FLOOR.NTZ R9, R0 ;  /* 0x0000000000097305 */ /* 0x000e220000207100 */
[----:B------:R-:W-:Y:S01]  /*7a70*/  UMOV UR4, 0xd9d7bdbb ;  /* 0xd9d7bdbb00047882 */ /* 0x000fe20000000000 */
[----:B------:R-:W-:Y:S01]  /*7a80*/  UMOV UR5, 0x3ddb7cdf ;  /* 0x3ddb7cdf00057882 */ /* 0x000fe20000000000 */
[----:B0-----:R-:W-:-:S05]  /*7a90*/  I2FP.F32.S32 R3, R9 ;  /* 0x0000000900037245 */ /* 0x001fca0000201400 */
[----:B------:R-:W-:-:S04]  /*7aa0*/  FFMA R8, -R49, R3, R2 ;  /* 0x0000000331087223 */ /* 0x000fc80000000102 */
[----:B------:R-:W0:Y:S02]  /*7ab0*/  F2F.F64.F32 R2, |R8| ;  /* 0x4000000800027310 */ /* 0x000e240000201800 */
[----:B0-----:R-:W-:Y:S01]  /*7ac0*/  DSETP.GEU.AND P0, PT, R2, UR4, PT ;  /* 0x0000000402007e2a */ /* 0x001fe2000bf0e000 */
[----:B------:R-:W-:-:S05]  /*7ad0*/  IMAD.WIDE R2, R9, 0x4, R34 ;  /* 0x0000000409027825 */ /* 0x000fca00078e0222 */
[----:B------:R-:W-:-:S13]  /*7ae0*/  ISETP.EQ.OR P0, PT, R9, RZ, P0 ;  /* 0x000000ff0900720c */ /* 0x000fda0000702670 */
[----:B------:R-:W2:Y:S04]  /*7af0*/  @!P0 LD.E R9, desc[UR36][R2.64+-0x4] ;  /* 0xfffffc2402098980 */ /* 0x000ea8000c101900 */
[----:B------:R-:W3:Y:S01]  /*7b00*/  @P0 LD.E R10, desc[UR36][R2.64] ;  /* 0x00000024020a0980 */ /* 0x000ee2000c101900 */
[----:B------:R-:W0:Y:S01]  /*7b10*/  MUFU.RCP R0, R49 ;  /* 0x0000003100007308 */ /* 0x000e220000001000 */
[----:B--2---:R-:W-:Y:S01]  /*7b20*/  @!P0 FADD R9, R9, 1 ;  /* 0x3f80000009098421 */ /* 0x004fe20000000000 */
[----:B---3--:R-:W-:-:S04]  /*7b30*/  @P0 FADD R11, R10, 1 ;  /* 0x3f8000000a0b0421 */ /* 0x008fc80000000000 */
[----:B------:R1:W-:Y:S04]  /*7b40*/  @!P0 ST.E desc[UR36][R2.64+-0x4], R9 ;  /* 0xfffffc0902008985 */ /* 0x0003e8000c101924 */
[----:B------:R1:W-:Y:S04]  /*7b50*/  @P0 ST.E desc[UR36][R2.64], R11 ;  /* 0x0000000b02000985 */ /* 0x0003e8000c101924 */
[----:B------:R-:W2:Y:S01]  /*7b60*/  LD.E R13, desc[UR36][R4.64+0x14] ;  /* 0x00001424040d7980 */ /* 0x000ea2000c101900 */
[----:B0-----:R-:W-:Y:S01]  /*7b70*/  FFMA R15, -R49, R0, 1 ;  /* 0x3f800000310f7423 */ /* 0x001fe20000000100 */
[----:B------:R-:W-:Y:S03]  /*7b80*/  BSSY.RECONVERGENT B5, `(.L_x_222) ;  /* 0x000000c000057945 */ /* 0x000fe60003800200 */
[----:B------:R-:W-:Y:S01]  /*7b90*/  FFMA R0, R0, R15, R0 ;  /* 0x0000000f00007223 */ /* 0x000fe20000000000 */
[----:B--2---:R-:W-:-:S04]  /*7ba0*/  FADD R20, R13, -R48 ;  /* 0x800000300d147221 */ /* 0x004fc80000000000 */
[----:B------:R-:W0:Y:S01]  /*7bb0*/  FCHK P0, R20, R49 ;  /* 0x0000003114007302 */ /* 0x000e220000000000 */
[----:B------:R-:W-:-:S04]  /*7bc0*/  FFMA R8, R0, R20, RZ ;  /* 0x0000001400087223 */ /* 0x000fc800000000ff */
[----:B------:R-:W-:-:S04]  /*7bd0*/  FFMA R13, -R49, R8, R20 ;  /* 0x00000008310d7223 */ /* 0x000fc80000000114 */
[----:B------:R-:W-:Y:S01]  /*7be0*/  FFMA R0, R0, R13, R8 ;  /* 0x0000000d00007223 */ /* 0x000fe20000000008 */
[----:B01----:R-:W-:Y:S06]  /*7bf0*/  @!P0 BRA `(.L_x_223) ;  /* 0x0000000000108947 */ /* 0x003fec0003800000 */
[----:B------:R-:W-:Y:S01]  /*7c00*/  MOV R0, R20 ;  /* 0x0000001400007202 */ /* 0x000fe20000000f00 */
[----:B------:R-:W-:Y:S01]  /*7c10*/  IMAD.MOV.U32 R3, RZ, RZ, R49 ;  /* 0x000000ffff037224 */ /* 0x000fe200078e0031 */
[----:B------:R-:W-:-:S07]  /*7c20*/  MOV R13, 0x7c40 ;  /* 0x00007c40000d7802 */ /* 0x000fce0000000f00 */
[----:B------:R-:W-:Y:S05]  /*7c30*/  CALL.REL.NOINC `($__internal_4_$__cuda_sm3x_div_rn_noftz_f32_slowpath) ;  /* 0x0000005c00507944 */ /* 0x000fea0003c00000 */
.L_x_223:
[----:B------:R-:W-:Y:S05]  /*7c40*/  BSYNC.RECONVERGENT B5 ;  /* 0x0000000000057941 */ /* 0x000fea0003800200 */
.L_x_222:
        /* <DEDUP_REMOVED lines=30> */
.L_x_225:
[----:B------:R-:W-:Y:S05]  /*7e30*/  BSYNC.RECONVERGENT B5 ;  /* 0x0000000000057941 */ /* 0x000fea0003800200 */
.L_x_224:
        /* <DEDUP_REMOVED lines=30> */
.L_x_227:
[----:B------:R-:W-:Y:S05]  /*8020*/  BSYNC.RECONVERGENT B5 ;  /* 0x0000000000057941 */ /* 0x000fea0003800200 */
.L_x_226:
        /* <DEDUP_REMOVED lines=11> */
[----:B--2---:R-:W-:Y:S01]  /*80e0*/  @!P0 FADD R5, R5, 1 ;  /* 0x3f80000005058421 */ /* 0x004fe20000000000 */
[----:B---3--:R-:W-:-:S04]  /*80f0*/  @P0 FADD R9, R8, 1 ;  /* 0x3f80000008090421 */ /* 0x008fc80000000000 */
[----:B------:R0:W-:Y:S04]  /*8100*/  @!P0 ST.E desc[UR36][R2.64+-0x4], R5 ;  /* 0xfffffc0502008985 */ /* 0x0001e8000c101924 */
[----:B------:R0:W-:Y:S01]  /*8110*/  @P0 ST.E desc[UR36][R2.64], R9 ;  /* 0x0000000902000985 */ /* 0x0001e2000c101924 */
[----:B------:R-:W-:Y:S05]  /*8120*/  @P2 BRA `(.L_x_228) ;  /* 0xfffffff400fc2947 */ /* 0x000fea000383ffff */
[----:B------:R-:W-:Y:S05]  /*8130*/  BSYNC.RECONVERGENT B4 ;  /* 0x0000000000047941 */ /* 0x000fea0003800200 */
.L_x_219:
[----:B0-----:R-:W-:Y:S01]  /*8140*/  IADD3 R2, PT, PT, R7, 0x14, RZ ;  /* 0x0000001407027810 */ /* 0x001fe20007ffe0ff */
[----:B------:R-:W-:-:S07]  /*8150*/  IMAD.MOV.U32 R3, RZ, RZ, RZ ;  /* 0x000000ffff037224 */ /* 0x000fce00078e00ff */
.L_x_218:
[----:B------:R-:W-:Y:S05]  /*8160*/  BSYNC.RECONVERGENT B3 ;  /* 0x0000000000037941 */ /* 0x000fea0003800200 */
.L_x_217:
[----:B------:R-:W-:-:S13]  /*8170*/  ISETP.NE.AND P0, PT, R12, RZ, PT ;  /* 0x000000ff0c00720c */ /* 0x000fda0003f05270 */
[----:B------:R-:W-:Y:S05]  /*8180*/  @!P0 BRA `(.L_x_216) ;  /* 0x00000004008c8947 */ /* 0x000fea0003800000 */
[----:B------:R-:W-:-:S04]  /*8190*/  LEA R4, P0, R2, R30, 0x2 ;  /* 0x0000001e02047211 */ /* 0x000fc800078010ff */
[----:B------:R-:W-:-:S05]  /*81a0*/  LEA.HI.X R5, R2, R31, R3, 0x2, P0 ;  /* 0x0000001f02057211 */ /* 0x000fca00000f1403 */
[----:B------:R-:W2:Y:S01]  /*81b0*/  LD.E R3, desc[UR36][R4.64] ;  /* 0x0000002404037980 */ /* 0x000ea2000c101900 */
[----:B------:R-:W0:Y:S01]  /*81c0*/  MUFU.RCP R0, R49 ;  /* 0x0000003100007308 */ /* 0x000e220000001000 */
[----:B------:R-:W-:Y:S01]  /*81d0*/  BSSY.RECONVERGENT B3, `(.L_x_229) ;  /* 0x000000d000037945 */ /* 0x000fe20003800200 */
        /* <DEDUP_REMOVED lines=12> */
.L_x_230:
[----:B------:R-:W-:Y:S05]  /*82a0*/  BSYNC.RECONVERGENT B3 ;  /* 0x0000000000037941 */ /* 0x000fea0003800200 */
.L_x_229:
        /* <DEDUP_REMOVED lines=15> */
[----:B------:R-:W-:-:S13]  /*83a0*/  ISETP.NE.AND P0, PT, R12, 0x1, PT ;  /* 0x000000010c00780c */ /* 0x000fda0003f05270 */
[----:B-1----:R-:W-:Y:S05]  /*83b0*/  @!P0 BRA `(.L_x_216) ;  /* 0x0000000400008947 */ /* 0x002fea0003800000 */
        /* <DEDUP_REMOVED lines=15> */
.L_x_232:
[----:B------:R-:W-:Y:S05]  /*84b0*/  BSYNC.RECONVERGENT B3 ;  /* 0x0000000000037941 */ /* 0x000fea0003800200 */
.L_x_231:
        /* <DEDUP_REMOVED lines=32> */
.L_x_234:
[----:B------:R-:W-:Y:S05]  /*86c0*/  BSYNC.RECONVERGENT B3 ;  /* 0x0000000000037941 */ /* 0x000fea0003800200 */
.L_x_233:
        /* <DEDUP_REMOVED lines=14> */
[----:B------:R1:W-:Y:S02]  /*87b0*/  @P0 ST.E desc[UR36][R2.64], R7 ;  /* 0x0000000702000985 */ /* 0x0003e4000c101924 */
.L_x_216:
[----:B------:R-:W-:Y:S05]  /*87c0*/  BSYNC.RECONVERGENT B2 ;  /* 0x0000000000027941 */ /* 0x000fea0003800200 */
.L_x_215:
[----:B------:R-:W-:Y:S01]  /*87d0*/  ISETP.NE.AND P0, PT, R46, RZ, PT ;  /* 0x000000ff2e00720c */ /* 0x000fe20003f05270 */
[----:B------:R-:W-:-:S12]  /*87e0*/  BSSY.RECONVERGENT B7, `(.L_x_235) ;  /* 0x0000233000077945 */ /* 0x000fd80003800200 */
[----:B------:R-:W-:Y:S05]  /*87f0*/  @!P0 BRA `(.L_x_236) ;  /* 0x0000002000c48947 */ /* 0x000fea0003800000 */
[----:B------:R-:W-:Y:S01]  /*8800*/  MOV R0, 0x88 ;  /* 0x0000008800007802 */ /* 0x000fe20000000f00 */
[----:B------:R-:W-:Y:S02]  /*8810*/  HFMA2 R4, -RZ, RZ, 0, 7.62939453125e-06 ;  /* 0x00000080ff047431 */ /* 0x000fe400000001ff */
[----:B01----:R-:W-:Y:S01]  /*8820*/  IMAD.MOV.U32 R5, RZ, RZ, RZ ;  /* 0x000000ffff057224 */ /* 0x003fe200078e00ff */
[----:B------:R-:W-:Y:S01]  /*8830*/  MOV R51, RZ ;  /* 0x000000ff00337202 */ /* 0x000fe20000000f00 */
[----:B------:R0:W1:Y:S01]  /*8840*/  LDC.64 R2, c[0x4][R0] ;  /* 0x0100000000027b82 */ /* 0x0000620000000a00 */
[----:B------:R-:W-:-:S07]  /*8850*/  IMAD.MOV.U32 R53, RZ, RZ, RZ ;  /* 0x000000ffff357224 */ /* 0x000fce00078e00ff */
[----:B------:R-:W-:-:S07]  /*8860*/  LEPC R20, `(.L_x_237) ;  /* 0x000000001014794e */ /* 0x000fce0000000000 */
[----:B01----:R-:W-:Y:S05]  /*8870*/  CALL.ABS.NOINC R2 ;  /* 0x0000000002007343 */ /* 0x003fea0003c00000 */
.L_x_237:
[----:B------:R-:W-:Y:S01]  /*8880*/  BSSY.RECONVERGENT B0, `(.L_x_238) ;  /* 0x000000d000007945 */ /* 0x000fe20003800200 */
[----:B------:R-:W-:Y:S01]  /*8890*/  MOV R40, R4 ;  /* 0x0000000400287202 */ /* 0x000fe20000000f00 */
[----:B------:R-:W-:-:S07]  /*88a0*/  IMAD.MOV.U32 R41, RZ, RZ, R5 ;  /* 0x000000ffff297224 */ /* 0x000fce00078e0005 */
.L_x_239:
[----:B------:R-:W-:Y:S02]  /*88b0*/  IADD3 R2, P0, PT, R40, R51, RZ ;  /* 0x0000003328027210 */ /* 0x000fe40007f1e0ff */
[----:B------:R-:W-:Y:S02]  /*88c0*/  IADD3 R0, P1, PT, R51, 0x1, RZ ;  /* 0x0000000133007810 */ /* 0x000fe40007f3e0ff */
[----:B------:R-:W-:Y:S02]  /*88d0*/  IADD3.X R3, PT, PT, R41, R53, RZ, P0, !PT ;  /* 0x0000003529037210 */ /* 0x000fe400007fe4ff */
[----:B------:R-:W-:Y:S01]  /*88e0*/  ISETP.GE.U32.AND P0, PT, R51, 0x7f, PT ;  /* 0x0000007f3300780c */ /* 0x000fe20003f06070 */
[----:B------:R-:W-:Y:S01]  /*88f0*/  IMAD.X R4, RZ, RZ, R53, P1 ;  /* 0x000000ffff047224 */ /* 0x000fe200008e0635 */
[----:B------:R-:W-:Y:S01]  /*8900*/  MOV R51, R0 ;  /* 0x0000000000337202 */ /* 0x000fe20000000f00 */
[----:B------:R0:W-:Y:S01]  /*8910*/  ST.E.U8 desc[UR36][R2.64], RZ ;  /* 0x000000ff02007985 */ /* 0x0001e2000c101124 */
[----:B------:R-:W-:Y:S01]  /*8920*/  ISETP.GE.U32.AND.EX P0, PT, R53, RZ, PT, P0 ;  /* 0x000000ff3500720c */ /* 0x000fe20003f06100 */
[----:B------:R-:W-:-:S12]  /*8930*/  IMAD.MOV.U32 R53, RZ, RZ, R4 ;  /* 0x000000ffff357224 */ /* 0x000fd800078e0004 */
[----:B0-----:R-:W-:Y:S05]  /*8940*/  @!P0 BRA `(.L_x_239) ;  /* 0xfffffffc00d88947 */ /* 0x001fea000383ffff */
[----:B------:R-:W-:Y:S05]  /*8950*/  BSYNC.RECONVERGENT B0 ;  /* 0x0000000000007941 */ /* 0x000fea0003800200 */
.L_x_238:
[----:B------:R-:W-:Y:S01]  /*8960*/  MOV R0, 0x88 ;  /* 0x0000008800007802 */ /* 0x000fe20000000f00 */
[----:B------:R-:W-:Y:S01]  /*8970*/  IMAD.MOV.U32 R5, RZ, RZ, R39 ;  /* 0x000000ffff057224 */ /* 0x000fe200078e0027 */
[----:B------:R-:W-:Y:S02]  /*8980*/  MOV R4, R38 ;  /* 0x0000002600047202 */ /* 0x000fe40000000f00 */
[----:B------:R0:W1:Y:S05]  /*8990*/  LDC.64 R2, c[0x4][R0] ;  /* 0x0100000000027b82 */ /* 0x00006a0000000a00 */
[----:B------:R-:W-:-:S07]  /*89a0*/  LEPC R20, `(.L_x_240) ;  /* 0x000000001014794e */ /* 0x000fce0000000000 */
[----:B01----:R-:W-:Y:S05]  /*89b0*/  CALL.ABS.NOINC R2 ;  /* 0x0000000002007343 */ /* 0x003fea0003c00000 */
.L_x_240:
[C---:B------:R-:W-:Y:S01]  /*89c0*/  ISETP.GE.U32.AND P1, PT, R46.reuse, 0x4, PT ;  /* 0x000000042e00780c */ /* 0x040fe20003f26070 */
[----:B------:R-:W-:Y:S01]  /*89d0*/  BSSY.RECONVERGENT B0, `(.L_x_241) ;  /* 0x0000024000007945 */ /* 0x000fe20003800200 */
[----:B------:R-:W-:Y:S01]  /*89e0*/  HFMA2 R7, -RZ, RZ, 0, 0 ;  /* 0x00000000ff077431 */ /* 0x000fe200000001ff */
[----:B------:R-:W-:Y:S01]  /*89f0*/  LOP3.LUT R12, R46, 0x3, RZ, 0xc0, !PT ;  /* 0x000000032e0c7812 */ /* 0x000fe200078ec0ff */
[----:B------:R-:W-:Y:S01]  /*8a00*/  IMAD.MOV.U32 R38, RZ, RZ, R4 ;  /* 0x000000ffff267224 */ /* 0x000fe200078e0004 */
[----:B------:R-:W-:-:S08]  /*8a10*/  MOV R39, R5 ;  /* 0x0000000500277202 */ /* 0x000fd00000000f00 */
[----:B------:R-:W-:Y:S05]  /*8a20*/  @!P1 BRA `(.L_x_242) ;  /* 0x0000000000789947 */ /* 0x000fea0003800000 */
[----:B------:R-:W-:Y:S01]  /*8a30*/  BSSY.RECONVERGENT B1, `(.L_x_243) ;  /* 0x000001c000017945 */ /* 0x000fe20003800200 */
[----:B------:R-:W-:Y:S01]  /*8a40*/  IMAD.MOV.U32 R13, RZ, RZ, RZ ;  /* 0x000000ffff0d7224 */ /* 0x000fe200078e00ff */
[----:B------:R-:W-:-:S07]  /*8a50*/  LOP3.LUT R14, R46, 0xfffffffc, RZ, 0xc0, !PT ;  /* 0xfffffffc2e0e7812 */ /* 0x000fce00078ec0ff */
.L_x_244:
[----:B------:R-:W-:-:S05]  /*8a60*/  IMAD.WIDE.U32 R2, R13, 0x4, R36 ;  /* 0x000000040d027825 */ /* 0x000fca00078e0024 */
[----:B------:R-:W2:Y:S02]  /*8a70*/  LD.E R0, desc[UR36][R2.64] ;  /* 0x0000002402007980 */ /* 0x000ea4000c101900 */
[----:B-12---:R-:W-:-:S04]  /*8a80*/  IMAD R5, R0, 0x5, RZ ;  /* 0x0000000500057824 */ /* 0x006fc800078e02ff */
[----:B------:R-:W-:-:S06]  /*8a90*/  IMAD.WIDE R4, R5, 0x4, R30 ;  /* 0x0000000405047825 */ /* 0x000fcc00078e021e */
[----:B------:R-:W2:Y:S01]  /*8aa0*/  LD.E R5, desc[UR36][R4.64] ;  /* 0x0000002404057980 */ /* 0x000ea2000c101900 */
[----:B------:R-:W-:-:S05]  /*8ab0*/  IMAD.WIDE.U32 R6, R13, 0x4, R38 ;  /* 0x000000040d067825 */ /* 0x000fca00078e0026 */
[----:B--2---:R0:W-:Y:S04]  /*8ac0*/  ST.E desc[UR36][R6.64], R5 ;  /* 0x0000000506007985 */ /* 0x0041e8000c101924 */
[----:B------:R-:W2:Y:S02]  /*8ad0*/  LD.E R0, desc[UR36][R2.64+0x4] ;  /* 0x0000042402007980 */ /* 0x000ea4000c101900 */
[----:B--2---:R-:W-:-:S04]  /*8ae0*/  IMAD R9, R0, 0x5, RZ ;  /* 0x0000000500097824 */ /* 0x004fc800078e02ff */
[----:B------:R-:W-:-:S06]  /*8af0*/  IMAD.WIDE R8, R9, 0x4, R30 ;  /* 0x0000000409087825 */ /* 0x000fcc00078e021e */
[----:B------:R-:W2:Y:S04]  /*8b00*/  LD.E R9, desc[UR36][R8.64] ;  /* 0x0000002408097980 */ /* 0x000ea8000c101900 */
[----:B--2---:R1:W-:Y:S04]  /*8b10*/  ST.E desc[UR36][R6.64+0x4], R9 ;  /* 0x0000040906007985 */ /* 0x0043e8000c101924 */
[----:B------:R-:W2:Y:S02]  /*8b20*/  LD.E R0, desc[UR36][R2.64+0x8] ;  /* 0x0000082402007980 */ /* 0x000ea4000c101900 */
[----:B--2---:R-:W-:-:S04]  /*8b30*/  IMAD R11, R0, 0x5, RZ ;  /* 0x00000005000b7824 */ /* 0x004fc800078e02ff */
[----:B------:R-:W-:-:S06]  /*8b40*/  IMAD.WIDE R10, R11, 0x4, R30 ;  /* 0x000000040b0a7825 */ /* 0x000fcc00078e021e */
[----:B------:R-:W2:Y:S04]  /*8b50*/  LD.E R11, desc[UR36][R10.64] ;  /* 0x000000240a0b7980 */ /* 0x000ea8000c101900 */
[----:B--2---:R1:W-:Y:S04]  /*8b60*/  ST.E desc[UR36][R6.64+0x8], R11 ;  /* 0x0000080b06007985 */ /* 0x0043e8000c101924 */
[----:B------:R-:W0:Y:S02]  /*8b70*/  LD.E R0, desc[UR36][R2.64+0xc] ;  /* 0x00000c2402007980 */ /* 0x000e24000c101900 */
[----:B0-----:R-:W-:-:S04]  /*8b80*/  IMAD R5, R0, 0x5, RZ ;  /* 0x0000000500057824 */ /* 0x001fc800078e02ff */
[----:B------:R-:W-:-:S06]  /*8b90*/  IMAD.WIDE R4, R5, 0x4, R30 ;  /* 0x0000000405047825 */ /* 0x000fcc00078e021e */
[----:B------:R-:W2:Y:S01]  /*8ba0*/  LD.E R5, desc[UR36][R4.64] ;  /* 0x0000002404057980 */ /* 0x000ea2000c101900 */
[----:B------:R-:W-:-:S04]  /*8bb0*/  IADD3 R13, PT, PT, R13, 0x4, RZ ;  /* 0x000000040d0d7810 */ /* 0x000fc80007ffe0ff */
[----:B------:R-:W-:Y:S01]  /*8bc0*/  ISETP.NE.AND P0, PT, R13, R14, PT ;  /* 0x0000000e0d00720c */ /* 0x000fe20003f05270 */
[----:B--2---:R1:W-:-:S12]  /*8bd0*/  ST.E desc[UR36][R6.64+0xc], R5 ;  /* 0x00000c0506007985 */ /* 0x0043d8000c101924 */
[----:B------:R-:W-:Y:S05]  /*8be0*/  @P0 BRA `(.L_x_244) ;  /* 0xfffffffc009c0947 */ /* 0x000fea000383ffff */
[----:B------:R-:W-:Y:S05]  /*8bf0*/  BSYNC.RECONVERGENT B1 ;  /* 0x0000000000017941 */ /* 0x000fea0003800200 */
.L_x_243:
[----:B-1----:R-:W-:-:S07]  /*8c00*/  IMAD.MOV.U32 R7, RZ, RZ, R14 ;  /* 0x000000ffff077224 */ /* 0x002fce00078e000e */
.L_x_242:
[----:B------:R-:W-:Y:S05]  /*8c10*/  BSYNC.RECONVERGENT B0 ;  /* 0x0000000000007941 */ /* 0x000fea0003800200 */
.L_x_241:
[----:B------:R-:W-:Y:S01]  /*8c20*/  ISETP.NE.AND P2, PT, R12, RZ, PT ;  /* 0x000000ff0c00720c */ /* 0x000fe20003f45270 */
[----:B------:R-:W-:-:S12]  /*8c30*/  BSSY.RECONVERGENT B0, `(.L_x_245) ;  /* 0x0000017000007945 */ /* 0x000fd80003800200 */
[----:B------:R-:W-:Y:S05]  /*8c40*/  @!P2 BRA `(.L_x_246) ;  /* 0x000000000054a947 */ /* 0x000fea0003800000 */
[----:B------:R-:W-:-:S05]  /*8c50*/  IMAD.WIDE.U32 R4, R7, 0x4, R36 ;  /* 0x0000000407047825 */ /* 0x000fca00078e0024 */
[----:B------:R-:W2:Y:S02]  /*8c60*/  LD.E R0, desc[UR36][R4.64] ;  /* 0x0000002404007980 */ /* 0x000ea4000c101900 */
[----:B--2---:R-:W-:-:S04]  /*8c70*/  IMAD R3, R0, 0x5, RZ ;  /* 0x0000000500037824 */ /* 0x004fc800078e02ff */
[----:B------:R-:W-:-:S06]  /*8c80*/  IMAD.WIDE R2, R3, 0x4, R30 ;  /* 0x0000000403027825 */ /* 0x000fcc00078e021e */
[----:B------:R-:W2:Y:S01]  /*8c90*/  LD.E R3, desc[UR36][R2.64] ;  /* 0x0000002402037980 */ /* 0x000ea2000c101900 */
[----:B------:R-:W-:Y:S01]  /*8ca0*/  IMAD.WIDE.U32 R6, R7, 0x4, R38 ;  /* 0x0000000407067825 */ /* 0x000fe200078e0026 */
[----:B------:R-:W-:-:S04]  /*8cb0*/  ISETP.NE.AND P0, PT, R12, 0x1, PT ;  /* 0x000000010c00780c */ /* 0x000fc80003f05270 */
[----:B--2---:R0:W-:Y:S09]  /*8cc0*/  ST.E desc[UR36][R6.64], R3 ;  /* 0x0000000306007985 */ /* 0x0041f2000c101924 */
[----:B------:R-:W-:Y:S05]  /*8cd0*/  @!P0 BRA `(.L_x_246) ;  /* 0x0000000000308947 */ /* 0x000fea0003800000 */
[----:B------:R-:W0:Y:S02]  /*8ce0*/  LD.E R0, desc[UR36][R4.64+0x4] ;  /* 0x0000042404007980 */ /* 0x000e24000c101900 */
[----:B0-----:R-:W-:-:S04]  /*8cf0*/  IMAD R3, R0, 0x5, RZ ;  /* 0x0000000500037824 */ /* 0x001fc800078e02ff */
[----:B------:R-:W-:-:S06]  /*8d00*/  IMAD.WIDE R2, R3, 0x4, R30 ;  /* 0x0000000403027825 */ /* 0x000fcc00078e021e */
[----:B------:R-:W2:Y:S01]  /*8d10*/  LD.E R3, desc[UR36][R2.64] ;  /* 0x0000002402037980 */ /* 0x000ea2000c101900 */
[----:B------:R-:W-:-:S03]  /*8d20*/  ISETP.NE.AND P0, PT, R12, 0x2, PT ;  /* 0x000000020c00780c */ /* 0x000fc60003f05270 */
[----:B--2---:R1:W-:Y:S10]  /*8d30*/  ST.E desc[UR36][R6.64+0x4], R3 ;  /* 0x0000040306007985 */ /* 0x0043f4000c101924 */
[----:B------:R-:W-:Y:S05]  /*8d40*/  @!P0 BRA `(.L_x_246) ;  /* 0x0000000000148947 */ /* 0x000fea0003800000 */
[----:B------:R-:W1:Y:S02]  /*8d50*/  LD.E R4, desc[UR36][R4.64+0x8] ;  /* 0x0000082404047980 */ /* 0x000e64000c101900 */
[----:B-1----:R-:W-:-:S04]  /*8d60*/  IMAD R3, R4, 0x5, RZ ;  /* 0x0000000504037824 */ /* 0x002fc800078e02ff */
[----:B------:R-:W-:-:S06]  /*8d70*/  IMAD.WIDE R2, R3, 0x4, R30 ;  /* 0x0000000403027825 */ /* 0x000fcc00078e021e */
[----:B------:R-:W2:Y:S04]  /*8d80*/  LD.E R3, desc[UR36][R2.64] ;  /* 0x0000002402037980 */ /* 0x000ea8000c101900 */
[----:B--2---:R2:W-:Y:S02]  /*8d90*/  ST.E desc[UR36][R6.64+0x8], R3 ;  /* 0x0000080306007985 */ /* 0x0045e4000c101924 */
.L_x_246:
[----:B------:R-:W-:Y:S05]  /*8da0*/  BSYNC.RECONVERGENT B0 ;  /* 0x0000000000007941 */ /* 0x000fea0003800200 */
.L_x_245:
[----:B------:R-:W-:Y:S01]  /*8db0*/  BSSY.RECONVERGENT B2, `(.L_x_247) ;  /* 0x0000085000027945 */ /* 0x000fe20003800200 */
[----:B012---:R-:W-:-:S03]  /*8dc0*/  HFMA2 R7, -RZ, RZ, 0, 0 ;  /* 0x00000000ff077431 */ /* 0x007fc600000001ff */
[----:B------:R-:W-:Y:S05]  /*8dd0*/  @!P1 BRA `(.L_x_248) ;  /* 0x0000000800089947 */ /* 0x000fea0003800000 */
[----:B------:R-:W-:Y:S01]  /*8de0*/  LOP3.LUT R7, R46, 0xfffffffc, RZ, 0xc0, !PT ;  /* 0xfffffffc2e077812 */ /* 0x000fe200078ec0ff */
[----:B------:R-:W-:-:S07]  /*8df0*/  IMAD.MOV.U32 R2, RZ, RZ, RZ ;  /* 0x000000ffff027224 */ /* 0x000fce00078e00ff */
.L_x_257:
[----:B0-----:R-:W-:-:S05]  /*8e00*/  IMAD.WIDE.U32 R4, R2, 0x4, R38 ;  /* 0x0000000402047825 */ /* 0x001fca00078e0026 */
[----:B------:R-:W2:Y:S01]  /*8e10*/  LD.E R3, desc[UR36][R4.64] ;  /* 0x0000002404037980 */ /* 0x000ea2000c101900 */
[----:B------:R-:W0:Y:S01]  /*8e20*/  MUFU.RCP R0, R49 ;  /* 0x0000003100007308 */ /* 0x000e220000001000 */
[----:B------:R-:W-:Y:S01]  /*8e30*/  IADD3 R2, PT, PT, R2, 0x4, RZ ;  /* 0x0000000402027810 */ /* 0x000fe20007ffe0ff */
[----:B------:R-:W-:Y:S03]  /*8e40*/  BSSY.RECONVERGENT B3, `(.L_x_249) ;  /* 0x000000e000037945 */ /* 0x000fe60003800200 */
        /* <DEDUP_REMOVED lines=9> */
[----:B------:R-:W-:Y:S01]  /*8ee0*/  IMAD.MOV.U32 R0, RZ, RZ, R20 ;  /* 0x000000ffff007224 */ /* 0x000fe200078e0014 */
[----:B------:R-:W-:Y:S02]  /*8ef0*/  MOV R3, R49 ;  /* 0x0000003100037202 */ /* 0x000fe40000000f00 */
[----:B------:R-:W-:-:S07]  /*8f00*/  MOV R13, 0x8f20 ;  /* 0x00008f20000d7802 */ /* 0x000fce0000000f00 */
[----:B------:R-:W-:Y:S05]  /*8f10*/  CALL.REL.NOINC `($__internal_4_$__cuda_sm3x_div_rn_noftz_f32_slowpath) ;  /* 0x0000004800987944 */ /* 0x000fea0003c00000 */
.L_x_250:
[----:B------:R-:W-:Y:S05]  /*8f20*/  BSYNC.RECONVERGENT B3 ;  /* 0x0000000000037941 */ /* 0x000fea0003800200 */
.L_x_249:
        /* <DEDUP_REMOVED lines=26> */
[----:B------:R-:W-:Y:S01]  /*90d0*/  IMAD.MOV.U32 R0, RZ, RZ, R20 ;  /* 0x000000ffff007224 */ /* 0x000fe200078e0014 */
[----:B------:R-:W-:Y:S02]  /*90e0*/  MOV R3, R49 ;  /* 0x0000003100037202 */ /* 0x000fe40000000f00 */
[----:B------:R-:W-:-:S07]  /*90f0*/  MOV R13, 0x9110 ;  /* 0x00009110000d7802 */ /* 0x000fce0000000f00 */
[----:B------:R-:W-:Y:S05]  /*9100*/  CALL.REL.NOINC `($__internal_4_$__cuda_sm3x_div_rn_noftz_f32_slowpath) ;  /* 0x00000048001c7944 */ /* 0x000fea0003c00000 */
.L_x_252:
[----:B------:R-:W-:Y:S05]  /*9110*/  BSYNC.RECONVERGENT B3 ;  /* 0x0000000000037941 */ /* 0x000fea0003800200 */
.L_x_251:
        /* <DEDUP_REMOVED lines=30> */
.L_x_254:
[----:B------:R-:W-:Y:S05]  /*9300*/  BSYNC.RECONVERGENT B3 ;  /* 0x0000000000037941 */ /* 0x000fea0003800200 */
.L_x_253:
        /* <DEDUP_REMOVED lines=30> */
.L_x_256:
[----:B------:R-:W-:Y:S05]  /*94f0*/  BSYNC.RECONVERGENT B3 ;  /* 0x0000000000037941 */ /* 0x000fea0003800200 */
.L_x_255:
        /* <DEDUP_REMOVED lines=16> */
.L_x_248:
[----:B------:R-:W-:Y:S05]  /*9600*/  BSYNC.RECONVERGENT B2 ;  /* 0x0000000000027941 */ /* 0x000fea0003800200 */
.L_x_247:
[----:B------:R-:W-:Y:S04]  /*9610*/  BSSY.RECONVERGENT B2, `(.L_x_258) ;  /* 0x0000064000027945 */ /* 0x000fe80003800200 */
[----:B------:R-:W-:Y:S05]  /*9620*/  @!P2 BRA `(.L_x_259) ;  /* 0x000000040088a947 */ /* 0x000fea0003800000 */
[----:B0-----:R-:W-:-:S05]  /*9630*/  IMAD.WIDE.U32 R4, R7, 0x4, R38 ;  /* 0x0000000407047825 */ /* 0x001fca00078e0026 */
        /* <DEDUP_REMOVED lines=15> */
.L_x_261:
[----:B------:R-:W-:Y:S05]  /*9730*/  BSYNC.RECONVERGENT B3 ;  /* 0x0000000000037941 */ /* 0x000fea0003800200 */
.L_x_260:
        /* <DEDUP_REMOVED lines=32> */
.L_x_263:
[----:B------:R-:W-:Y:S05]  /*9940*/  BSYNC.RECONVERGENT B3 ;  /* 0x0000000000037941 */ /* 0x000fea0003800200 */
.L_x_262:
        /* <DEDUP_REMOVED lines=32> */
.L_x_265:
[----:B------:R-:W-:Y:S05]  /*9b50*/  BSYNC.RECONVERGENT B3 ;  /* 0x0000000000037941 */ /* 0x000fea0003800200 */
.L_x_264:
        /* <DEDUP_REMOVED lines=15> */
.L_x_259:
[----:B------:R-:W-:Y:S05]  /*9c50*/  BSYNC.RECONVERGENT B2 ;  /* 0x0000000000027941 */ /* 0x000fea0003800200 */
.L_x_258:
[----:B------:R-:W1:Y:S04]  /*9c60*/  LD.E R0, desc[UR36][R40.64] ;  /* 0x0000002428007980 */ /* 0x000e68000c101900 */
[----:B------:R-:W2:Y:S04]  /*9c70*/  LD.E R8, desc[UR36][R34.64] ;  /* 0x0000002422087980 */ /* 0x000ea8000c101900 */
[----:B0-----:R-:W3:Y:S04]  /*9c80*/  LD.E R11, desc[UR36][R34.64+0x4] ;  /* 0x00000424220b7980 */ /* 0x001ee8000c101900 */
[----:B------:R-:W4:Y:S04]  /*9c90*/  LD.E R12, desc[UR36][R34.64+0x8] ;  /* 0x00000824220c7980 */ /* 0x000f28000c101900 */
[----:B------:R-:W5:Y:S01]  /*9ca0*/  LD.E R15, desc[UR36][R34.64+0x78] ;  /* 0x00007824220f7980 */ /* 0x000f62000c101900 */
[----:B-1----:R-:W-:Y:S08]  /*9cb0*/  F2F.F64.F32 R2, R0 ;  /* 0x0000000000027310 */ /* 0x002ff00000201800 */
[----:B--2---:R-:W0:Y:S02]  /*9cc0*/  F2F.F64.F32 R4, R8 ;  /* 0x0000000800047310 */ /* 0x004e240000201800 */
[----:B0-----:R-:W-:-:S06]  /*9cd0*/  DFMA R2, R2, -0.5, R4 ;  /* 0xbfe000000202782b */ /* 0x001fcc0000000004 */
[----:B------:R-:W0:Y:S02]  /*9ce0*/  F2F.F32.F64 R9, R2 ;  /* 0x0000000200097310 */ /* 0x000e240000301000 */
[----:B0-----:R0:W-:Y:S04]  /*9cf0*/  ST.E desc[UR36][R34.64], R9 ;  /* 0x0000000922007985 */ /* 0x0011e8000c101924 */
[----:B------:R-:W2:Y:S02]  /*9d00*/  LD.E R10, desc[UR36][R40.64+0x4] ;  /* 0x00000424280a7980 */ /* 0x000ea4000c101900 */
[----:B---3--:R1:W-:Y:S02]  /*9d10*/  F2F.F64.F32 R6, R11 ;  /* 0x0000000b00067310 */ /* 0x0083e40000201800 */
[----:B-1----:R-:W3:Y:S06]  /*9d20*/  LD.E R11, desc[UR36][R34.64+0xc] ;  /* 0x00000c24220b7980 */ /* 0x002eec000c101900 */
[----:B--2---:R1:W2:Y:S02]  /*9d30*/  F2F.F64.F32 R4, R10 ;  /* 0x0000000a00047310 */ /* 0x0042a40000201800 */
[----:B-1----:R-:W5:Y:S01]  /*9d40*/  LD.E R10, desc[UR36][R34.64+0x10] ;  /* 0x00001024220a7980 */ /* 0x002f62000c101900 */
[----:B--2---:R-:W-:-:S06]  /*9d50*/  DFMA R4, R4, -0.5, R6 ;  /* 0xbfe000000404782b */ /* 0x004fcc0000000006 */
[----:B------:R-:W1:Y:S02]  /*9d60*/  F2F.F32.F64 R13, R4 ;  /* 0x00000004000d7310 */ /* 0x000e640000301000 */
[----:B-1----:R1:W-:Y:S04]  /*9d70*/  ST.E desc[UR36][R34.64+0x4], R13 ;  /* 0x0000040d22007985 */ /* 0x0023e8000c101924 */
[----:B------:R-:W2:Y:S02]  /*9d80*/  LD.E R0, desc[UR36][R40.64+0x8] ;  /* 0x0000082428007980 */ /* 0x000ea4000c101900 */
[----:B----4-:R4:W-:Y:S02]  /*9d90*/  F2F.F64.F32 R6, R12 ;  /* 0x0000000c00067310 */ /* 0x0109e40000201800 */
[----:B----4-:R-:W4:Y:S06]  /*9da0*/  LD.E R12, desc[UR36][R34.64+0x74] ;  /* 0x00007424220c7980 */ /* 0x010f2c000c101900 */
[----:B--2---:R-:W2:Y:S02]  /*9db0*/  F2F.F64.F32 R2, R0 ;  /* 0x0000000000027310 */ /* 0x004ea40000201800 */
[----:B--2---:R-:W-:-:S06]  /*9dc0*/  DFMA R2, R2, -0.5, R6 ;  /* 0xbfe000000202782b */ /* 0x004fcc0000000006 */
[----:B0-----:R-:W0:Y:S02]  /*9dd0*/  F2F.F32.F64 R9, R2 ;  /* 0x0000000200097310 */ /* 0x001e240000301000 */
[----:B0-----:R0:W-:Y:S04]  /*9de0*/  ST.E desc[UR36][R34.64+0x8], R9 ;  /* 0x0000080922007985 */ /* 0x0011e8000c101924 */
[----:B------:R-:W2:Y:S02]  /*9df0*/  LD.E R8, desc[UR36][R40.64+0xc] ;  /* 0x00000c2428087980 */ /* 0x000ea4000c101900 */
[----:B---3--:R3:W-:Y:S02]  /*9e00*/  F2F.F64.F32 R6, R11 ;  /* 0x0000000b00067310 */ /* 0x0087e40000201800 */
[----:B---3--:R-:W3:Y:S06]  /*9e10*/  LD.E R11, desc[UR36][R34.64+0x14] ;  /* 0x00001424220b7980 */ /* 0x008eec000c101900 */
[----:B--2---:R-:W2:Y:S02]  /*9e20*/  F2F.F64.F32 R4, R8 ;  /* 0x0000000800047310 */ /* 0x004ea40000201800 */
[----:B--2---:R-:W-:-:S06]  /*9e30*/  DFMA R4, R4, -0.5, R6 ;  /* 0xbfe000000404782b */ /* 0x004fcc0000000006 */
[----:B-1----:R-:W1:Y:S02]  /*9e40*/  F2F.F32.F64 R13, R4 ;  /* 0x00000004000d7310 */ /* 0x002e640000301000 */
[----:B-1----:R1:W-:Y:S04]  /*9e50*/  ST.E desc[UR36][R34.64+0xc], R13 ;  /* 0x00000c0d22007985 */ /* 0x0023e8000c101924 */
[----:B------:R-:W2:Y:S02]  /*9e60*/  LD.E R0, desc[UR36][R40.64+0x10] ;  /* 0x0000102428007980 */ /* 0x000ea4000c101900 */
[----:B-----5:R5:W-:Y:S02]  /*9e70*/  F2F.F64.F32 R6, R10 ;  /* 0x0000000a00067310 */ /* 0x020be40000201800 */
[----:B-----5:R-:W5:Y:S06]  /*9e80*/  LD.E R10, desc[UR36][R34.64+0x18] ;  /* 0x00001824220a7980 */ /* 0x020f6c000c101900 */
        /* <DEDUP_REMOVED lines=159> */
[----:B---3--:R-:W-:Y:S08]  /*a880*/  F2F.F64.F32 R6, R11 ;  /* 0x0000000b00067310 */ /* 0x008ff00000201800 */
[----:B--2---:R-:W2:Y:S02]  /*a890*/  F2F.F64.F32 R4, R8 ;  /* 0x0000000800047310 */ /* 0x004ea40000201800 */
[----:B--2---:R-:W-:-:S06]  /*a8a0*/  DFMA R4, R4, -0.5, R6 ;  /* 0xbfe000000404782b */ /* 0x004fcc0000000006 */
[----:B-1----:R-:W1:Y:S02]  /*a8b0*/  F2F.F32.F64 R13, R4 ;  /* 0x00000004000d7310 */ /* 0x002e640000301000 */
[----:B-1----:R1:W-:Y:S04]  /*a8c0*/  ST.E desc[UR36][R34.64+0x6c], R13 ;  /* 0x00006c0d22007985 */ /* 0x0023e8000c101924 */
[----:B------:R-:W2:Y:S02]  /*a8d0*/  LD.E R0, desc[UR36][R40.64+0x70] ;  /* 0x0000702428007980 */ /* 0x000ea4000c101900 */
[----:B-----5:R-:W-:Y:S08]  /*a8e0*/  F2F.F64.F32 R6, R10 ;  /* 0x0000000a00067310 */ /* 0x020ff00000201800 */
[----:B--2---:R-:W2:Y:S02]  /*a8f0*/  F2F.F64.F32 R2, R0 ;  /* 0x0000000000027310 */ /* 0x004ea40000201800 */
[----:B--2---:R-:W-:-:S06]  /*a900*/  DFMA R2, R2, -0.5, R6 ;  /* 0xbfe000000202782b */ /* 0x004fcc0000000006 */
[----:B0-----:R-:W0:Y:S02]  /*a910*/  F2F.F32.F64 R9, R2 ;  /* 0x0000000200097310 */ /* 0x001e240000301000 */
[----:B0-----:R0:W-:Y:S04]  /*a920*/  ST.E desc[UR36][R34.64+0x70], R9 ;  /* 0x0000700922007985 */ /* 0x0011e8000c101924 */
[----:B------:R-:W2:Y:S02]  /*a930*/  LD.E R8, desc[UR36][R40.64+0x74] ;  /* 0x0000742428087980 */ /* 0x000ea4000c101900 */
[----:B----4-:R-:W-:Y:S08]  /*a940*/  F2F.F64.F32 R6, R12 ;  /* 0x0000000c00067310 */ /* 0x010ff00000201800 */
[----:B--2---:R-:W2:Y:S02]  /*a950*/  F2F.F64.F32 R4, R8 ;  /* 0x0000000800047310 */ /* 0x004ea40000201800 */
[----:B--2---:R-:W-:-:S06]  /*a960*/  DFMA R4, R4, -0.5, R6 ;  /* 0xbfe000000404782b */ /* 0x004fcc0000000006 */
[----:B-1----:R-:W1:Y:S02]  /*a970*/  F2F.F32.F64 R13, R4 ;  /* 0x00000004000d7310 */ /* 0x002e640000301000 */
[----:B-1----:R1:W-:Y:S04]  /*a980*/  ST.E desc[UR36][R34.64+0x74], R13 ;  /* 0x0000740d22007985 */ /* 0x0023e8000c101924 */
[----:B------:R-:W2:Y:S02]  /*a990*/  LD.E R14, desc[UR36][R40.64+0x78] ;  /* 0x00007824280e7980 */ /* 0x000ea4000c101900 */
[----:B------:R-:W-:Y:S08]  /*a9a0*/  F2F.F64.F32 R6, R15 ;  /* 0x0000000f00067310 */ /* 0x000ff00000201800 */
[----:B--2---:R-:W2:Y:S02]  /*a9b0*/  F2F.F64.F32 R2, R14 ;  /* 0x0000000e00027310 */ /* 0x004ea40000201800 */
[----:B--2---:R-:W-:Y:S01]  /*a9c0*/  DFMA R10, R2, -0.5, R6 ;  /* 0xbfe00000020a782b */ /* 0x004fe20000000006 */
[----:B------:R-:W2:Y:S05]  /*a9d0*/  LD.E R2, desc[UR36][R34.64+0x7c] ;  /* 0x00007c2422027980 */ /* 0x000eaa000c101900 */
[----:B------:R-:W3:Y:S02]  /*a9e0*/  F2F.F32.F64 R3, R10 ;  /* 0x0000000a00037310 */ /* 0x000ee40000301000 */
[----:B---3--:R1:W-:Y:S04]  /*a9f0*/  ST.E desc[UR36][R34.64+0x78], R3 ;  /* 0x0000780322007985 */ /* 0x0083e8000c101924 */
[----:B------:R-:W3:Y:S01]  /*aa00*/  LD.E R0, desc[UR36][R40.64+0x7c] ;  /* 0x00007c2428007980 */ /* 0x000ee2000c101900 */
[----:B------:R-:W-:-:S04]  /*aa10*/  MOV R46, 0x90 ;  /* 0x00000090002e7802 */ /* 0x000fc80000000f00 */
[----:B0-----:R1:W0:Y:S01]  /*aa20*/  LDC.64 R8, c[0x4][R46] ;  /* 0x010000002e087b82 */ /* 0x0012220000000a00 */
[----:B--2---:R-:W-:Y:S08]  /*aa30*/  F2F.F64.F32 R4, R2 ;  /* 0x0000000200047310 */ /* 0x004ff00000201800 */
[----:B---3--:R-:W2:Y:S02]  /*aa40*/  F2F.F64.F32 R6, R0 ;  /* 0x0000000000067310 */ /* 0x008ea40000201800 */
[----:B--2---:R-:W-:-:S10]  /*aa50*/  DFMA R6, R6, -0.5, R4 ;  /* 0xbfe000000606782b */ /* 0x004fd40000000004 */
[----:B------:R-:W2:Y:S02]  /*aa60*/  F2F.F32.F64 R7, R6 ;  /* 0x0000000600077310 */ /* 0x000ea40000301000 */
[----:B--2---:R1:W-:Y:S01]  /*aa70*/  ST.E desc[UR36][R34.64+0x7c], R7 ;  /* 0x00007c0722007985 */ /* 0x0043e2000c101924 */
[----:B------:R-:W-:Y:S01]  /*aa80*/  IMAD.MOV.U32 R4, RZ, RZ, R40 ;  /* 0x000000ffff047224 */ /* 0x000fe200078e0028 */
[----:B0-----:R-:W-:-:S07]  /*aa90*/  MOV R5, R41 ;  /* 0x0000002900057202 */ /* 0x001fce0000000f00 */
[----:B------:R-:W-:-:S07]  /*aaa0*/  LEPC R20, `(.L_x_266) ;  /* 0x000000001014794e */ /* 0x000fce0000000000 */
[----:B-1----:R-:W-:Y:S05]  /*aab0*/  CALL.ABS.NOINC R8 ;  /* 0x0000000008007343 */ /* 0x002fea0003c00000 */
.L_x_266:
[----:B------:R0:W1:Y:S01]  /*aac0*/  LDC.64 R2, c[0x4][R46] ;  /* 0x010000002e027b82 */ /* 0x0000620000000a00 */
[----:B------:R-:W-:Y:S01]  /*aad0*/  IMAD.MOV.U32 R4, RZ, RZ, R38 ;  /* 0x000000ffff047224 */ /* 0x000fe200078e0026 */
[----:B------:R-:W-:-:S07]  /*aae0*/  MOV R5, R39 ;  /* 0x0000002700057202 */ /* 0x000fce0000000f00 */
[----:B------:R-:W-:-:S07]  /*aaf0*/  LEPC R20, `(.L_x_236) ;  /* 0x000000001014794e */ /* 0x000fce0000000000 */
[----:B01----:R-:W-:Y:S05]  /*ab00*/  CALL.ABS.NOINC R2 ;  /* 0x0000000002007343 */ /* 0x003fea0003c00000 */
.L_x_236:
[----:B------:R-:W-:Y:S05]  /*ab10*/  BSYNC.RECONVERGENT B7 ;  /* 0x0000000000077941 */ /* 0x000fea0003800200 */
.L_x_235:
[----:B------:R-:W-:Y:S01]  /*ab20*/  MOV R0, 0x88 ;  /* 0x0000008800007802 */ /* 0x000fe20000000f00 */
[----:B01----:R-:W-:Y:S02]  /*ab30*/  HFMA2 R5, -RZ, RZ, 0, 0 ;  /* 0x00000000ff057431 */ /* 0x003fe400000001ff */
[----:B------:R-:W-:Y:S01]  /*ab40*/  IMAD.MOV.U32 R4, RZ, RZ, 0x100 ;  /* 0x00000100ff047424 */ /* 0x000fe200078e00ff */
[----:B------:R0:W1:Y:S06]  /*ab50*/  LDC.64 R2, c[0x4][R0] ;  /* 0x0100000000027b82 */ /* 0x00006c0000000a00 */
[----:B------:R-:W-:-:S07]  /*ab60*/  LEPC R20, `(.L_x_267) ;  /* 0x000000001014794e */ /* 0x000fce0000000000 */
[----:B01----:R-:W-:Y:S05]  /*ab70*/  CALL.ABS.NOINC R2 ;  /* 0x0000000002007343 */ /* 0x003fea0003c00000 */
.L_x_267:
[----:B------:R-:W2:Y:S01]  /*ab80*/  LD.E R3, desc[UR36][R34.64] ;  /* 0x0000002422037980 */ /* 0x000ea2000c101900 */
[----:B------:R-:W-:Y:S01]  /*ab90*/  IMAD.MOV.U32 R38, RZ, RZ, R4 ;  /* 0x000000ffff267224 */ /* 0x000fe200078e0004 */
[----:B------:R-:W-:-:S05]  /*aba0*/  MOV R39, R5 ;  /* 0x0000000500277202 */ /* 0x000fca0000000f00 */
[----:B--2---:R0:W-:Y:S04]  /*abb0*/  ST.E desc[UR36][R38.64], R3 ;  /* 0x0000000326007985 */ /* 0x0041e8000c101924 */
[----:B------:R-:W2:Y:S04]  /*abc0*/  LD.E R5, desc[UR36][R32.64] ;  /* 0x0000002420057980 */ /* 0x000ea8000c101900 */
[----:B--2---:R1:W-:Y:S04]  /*abd0*/  ST.E desc[UR36][R38.64+0x80], R5 ;  /* 0x0000800526007985 */ /* 0x0043e8000c101924 */
[----:B------:R-:W2:Y:S04]  /*abe0*/  LD.E R7, desc[UR36][R34.64+0x4] ;  /* 0x0000042422077980 */ /* 0x000ea8000c101900 */
[----:B--2---:R2:W-:Y:S04]  /*abf0*/  ST.E desc[UR36][R38.64+0x4], R7 ;  /* 0x0000040726007985 */ /* 0x0045e8000c101924 */
[----:B------:R-:W3:Y:S04]  /*ac00*/  LD.E R9, desc[UR36][R32.64+0x4] ;  /* 0x0000042420097980 */ /* 0x000ee8000c101900 */
[----:B---3--:R3:W-:Y:S04]  /*ac10*/  ST.E desc[UR36][R38.64+0x84], R9 ;  /* 0x0000840926007985 */ /* 0x0087e8000c101924 */
[----:B------:R-:W4:Y:S04]  /*ac20*/  LD.E R11, desc[UR36][R34.64+0x8] ;  /* 0x00000824220b7980 */ /* 0x000f28000c101900 */
[----:B----4-:R4:W-:Y:S04]  /*ac30*/  ST.E desc[UR36][R38.64+0x8], R11 ;  /* 0x0000080b26007985 */ /* 0x0109e8000c101924 */
[----:B------:R-:W5:Y:S04]  /*ac40*/  LD.E R13, desc[UR36][R32.64+0x8] ;  /* 0x00000824200d7980 */ /* 0x000f68000c101900 */
[----:B-----5:R5:W-:Y:S04]  /*ac50*/  ST.E desc[UR36][R38.64+0x88], R13 ;  /* 0x0000880d26007985 */ /* 0x020be8000c101924 */
[----:B0-----:R-:W2:Y:S04]  /*ac60*/  LD.E R3, desc[UR36][R34.64+0xc] ;  /* 0x00000c2422037980 */ /* 0x001ea8000c101900 */
[----:B--2---:R0:W-:Y:S04]  /*ac70*/  ST.E desc[UR36][R38.64+0xc], R3 ;  /* 0x00000c0326007985 */ /* 0x0041e8000c101924 */
[----:B-1----:R-:W2:Y:S04]  /*ac80*/  LD.E R5, desc[UR36][R32.64+0xc] ;  /* 0x00000c2420057980 */ /* 0x002ea8000c101900 */
[----:B--2---:R1:W-:Y:S04]  /*ac90*/  ST.E desc[UR36][R38.64+0x8c], R5 ;  /* 0x00008c0526007985 */ /* 0x0043e8000c101924 */
[----:B------:R-:W2:Y:S04]  /*aca0*/  LD.E R7, desc[UR36][R34.64+0x10] ;  /* 0x0000102422077980 */ /* 0x000ea8000c101900 */
[----:B--2---:R2:W-:Y:S04]  /*acb0*/  ST.E desc[UR36][R38.64+0x10], R7 ;  /* 0x0000100726007985 */ /* 0x0045e8000c101924 */
[----:B---3--:R-:W3:Y:S04]  /*acc0*/  LD.E R9, desc[UR36][R32.64+0x10] ;  /* 0x0000102420097980 */ /* 0x008ee8000c101900 */
[----:B---3--:R3:W-:Y:S04]  /*acd0*/  ST.E desc[UR36][R38.64+0x90], R9 ;  /* 0x0000900926007985 */ /* 0x0087e8000c101924 */
[----:B----4-:R-:W4:Y:S04]  /*ace0*/  LD.E R11, desc[UR36][R34.64+0x14] ;  /* 0x00001424220b7980 */ /* 0x010f28000c101900 */
[----:B----4-:R4:W-:Y:S04]  /*acf0*/  ST.E desc[UR36][R38.64+0x14], R11 ;  /* 0x0000140b26007985 */ /* 0x0109e8000c101924 */
[----:B-----5:R-:W5:Y:S04]  /*ad00*/  LD.E R13, desc[UR36][R32.64+0x14] ;  /* 0x00001424200d7980 */ /* 0x020f68000c101900 */
        /* <DEDUP_REMOVED lines=78> */
[----:B--2---:R-:W-:Y:S04]  /*b1f0*/  ST.E desc[UR36][R38.64+0x64], R7 ;  /* 0x0000640726007985 */ /* 0x004fe8000c101924 */
[----:B---3--:R-:W2:Y:S04]  /*b200*/  LD.E R9, desc[UR36][R32.64+0x64] ;  /* 0x0000642420097980 */ /* 0x008ea8000c101900 */
[----:B--2---:R-:W-:Y:S04]  /*b210*/  ST.E desc[UR36][R38.64+0xe4], R9 ;  /* 0x0000e40926007985 */ /* 0x004fe8000c101924 */
[----:B----4-:R-:W2:Y:S04]  /*b220*/  LD.E R11, desc[UR36][R34.64+0x68] ;  /* 0x00006824220b7980 */ /* 0x010ea8000c101900 */
[----:B--2---:R-:W-:Y:S04]  /*b230*/  ST.E desc[UR36][R38.64+0x68], R11 ;  /* 0x0000680b26007985 */ /* 0x004fe8000c101924 */
[----:B-----5:R-:W2:Y:S04]  /*b240*/  LD.E R13, desc[UR36][R32.64+0x68] ;  /* 0x00006824200d7980 */ /* 0x020ea8000c101900 */
[----:B--2---:R-:W-:Y:S04]  /*b250*/  ST.E desc[UR36][R38.64+0xe8], R13 ;  /* 0x0000e80d26007985 */ /* 0x004fe8000c101924 */
[----:B0-----:R-:W2:Y:S04]  /*b260*/  LD.E R3, desc[UR36][R34.64+0x6c] ;  /* 0x00006c2422037980 */ /* 0x001ea8000c101900 */
[----:B--2---:R0:W-:Y:S04]  /*b270*/  ST.E desc[UR36][R38.64+0x6c], R3 ;  /* 0x00006c0326007985 */ /* 0x0041e8000c101924 */
[----:B-1----:R-:W2:Y:S04]  /*b280*/  LD.E R5, desc[UR36][R32.64+0x6c] ;  /* 0x00006c2420057980 */ /* 0x002ea8000c101900 */
[----:B--2---:R1:W-:Y:S04]  /*b290*/  ST.E desc[UR36][R38.64+0xec], R5 ;  /* 0x0000ec0526007985 */ /* 0x0043e8000c101924 */
[----:B------:R-:W2:Y:S04]  /*b2a0*/  LD.E R15, desc[UR36][R34.64+0x70] ;  /* 0x00007024220f7980 */ /* 0x000ea8000c101900 */
[----:B--2---:R2:W-:Y:S04]  /*b2b0*/  ST.E desc[UR36][R38.64+0x70], R15 ;  /* 0x0000700f26007985 */ /* 0x0045e8000c101924 */
[----:B------:R-:W3:Y:S04]  /*b2c0*/  LD.E R21, desc[UR36][R32.64+0x70] ;  /* 0x0000702420157980 */ /* 0x000ee8000c101900 */
[----:B---3--:R2:W-:Y:S04]  /*b2d0*/  ST.E desc[UR36][R38.64+0xf0], R21 ;  /* 0x0000f01526007985 */ /* 0x0085e8000c101924 */
[----:B------:R-:W3:Y:S04]  /*b2e0*/  LD.E R41, desc[UR36][R34.64+0x74] ;  /* 0x0000742422297980 */ /* 0x000ee8000c101900 */
[----:B---3--:R2:W-:Y:S04]  /*b2f0*/  ST.E desc[UR36][R38.64+0x74], R41 ;  /* 0x0000742926007985 */ /* 0x0085e8000c101924 */
[----:B------:R-:W3:Y:S04]  /*b300*/  LD.E R49, desc[UR36][R32.64+0x74] ;  /* 0x0000742420317980 */ /* 0x000ee8000c101900 */
[----:B---3--:R2:W-:Y:S04]  /*b310*/  ST.E desc[UR36][R38.64+0xf4], R49 ;  /* 0x0000f43126007985 */ /* 0x0085e8000c101924 */
[----:B0-----:R-:W3:Y:S04]  /*b320*/  LD.E R3, desc[UR36][R34.64+0x78] ;  /* 0x0000782422037980 */ /* 0x001ee8000c101900 */
[----:B---3--:R2:W-:Y:S04]  /*b330*/  ST.E desc[UR36][R38.64+0x78], R3 ;  /* 0x0000780326007985 */ /* 0x0085e8000c101924 */
[----:B------:R-:W3:Y:S04]  /*b340*/  LD.E R7, desc[UR36][R32.64+0x78] ;  /* 0x0000782420077980 */ /* 0x000ee8000c101900 */
[----:B---3--:R2:W-:Y:S04]  /*b350*/  ST.E desc[UR36][R38.64+0xf8], R7 ;  /* 0x0000f80726007985 */ /* 0x0085e8000c101924 */
[----:B------:R-:W3:Y:S01]  /*b360*/  LD.E R9, desc[UR36][R34.64+0x7c] ;  /* 0x00007c2422097980 */ /* 0x000ee2000c101900 */
[----:B------:R-:W-:-:S03]  /*b370*/  MOV R2, 0x90 ;  /* 0x0000009000027802 */ /* 0x000fc60000000f00 */
[----:B---3--:R2:W-:Y:S04]  /*b380*/  ST.E desc[UR36][R38.64+0x7c], R9 ;  /* 0x00007c0926007985 */ /* 0x0085e8000c101924 */
[----:B------:R-:W3:Y:S01]  /*b390*/  LD.E R11, desc[UR36][R32.64+0x7c] ;  /* 0x00007c24200b7980 */ /* 0x000ee2000c101900 */
[----:B------:R2:W0:Y:S01]  /*b3a0*/  LDC.64 R12, c[0x4][R2] ;  /* 0x01000000020c7b82 */ /* 0x0004220000000a00 */
[----:B------:R-:W-:Y:S01]  /*b3b0*/  IMAD.MOV.U32 R4, RZ, RZ, R36 ;  /* 0x000000ffff047224 */ /* 0x000fe200078e0024 */
[----:B-1----:R-:W-:Y:S01]  /*b3c0*/  MOV R5, R37 ;  /* 0x0000002500057202 */ /* 0x002fe20000000f00 */
[----:B0--3--:R2:W-:Y:S06]  /*b3d0*/  ST.E desc[UR36][R38.64+0xfc], R11 ;  /* 0x0000fc0b26007985 */ /* 0x0095ec000c101924 */
[----:B--2---:R-:W-:-:S07]  /*b3e0*/  LEPC R20, `(.L_x_268) ;  /* 0x000000001014794e */ /* 0x004fce0000000000 */
[----:B------:R-:W-:Y:S05]  /*b3f0*/  CALL.ABS.NOINC R12 ;  /* 0x000000000c007343 */ /* 0x000fea0003c00000 */
.L_x_268:
[----:B------:R0:W1:Y:S01]  /*b400*/  LDC.64 R6, c[0x4][R2] ;  /* 0x0100000002067b82 */ /* 0x0000620000000a00 */
[----:B------:R-:W-:Y:S01]  /*b410*/  IMAD.MOV.U32 R5, RZ, RZ, R33 ;  /* 0x000000ffff057224 */ /* 0x000fe200078e0021 */
[----:B------:R-:W-:-:S07]  /*b420*/  MOV R4, R32 ;  /* 0x0000002000047202 */ /* 0x000fce0000000f00 */
[----:B------:R-:W-:-:S07]  /*b430*/  LEPC R20, `(.L_x_269) ;  /* 0x000000001014794e */ /* 0x000fce0000000000 */
[----:B01----:R-:W-:Y:S05]  /*b440*/  CALL.ABS.NOINC R6 ;  /* 0x0000000006007343 */ /* 0x003fea0003c00000 */
.L_x_269:
[----:B------:R-:W0:Y:S01]  /*b450*/  LDC.64 R2, c[0x4][R2] ;  /* 0x0100000002027b82 */ /* 0x000e220000000a00 */
[----:B------:R-:W-:Y:S01]  /*b460*/  IMAD.MOV.U32 R5, RZ, RZ, R35 ;  /* 0x000000ffff057224 */ /* 0x000fe200078e0023 */
[----:B------:R-:W-:-:S07]  /*b470*/  MOV R4, R34 ;  /* 0x0000002200047202 */ /* 0x000fce0000000f00 */
[----:B------:R-:W-:-:S07]  /*b480*/  LEPC R20, `(.L_x_270) ;  /* 0x000000001014794e */ /* 0x000fce0000000000 */
[----:B0-----:R-:W-:Y:S05]  /*b490*/  CALL.ABS.NOINC R2 ;  /* 0x0000000002007343 */ /* 0x001fea0003c00000 */
.L_x_270:
[----:B------:R-:W-:-:S05]  /*b4a0*/  IMAD.WIDE.U32 R10, R47, 0x4, R18 ;  /* 0x000000042f0a7825 */ /* 0x000fca00078e0012 */
[----:B------:R0:W5:Y:S01]  /*b4b0*/  LD.E R0, desc[UR36][R10.64] ;  /* 0x000000240a007980 */ /* 0x000162000c101900 */
[----:B------:R-:W-:Y:S01]  /*b4c0*/  BSSY.RECONVERGENT B0, `(.L_x_271) ;  /* 0x0000087000007945 */ /* 0x000fe20003800200 */
[----:B------:R-:W-:-:S07]  /*b4d0*/  IMAD.MOV.U32 R33, RZ, RZ, RZ ;  /* 0x000000ffff217224 */ /* 0x000fce00078e00ff */
.L_x_286:
[----:B------:R-:W-:-:S05]  /*b4e0*/  IMAD.WIDE.U32 R12, R33, 0x4, R38 ;  /* 0x00000004210c7825 */ /* 0x000fca00078e0026 */
[----:B------:R-:W2:Y:S04]  /*b4f0*/  LD.E R20, desc[UR36][R12.64+0x80] ;  /* 0x000080240c147980 */ /* 0x000ea8000c101900 */
[----:B-1---5:R1:W5:Y:S01]  /*b500*/  LD.E R36, desc[UR36][R12.64] ;  /* 0x000000240c247980 */ /* 0x022362000c101900 */
[----:B------:R-:W3:Y:S01]  /*b510*/  MUFU.RCP64H R5, 70 ;  /* 0x4051800000057908 */ /* 0x000ee20000001800 */
[----:B------:R-:W-:Y:S02]  /*b520*/  HFMA2 R8, -RZ, RZ, 0, 0 ;  /* 0x00000000ff087431 */ /* 0x000fe400000001ff */
[----:B------:R-:W-:Y:S01]  /*b530*/  IMAD.MOV.U32 R9, RZ, RZ, 0x40518000 ;  /* 0x40518000ff097424 */ /* 0x000fe200078e00ff */
[----:B------:R-:W-:Y:S01]  /*b540*/  MOV R4, 0x1 ;  /* 0x0000000100047802 */ /* 0x000fe20000000f00 */
[----:B------:R-:W-:Y:S01]  /*b550*/  UMOV UR4, 0xae147ae1 ;  /* 0xae147ae100047882 */ /* 0x000fe20000000000 */
[----:B------:R-:W-:Y:S01]  /*b560*/  UMOV UR5, 0x3fcae147 ;  /* 0x3fcae14700057882 */ /* 0x000fe20000000000 */
[----:B------:R-:W-:Y:S01]  /*b570*/  BSSY.RECONVERGENT B1, `(.L_x_272) ;  /* 0x0000016000017945 */ /* 0x000fe20003800200 */
[----:B------:R-:W-:-:S02]  /*b580*/  IMAD.MOV.U32 R32, RZ, RZ, RZ ;  /* 0x000000ffff207224 */ /* 0x000fc400078e00ff */
[----:B---3--:R-:W-:-:S08]  /*b590*/  DFMA R2, R4, -R8, 1 ;  /* 0x3ff000000402742b */ /* 0x008fd00000000808 */
[----:B------:R-:W-:-:S08]  /*b5a0*/  DFMA R6, R2, R2, R2 ;  /* 0x000000020206722b */ /* 0x000fd00000000002 */
[----:B------:R-:W-:-:S08]  /*b5b0*/  DFMA R6, R4, R6, R4 ;  /* 0x000000060406722b */ /* 0x000fd00000000004 */
[----:B------:R-:W-:-:S08]  /*b5c0*/  DFMA R4, R6, -R8, 1 ;  /* 0x3ff000000604742b */ /* 0x000fd00000000808 */
[----:B------:R-:W-:Y:S01]  /*b5d0*/  DFMA R4, R6, R4, R6 ;  /* 0x000000040604722b */ /* 0x000fe20000000006 */
[----:B--2---:R-:W2:Y:S02]  /*b5e0*/  F2F.F64.F32 R2, R20 ;  /* 0x0000001400027310 */ /* 0x004ea40000201800 */
[----:B--2---:R-:W-:-:S08]  /*b5f0*/  DMUL R14, R2, UR4 ;  /* 0x00000004020e7c28 */ /* 0x004fd00008000000 */
[----:B------:R-:W-:Y:S02]  /*b600*/  DMUL R2, R14, R4 ;  /* 0x000000040e027228 */ /* 0x000fe40000000000 */
[----:B------:R-:W-:-:S06]  /*b610*/  FSETP.GEU.AND P1, PT, |R15|, 6.5827683646048100446e-37, PT ;  /* 0x036000000f00780b */ /* 0x000fcc0003f2e200 */
[----:B------:R-:W-:-:S08]  /*b620*/  DFMA R6, R2, -70, R14 ;  /* 0xc05180000206782b */ /* 0x000fd0000000000e */
[----:B------:R-:W-:-:S10]  /*b630*/  DFMA R2, R4, R6, R2 ;  /* 0x000000060402722b */ /* 0x000fd40000000002 */
[----:B------:R-:W-:-:S05]  /*b640*/  FFMA R4, RZ, 3.2734375, R3 ;  /* 0x40518000ff047823 */ /* 0x000fca0000000003 */
[----:B------:R-:W-:-:S13]  /*b650*/  FSETP.GT.AND P0, PT, |R4|, 1.469367938527859385e-39, PT ;  /* 0x001000000400780b */ /* 0x000fda0003f04200 */
[----:B-1----:R-:W-:Y:S05]  /*b660*/  @P0 BRA P1, `(.L_x_273) ;  /* 0x0000000000180947 */ /* 0x002fea0000800000 */
[----:B------:R-:W-:Y:S01]  /*b670*/  MOV R40, R14 ;  /* 0x0000000e00287202 */ /* 0x000fe20000000f00 */
[----:B------:R-:W-:Y:S01]  /*b680*/  IMAD.MOV.U32 R41, RZ, RZ, R15 ;  /* 0x000000ffff297224 */ /* 0x000fe200078e000f */
[----:B------:R-:W-:-:S07]  /*b690*/  MOV R46, 0xb6b0 ;  /* 0x0000b6b0002e7802 */ /* 0x000fce0000000f00 */
[----:B0----5:R-:W-:Y:S05]  /*b6a0*/  CALL.REL.NOINC `($__internal_3_$__cuda_sm20_div_rn_f64_full) ;  /* 0x0000001c00447944 */ /* 0x021fea0003c00000 */
[----:B------:R-:W-:Y:S01]  /*b6b0*/  MOV R2, R6 ;  /* 0x0000000600027202 */ /* 0x000fe20000000f00 */
[----:B------:R-:W-:-:S07]  /*b6c0*/  IMAD.MOV.U32 R3, RZ, RZ, R7 ;  /* 0x000000ffff037224 */ /* 0x000fce00078e0007 */
.L_x_273:
[----:B------:R-:W-:Y:S05]  /*b6d0*/  BSYNC.RECONVERGENT B1 ;  /* 0x0000000000017941 */ /* 0x000fea0003800200 */
.L_x_272:
[----:B------:R-:W-:Y:S01]  /*b6e0*/  DSETP.NEU.AND P0, PT, R2, RZ, PT ;  /* 0x000000ff0200722a */ /* 0x000fe20003f0d000 */
[----:B------:R-:W-:Y:S01]  /*b6f0*/  BSSY.RECONVERGENT B1, `(.L_x_274) ;  /* 0x000000b000017945 */ /* 0x000fe20003800200 */
[----:B------:R-:W-:-:S12]  /*b700*/  MOV R34, RZ ;  /* 0x000000ff00227202 */ /* 0x000fd80000000f00 */
[----:B------:R-:W-:Y:S01]  /*b710*/  @!P0 CS2R R6, SRZ ;  /* 0x0000000000068805 */ /* 0x000fe2000001ff00 */
[----:B------:R-:W-:Y:S06]  /*b720*/  @!P0 BRA `(.L_x_275) ;  /* 0x00000000001c8947 */ /* 0x000fec0003800000 */
[----:B------:R-:W-:Y:S01]  /*b730*/  DADD R50, -RZ, |R2| ;  /* 0x00000000ff327229 */ /* 0x000fe20000000502 */
[----:B------:R-:W-:Y:S01]  /*b740*/  ISETP.GE.AND P0, PT, R3, RZ, PT ;  /* 0x000000ff0300720c */ /* 0x000fe20003f06270 */
[----:B------:R-:W-:Y:S01]  /*b750*/  IMAD.MOV.U32 R35, RZ, RZ, 0x400c0000 ;  /* 0x400c0000ff237424 */ /* 0x000fe200078e00ff */
[----:B------:R-:W-:-:S11]  /*b760*/  MOV R8, 0xb780 ;  /* 0x0000b78000087802 */ /* 0x000fd60000000f00 */
[----:B0----5:R-:W-:Y:S05]  /*b770*/  CALL.REL.NOINC `($_Z11GfitnessFcnPfS_$__internal_accurate_pow) ;  /* 0x0000002800207944 */ /* 0x021fea0003c00000 */
[----:B------:R-:W-:Y:S02]  /*b780*/  FSEL R6, R14, RZ, P0 ;  /* 0x000000ff0e067208 */ /* 0x000fe40000000000 */
[----:B------:R-:W-:-:S07]  /*b790*/  FSEL R7, R4, -QNAN , P0 ;  /* 0xfff8000004077808 */ /* 0x000fce0000000000 */
.L_x_275:
[----:B------:R-:W-:Y:S05]  /*b7a0*/  BSYNC.RECONVERGENT B1 ;  /* 0x0000000000017941 */ /* 0x000fea0003800200 */
.L_x_274:
[C---:B------:R-:W-:Y:S01]  /*b7b0*/  DADD R4, R2.reuse, 3.5 ;  /* 0x400c000002047429 */ /* 0x040fe20000000000 */
[----:B-----5:R-:W1:Y:S01]  /*b7c0*/  F2F.F64.F32 R36, R36 ;  /* 0x0000002400247310 */ /* 0x020e620000201800 */
[----:B------:R-:W-:Y:S01]  /*b7d0*/  BSSY.RECONVERGENT B1, `(.L_x_276) ;  /* 0x000000c000017945 */ /* 0x000fe20003800200 */
[----:B------:R-:W-:-:S07]  /*b7e0*/  DSETP.NEU.AND P1, PT, R2, 1, PT ;  /* 0x3ff000000200742a */ /* 0x000fce0003f2d000 */
[----:B------:R-:W-:Y:S02]  /*b7f0*/  LOP3.LUT R8, R5, 0x7ff00000, RZ, 0xc0, !PT ;  /* 0x7ff0000005087812 */ /* 0x000fe400078ec0ff */
[----:B------:R2:W3:Y:S02]  /*b800*/  F2F.F64.F32 R4, R0 ;  /* 0x0000000000047310 */ /* 0x0004e40000201800 */
[----:B------:R-:W-:-:S13]  /*b810*/  ISETP.NE.AND P0, PT, R8, 0x7ff00000, PT ;  /* 0x7ff000000800780c */ /* 0x000fda0003f05270 */
[----:B-123--:R-:W-:Y:S05]  /*b820*/  @P0 BRA `(.L_x_277) ;  /* 0x0000000000180947 */ /* 0x00efea0003800000 */
[----:B------:R-:W-:-:S14]  /*b830*/  DSETP.NAN.AND P0, PT, R2, R2, PT ;  /* 0x000000020200722a */ /* 0x000fdc0003f08000 */
[----:B------:R-:W-:Y:S01]  /*b840*/  @P0 DADD R6, R2, 3.5 ;  /* 0x400c000002060429 */ /* 0x000fe20000000000 */
[----:B------:R-:W-:Y:S10]  /*b850*/  @P0 BRA `(.L_x_277) ;  /* 0x00000000000c0947 */ /* 0x000ff40003800000 */
[----:B------:R-:W-:-:S14]  /*b860*/  DSETP.NEU.AND P0, PT, |R2|, +INF , PT ;  /* 0x7ff000000200742a */ /* 0x000fdc0003f0d200 */
[----:B------:R-:W-:Y:S01]  /*b870*/  @!P0 MOV R6, 0x0 ;  /* 0x0000000000068802 */ /* 0x000fe20000000f00 */
[----:B------:R-:W-:-:S07]  /*b880*/  @!P0 IMAD.MOV.U32 R7, RZ, RZ, 0x7ff00000 ;  /* 0x7ff00000ff078424 */ /* 0x000fce00078e00ff */
.L_x_277:
[----:B------:R-:W-:Y:S05]  /*b890*/  BSYNC.RECONVERGENT B1 ;  /* 0x0000000000017941 */ /* 0x000fea0003800200 */
.L_x_276:
[----:B------:R-:W-:Y:S02]  /*b8a0*/  FSEL R2, R6, RZ, P1 ;  /* 0x000000ff06027208 */ /* 0x000fe40000800000 */
[----:B------:R-:W-:-:S06]  /*b8b0*/  FSEL R3, R7, 1.875, P1 ;  /* 0x3ff0000007037808 */ /* 0x000fcc0000800000 */
[----:B------:R-:W-:-:S06]  /*b8c0*/  DFMA R4, R36, R2, R4 ;  /* 0x000000022404722b */ /* 0x000fcc0000000004 */
[----:B------:R-:W1:Y:S02]  /*b8d0*/  F2F.F32.F64 R37, R4 ;  /* 0x0000000400257310 */ /* 0x000e640000301000 */
[----:B-1----:R1:W-:Y:S04]  /*b8e0*/  ST.E desc[UR36][R10.64], R37 ;  /* 0x000000250a007985 */ /* 0x0023e8000c101924 */
[----:B------:R-:W2:Y:S04]  /*b8f0*/  LD.E R0, desc[UR36][R12.64+0x84] ;  /* 0x000084240c007980 */ /* 0x000ea8000c101900 */
[----:B------:R1:W5:Y:S01]  /*b900*/  LD.E R36, desc[UR36][R12.64+0x4] ;  /* 0x000004240c247980 */ /* 0x000362000c101900 */
[----:B------:R-:W3:Y:S01]  /*b910*/  MUFU.RCP64H R3, 70 ;  /* 0x4051800000037908 */ /* 0x000ee20000001800 */
[----:B------:R-:W-:Y:S01]  /*b920*/  HFMA2 R2, -RZ, RZ, 0, 5.9604644775390625e-08 ;  /* 0x00000001ff027431 */ /* 0x000fe200000001ff */
[----:B------:R-:W-:Y:S01]  /*b930*/  MOV R6, 0x0 ;  /* 0x0000000000067802 */ /* 0x000fe20000000f00 */
[----:B------:R-:W-:Y:S01]  /*b940*/  IMAD.MOV.U32 R7, RZ, RZ, 0x40518000 ;  /* 0x40518000ff077424 */ /* 0x000fe200078e00ff */
[----:B------:R-:W-:Y:S01]  /*b950*/  UMOV UR4, 0xae147ae1 ;  /* 0xae147ae100047882 */ /* 0x000fe20000000000 */
[----:B------:R-:W-:Y:S01]  /*b960*/  UMOV UR5, 0x3fcae147 ;  /* 0x3fcae14700057882 */ /* 0x000fe20000000000 */
[----:B------:R-:W-:Y:S03]  /*b970*/  BSSY.RECONVERGENT B1, `(.L_x_278) ;  /* 0x0000015000017945 */ /* 0x000fe60003800200 */
        /* <DEDUP_REMOVED lines=14> */
[----:B------:R-:W-:Y:S01]  /*ba60*/  IMAD.MOV.U32 R40, RZ, RZ, R6 ;  /* 0x000000ffff287224 */ /* 0x000fe200078e0006 */
[----:B------:R-:W-:Y:S02]  /*ba70*/  MOV R41, R7 ;  /* 0x0000000700297202 */ /* 0x000fe40000000f00 */
[----:B------:R-:W-:-:S07]  /*ba80*/  MOV R46, 0xbaa0 ;  /* 0x0000baa0002e7802 */ /* 0x000fce0000000f00 */
[----:B0----5:R-:W-:Y:S05]  /*ba90*/  CALL.REL.NOINC `($__internal_3_$__cuda_sm20_div_rn_f64_full) ;  /* 0x0000001800487944 */ /* 0x021fea0003c00000 */
[----:B------:R-:W-:Y:S01]  /*baa0*/  IMAD.MOV.U32 R2, RZ, RZ, R6 ;  /* 0x000000ffff027224 */ /* 0x000fe200078e0006 */
[----:B------:R-:W-:-:S07]  /*bab0*/  MOV R3, R7 ;  /* 0x0000000700037202 */ /* 0x000fce0000000f00 */
.L_x_279:
[----:B------:R-:W-:Y:S05]  /*bac0*/  BSYNC.RECONVERGENT B1 ;  /* 0x0000000000017941 */ /* 0x000fea0003800200 */
.L_x_278:
[----:B------:R-:W-:Y:S01]  /*bad0*/  DSETP.NEU.AND P0, PT, R2, RZ, PT ;  /* 0x000000ff0200722a */ /* 0x000fe20003f0d000 */
[----:B------:R-:W-:-:S13]  /*bae0*/  BSSY.RECONVERGENT B1, `(.L_x_280) ;  /* 0x000000b000017945 */ /* 0x000fda0003800200 */
[----:B------:R-:W-:Y:S05]  /*baf0*/  @!P0 BRA `(.L_x_281) ;  /* 0x0000000000208947 */ /* 0x000fea0003800000 */
[----:B------:R-:W-:Y:S01]  /*bb00*/  DADD R50, -RZ, |R2| ;  /* 0x00000000ff327229 */ /* 0x000fe20000000502 */
[----:B------:R-:W-:Y:S01]  /*bb10*/  ISETP.GE.AND P0, PT, R3, RZ, PT ;  /* 0x000000ff0300720c */ /* 0x000fe20003f06270 */
[----:B------:R-:W-:Y:S01]  /*bb20*/  IMAD.MOV.U32 R35, RZ, RZ, 0x400c0000 ;  /* 0x400c0000ff237424 */ /* 0x000fe200078e00ff */
[----:B------:R-:W-:-:S11]  /*bb30*/  MOV R8, 0xbb50 ;  /* 0x0000bb5000087802 */ /* 0x000fd60000000f00 */
[----:B0----5:R-:W-:Y:S05]  /*bb40*/  CALL.REL.NOINC `($_Z11GfitnessFcnPfS_$__internal_accurate_pow) ;  /* 0x00000024002c7944 */ /* 0x021fea0003c00000 */
[----:B------:R-:W-:Y:S02]  /*bb50*/  FSEL R6, R14, RZ, P0 ;  /* 0x000000ff0e067208 */ /* 0x000fe40000000000 */
[----:B------:R-:W-:Y:S01]  /*bb60*/  FSEL R7, R4, -QNAN , P0 ;  /* 0xfff8000004077808 */ /* 0x000fe20000000000 */
[----:B------:R-:W-:Y:S06]  /*bb70*/  BRA `(.L_x_282) ;  /* 0x0000000000047947 */ /* 0x000fec0003800000 */
.L_x_281:
[----:B------:R-:W-:-:S07]  /*bb80*/  CS2R R6, SRZ ;  /* 0x0000000000067805 */ /* 0x000fce000001ff00 */
.L_x_282:
[----:B------:R-:W-:Y:S05]  /*bb90*/  BSYNC.RECONVERGENT B1 ;  /* 0x0000000000017941 */ /* 0x000fea0003800200 */
.L_x_280:
[----:B------:R-:W-:Y:S01]  /*bba0*/  DADD R4, R2, 3.5 ;  /* 0x400c000002047429 */ /* 0x000fe20000000000 */
[----:B------:R-:W-:Y:S09]  /*bbb0*/  BSSY.RECONVERGENT B1, `(.L_x_283) ;  /* 0x000000c000017945 */ /* 0x000ff20003800200 */
[----:B------:R-:W-:-:S04]  /*bbc0*/  LOP3.LUT R4, R5, 0x7ff00000, RZ, 0xc0, !PT ;  /* 0x7ff0000005047812 */ /* 0x000fc800078ec0ff */
[----:B------:R-:W-:-:S13]  /*bbd0*/  ISETP.NE.AND P0, PT, R4, 0x7ff00000, PT ;  /* 0x7ff000000400780c */ /* 0x000fda0003f05270 */
[----:B------:R-:W-:Y:S05]  /*bbe0*/  @P0 BRA `(.L_x_284) ;  /* 0x0000000000200947 */ /* 0x000fea0003800000 */
[----:B------:R-:W-:-:S14]  /*bbf0*/  DSETP.NAN.AND P0, PT, R2, R2, PT ;  /* 0x000000020200722a */ /* 0x000fdc0003f08000 */
[----:B------:R-:W-:Y:S05]  /*bc00*/  @P0 BRA `(.L_x_285) ;  /* 0x0000000000140947 */ /* 0x000fea0003800000 */
[----:B------:R-:W-:-:S14]  /*bc10*/  DSETP.NEU.AND P0, PT, |R2|, +INF , PT ;  /* 0x7ff000000200742a */ /* 0x000fdc0003f0d200 */
[----:B------:R-:W-:Y:S05]  /*bc20*/  @P0 BRA `(.L_x_284) ;  /* 0x0000000000100947 */ /* 0x000fea0003800000 */
[----:B------:R-:W-:Y:S01]  /*bc30*/  MOV R6, 0x0 ;  /* 0x0000000000067802 */ /* 0x000fe20000000f00 */
[----:B------:R-:W-:Y:S01]  /*bc40*/  IMAD.MOV.U32 R7, RZ, RZ, 0x7ff00000 ;  /* 0x7ff00000ff077424 */ /* 0x000fe200078e00ff */
[----:B------:R-:W-:Y:S06]  /*bc50*/  BRA `(.L_x_284) ;  /* 0x0000000000047947 */ /* 0x000fec0003800000 */
.L_x_285:
[----:B------:R-:W-:-:S11]  /*bc60*/  DADD R6, R2, 3.5 ;  /* 0x400c000002067429 */ /* 0x000fd60000000000 */
.L_x_284:
[----:B------:R-:W-:Y:S05]  /*bc70*/  BSYNC.RECONVERGENT B1 ;  /* 0x0000000000017941 */ /* 0x000fea0003800200 */
.L_x_283:
[----:B-----5:R-:W-:Y:S01]  /*bc80*/  F2F.F64.F32 R4, R36 ;  /* 0x0000002400047310 */ /* 0x020fe20000201800 */
[----:B------:R-:W-:Y:S01]  /*bc90*/  DSETP.NEU.AND P0, PT, R2, 1, PT ;  /* 0x3ff000000200742a */ /* 0x000fe20003f0d000 */
[----:B------:R-:W-:-:S05]  /*bca0*/  IADD3 R33, PT, PT, R33, 0x2, RZ ;  /* 0x0000000221217810 */ /* 0x000fca0007ffe0ff */
[----:B------:R-:W-:Y:S01]  /*bcb0*/  FSEL R2, R6, RZ, P0 ;  /* 0x000000ff06027208 */ /* 0x000fe20000000000 */
[----:B------:R-:W1:Y:S01]  /*bcc0*/  F2F.F64.F32 R8, R37 ;  /* 0x0000002500087310 */ /* 0x000e620000201800 */
[----:B------:R-:W-:Y:S02]  /*bcd0*/  FSEL R3, R7, 1.875, P0 ;  /* 0x3ff0000007037808 */ /* 0x000fe40000000000 */
[----:B------:R-:W-:-:S04]  /*bce0*/  ISETP.NE.AND P0, PT, R33, 0x20, PT ;  /* 0x000000202100780c */ /* 0x000fc80003f05270 */
[----:B-1----:R-:W-:-:S06]  /*bcf0*/  DFMA R4, R4, R2, R8 ;  /* 0x000000020404722b */ /* 0x002fcc0000000008 */
[----:B------:R-:W1:Y:S02]  /*bd00*/  F2F.F32.F64 R0, R4 ;  /* 0x0000000400007310 */ /* 0x000e640000301000 */
[----:B-1----:R1:W-:Y:S01]  /*bd10*/  ST.E desc[UR36][R10.64], R0 ;  /* 0x000000000a007985 */ /* 0x0023e2000c101924 */
[----:B------:R-:W-:Y:S05]  /*bd20*/  @P0 BRA `(.L_x_286) ;  /* 0xfffffff400ec0947 */ /* 0x000fea000383ffff */
[----:B------:R-:W-:Y:S05]  /*bd30*/  BSYNC.RECONVERGENT B0 ;  /* 0x0000000000007941 */ /* 0x000fea0003800200 */
.L_x_271:
[----:B------:R-:W2:Y:S01]  /*bd40*/  F2F.F64.F32 R8, R0 ;  /* 0x0000000000087310 */ /* 0x000ea20000201800 */
[----:B------:R-:W-:Y:S01]  /*bd50*/  MOV R3, 0x98 ;  /* 0x0000009800037802 */ /* 0x000fe20000000f00 */
[----:B------:R-:W3:Y:S01]  /*bd60*/  LDCU.64 UR4, c[0x4][0x80] ;  /* 0x01001000ff0477ac */ /* 0x000ee20008000a00 */
[----:B------:R-:W-:Y:S02]  /*bd70*/  IADD3 R2, P0, PT, R44, 0x400, RZ ;  /* 0x000004002c027810 */ /* 0x000fe40007f1e0ff */
[----:B01----:R0:W1:Y:S02]  /*bd80*/  LDC.64 R10, c[0x4][R3] ;  /* 0x01000000030a7b82 */ /* 0x0030640000000a00 */
[----:B------:R-:W-:Y:S01]  /*bd90*/  MOV R6, R2 ;  /* 0x0000000200067202 */ /* 0x000fe20000000f00 */
[----:B------:R-:W-:-:S04]  /*bda0*/  IMAD.X R32, RZ, RZ, R43, P0 ;  /* 0x000000ffff207224 */ /* 0x000fc800000e062b */
[----:B------:R-:W-:Y:S01]  /*bdb0*/  IMAD.MOV.U32 R7, RZ, RZ, R32 ;  /* 0x000000ffff077224 */ /* 0x000fe200078e0020 */
[----:B--2---:R0:W-:Y:S01]  /*bdc0*/  STL.64 [R1+0x400], R8 ;  /* 0x0004000801007387 */ /* 0x0041e20000100a00 */
[----:B---3--:R-:W-:Y:S01]  /*bdd0*/  MOV R4, UR4 ;  /* 0x0000000400047c02 */ /* 0x008fe20008000f00 */
[----:B------:R-:W-:-:S07]  /*bde0*/  IMAD.U32 R5, RZ, RZ, UR5 ;  /* 0x00000005ff057e24 */ /* 0x000fce000f8e00ff */
[----:B------:R-:W-:-:S07]  /*bdf0*/  LEPC R20, `(.L_x_287) ;  /* 0x000000001014794e */ /* 0x000fce0000000000 */
[----:B01----:R-:W-:Y:S05]  /*be00*/  CALL.ABS.NOINC R10 ;  /* 0x000000000a007343 */ /* 0x003fea0003c00000 */
.L_x_287:
[----:B------:R-:W-:Y:S01]  /*be10*/  MOV R33, 0x90 ;  /* 0x0000009000217802 */ /* 0x000fe20000000f00 */
[----:B------:R-:W-:Y:S01]  /*be20*/  IMAD.MOV.U32 R5, RZ, RZ, R25 ;  /* 0x000000ffff057224 */ /* 0x000fe200078e0019 */
[----:B------:R-:W-:Y:S02]  /*be30*/  MOV R4, R24 ;  /* 0x0000001800047202 */ /* 0x000fe40000000f00 */
[----:B------:R0:W1:Y:S05]  /*be40*/  LDC.64 R6, c[0x4][R33] ;  /* 0x0100000021067b82 */ /* 0x00006a0000000a00 */
[----:B------:R-:W-:-:S07]  /*be50*/  LEPC R20, `(.L_x_288) ;  /* 0x000000001014794e */ /* 0x000fce0000000000 */
[----:B01----:R-:W-:Y:S05]  /*be60*/  CALL.ABS.NOINC R6 ;  /* 0x0000000006007343 */ /* 0x003fea0003c00000 */
.L_x_288:
[----:B------:R0:W1:Y:S01]  /*be70*/  LDC.64 R6, c[0x4][R33] ;  /* 0x0100000021067b82 */ /* 0x0000620000000a00 */
[----:B------:R-:W-:Y:S01]  /*be80*/  MOV R4, R26 ;  /* 0x0000001a00047202 */ /* 0x000fe20000000f00 */
[----:B------:R-:W-:-:S07]  /*be90*/  IMAD.MOV.U32 R5, RZ, RZ, R27 ;  /* 0x000000ffff057224 */ /* 0x000fce00078e001b */
[----:B------:R-:W-:-:S07]  /*bea0*/  LEPC R20, `(.L_x_289) ;  /* 0x000000001014794e */ /* 0x000fce0000000000 */
[----:B01----:R-:W-:Y:S05]  /*beb0*/  CALL.ABS.NOINC R6 ;  /* 0x0000000006007343 */ /* 0x003fea0003c00000 */
.L_x_289:
[----:B------:R0:W1:Y:S01]  /*bec0*/  LDC.64 R6, c[0x4][R33] ;  /* 0x0100000021067b82 */ /* 0x0000620000000a00 */
[----:B------:R-:W-:Y:S01]  /*bed0*/  MOV R4, R28 ;  /* 0x0000001c00047202 */ /* 0x000fe20000000f00 */
[----:B------:R-:W-:-:S07]  /*bee0*/  IMAD.MOV.U32 R5, RZ, RZ, R29 ;  /* 0x000000ffff057224 */ /* 0x000fce00078e001d */
[----:B------:R-:W-:-:S07]  /*bef0*/  LEPC R20, `(.L_x_290) ;  /* 0x000000001014794e */ /* 0x000fce0000000000 */
[----:B01----:R-:W-:Y:S05]  /*bf00*/  CALL.ABS.NOINC R6 ;  /* 0x0000000006007343 */ /* 0x003fea0003c00000 */
.L_x_290:
[----:B------:R0:W1:Y:S01]  /*bf10*/  LDC.64 R6, c[0x4][R33] ;  /* 0x0100000021067b82 */ /* 0x0000620000000a00 */
[----:B------:R-:W-:Y:S01]  /*bf20*/  MOV R4, R30 ;  /* 0x0000001e00047202 */ /* 0x000fe20000000f00 */
[----:B------:R-:W-:-:S07]  /*bf30*/  IMAD.MOV.U32 R5, RZ, RZ, R31 ;  /* 0x000000ffff057224 */ /* 0x000fce00078e001f */
[----:B------:R-:W-:-:S07]  /*bf40*/  LEPC R20, `(.L_x_291) ;  /* 0x000000001014794e */ /* 0x000fce0000000000 */
[----:B01----:R-:W-:Y:S05]  /*bf50*/  CALL.ABS.NOINC R6 ;  /* 0x0000000006007343 */ /* 0x003fea0003c00000 */
.L_x_291:
[----:B------:R0:W1:Y:S01]  /*bf60*/  LDC.64 R6, c[0x4][R33] ;  /* 0x0100000021067b82 */ /* 0x0000620000000a00 */
[----:B------:R-:W-:Y:S01]  /*bf70*/  MOV R5, R39 ;  /* 0x0000002700057202 */ /* 0x000fe20000000f00 */
[----:B------:R-:W-:-:S07]  /*bf80*/  IMAD.MOV.U32 R4, RZ, RZ, R38 ;  /* 0x000000ffff047224 */ /* 0x000fce00078e0026 */
[----:B------:R-:W-:-:S07]  /*bf90*/  LEPC R20, `(.L_x_292) ;  /* 0x000000001014794e */ /* 0x000fce0000000000 */
[----:B01----:R-:W-:Y:S05]  /*bfa0*/  CALL.ABS.NOINC R6 ;  /* 0x0000000006007343 */ /* 0x003fea0003c00000 */
.L_x_292:
[----:B------:R-:W-:-:S04]  /*bfb0*/  IADD3 R47, PT, PT, R47, 0x1, RZ ;  /* 0x000000012f2f7810 */ /* 0x000fc80007ffe0ff */
[----:B------:R-:W-:-:S13]  /*bfc0*/  ISETP.NE.AND P0, PT, R47, 0x9, PT ;  /* 0x000000092f00780c */ /* 0x000fda0003f05270 */
[----:B------:R-:W-:Y:S05]  /*bfd0*/  @P0 BRA `(.L_x_293) ;  /* 0xffffff4c00980947 */ /* 0x000fea000383ffff */
[----:B------:R-:W-:Y:S05]  /*bfe0*/  BSYNC.RECONVERGENT B6 ;  /* 0x0000000000067941 */ /* 0x000fea0003800200 */
.L_x_58:
[----:B------:R-:W0:Y:S01]  /*bff0*/  LDC.64 R4, c[0x4][0x78] ;  /* 0x01001e00ff047b82 */ /* 0x000e220000000a00 */
[----:B------:R-:W2:Y:S04]  /*c000*/  LD.E R3, desc[UR36][R18.64] ;  /* 0x0000002412037980 */ /* 0x000ea8000c101900 */
[----:B0-----:R-:W2:Y:S01]  /*c010*/  LDG.E R0, desc[UR36][R4.64] ;  /* 0x0000002404007981 */ /* 0x001ea2000c1e1900 */
[----:B------:R-:W-:Y:S01]  /*c020*/  BSSY.RECONVERGENT B0, `(.L_x_294) ;  /* 0x000001c000007945 */ /* 0x000fe20003800200 */
[----:B------:R-:W-:Y:S02]  /*c030*/  HFMA2 R13, -RZ, RZ, 2.173828125, 0 ;  /* 0x40590000ff0d7431 */ /* 0x000fe400000001ff */
[----:B------:R-:W-:Y:S02]  /*c040*/  IMAD.MOV.U32 R12, RZ, RZ, 0x0 ;  /* 0x00000000ff0c7424 */ /* 0x000fe400078e00ff */
[----:B--2---:R-:W-:-:S05]  /*c050*/  FADD R0, R0, -R3 ;  /* 0x8000000300007221 */ /* 0x004fca0000000000 */
[----:B------:R-:W-:-:S13]  /*c060*/  FSETP.GTU.AND P0, PT, R0, RZ, PT ;  /* 0x000000ff0000720b */ /* 0x000fda0003f0c000 */
[----:B------:R-:W-:Y:S05]  /*c070*/  @P0 BRA `(.L_x_295) ;  /* 0x0000000000580947 */ /* 0x000fea0003800000 */
[----:B------:R-:W0:Y:S01]  /*c080*/  F2F.F64.F32 R10, R0 ;  /* 0x00000000000a7310 */ /* 0x000e220000201800 */
[----:B------:R-:W-:Y:S01]  /*c090*/  BSSY.RECONVERGENT B1, `(.L_x_296) ;  /* 0x0000005000017945 */ /* 0x000fe20003800200 */
[----:B------:R-:W-:Y:S01]  /*c0a0*/  IMAD.MOV.U32 R35, RZ, RZ, 0x40000000 ;  /* 0x40000000ff237424 */ /* 0x000fe200078e00ff */
[----:B------:R-:W-:Y:S01]  /*c0b0*/  MOV R8, 0xc0e0 ;  /* 0x0000c0e000087802 */ /* 0x000fe20000000f00 */
[----:B0-----:R-:W-:-:S11]  /*c0c0*/  DADD R50, -RZ, |R10| ;  /* 0x00000000ff327229 */ /* 0x001fd6000000050a */
[----:B------:R-:W-:Y:S05]  /*c0d0*/  CALL.REL.NOINC `($_Z11GfitnessFcnPfS_$__internal_accurate_pow) ;  /* 0x0000001c00c87944 */ /* 0x000fea0003c00000 */
[----:B------:R-:W-:Y:S05]  /*c0e0*/  BSYNC.RECONVERGENT B1 ;  /* 0x0000000000017941 */ /* 0x000fea0003800200 */
.L_x_296:
[C---:B------:R-:W-:Y:S01]  /*c0f0*/  DADD R6, R10.reuse, 2 ;  /* 0x400000000a067429 */ /* 0x040fe20000000000 */
[----:B------:R-:W-:Y:S01]  /*c100*/  FSETP.NEU.AND P0, PT, R0, RZ, PT ;  /* 0x000000ff0000720b */ /* 0x000fe20003f0d000 */
[----:B------:R-:W-:-:S03]  /*c110*/  DSETP.NEU.AND P2, PT, |R10|, +INF , PT ;  /* 0x7ff000000a00742a */ /* 0x000fc60003f4d200 */
[----:B------:R-:W-:Y:S02]  /*c120*/  FSEL R14, R14, RZ, P0 ;  /* 0x000000ff0e0e7208 */ /* 0x000fe40000000000 */
[----:B------:R-:W-:Y:S02]  /*c130*/  FSEL R5, R4, RZ, P0 ;  /* 0x000000ff04057208 */ /* 0x000fe40000000000 */
[----:B------:R-:W-:Y:S02]  /*c140*/  FSETP.NEU.AND P0, PT, R0, 1, PT ;  /* 0x3f8000000000780b */ /* 0x000fe40003f0d000 */
[----:B------:R-:W-:-:S04]  /*c150*/  LOP3.LUT R6, R7, 0x7ff00000, RZ, 0xc0, !PT ;  /* 0x7ff0000007067812 */ /* 0x000fc800078ec0ff */
[----:B------:R-:W-:-:S04]  /*c160*/  ISETP.NE.AND P1, PT, R6, 0x7ff00000, PT ;  /* 0x7ff000000600780c */ /* 0x000fc80003f25270 */
[----:B------:R-:W-:Y:S02]  /*c170*/  @!P2 FSEL R14, R14, RZ, P1 ;  /* 0x000000ff0e0ea208 */ /* 0x000fe40000800000 */
[----:B------:R-:W-:Y:S02]  /*c180*/  @!P2 FSEL R5, R5, +QNAN , P1 ;  /* 0x7ff000000505a808 */ /* 0x000fe40000800000 */
[----:B------:R-:W-:-:S06]  /*c190*/  MOV R4, R14 ;  /* 0x0000000e00047202 */ /* 0x000fcc0000000f00 */
[----:B------:R-:W-:-:S10]  /*c1a0*/  DADD R4, RZ, R4 ;  /* 0x00000000ff047229 */ /* 0x000fd40000000004 */
[----:B------:R-:W0:Y:S02]  /*c1b0*/  F2F.F32.F64 R4, R4 ;  /* 0x0000000400047310 */ /* 0x000e240000301000 */
[----:B0-----:R-:W-:-:S06]  /*c1c0*/  FSEL R12, R4, 1, P0 ;  /* 0x3f800000040c7808 */ /* 0x001fcc0000000000 */
[----:B------:R-:W0:Y:S02]  /*c1d0*/  F2F.F64.F32 R12, R12 ;  /* 0x0000000c000c7310 */ /* 0x000e240000201800 */
.L_x_295:
[----:B------:R-:W-:Y:S05]  /*c1e0*/  BSYNC.RECONVERGENT B0 ;  /* 0x0000000000007941 */ /* 0x000fea0003800200 */
.L_x_294:
[----:B------:R-:W1:Y:S01]  /*c1f0*/  LDC.64 R4, c[0x4][0x78] ;  /* 0x01001e00ff047b82 */ /* 0x000e620000000a00 */
[----:B------:R-:W2:Y:S04]  /*c200*/  LD.E R3, desc[UR36][R18.64+0x4] ;  /* 0x0000042412037980 */ /* 0x000ea8000c101900 */
[----:B-1----:R-:W2:Y:S01]  /*c210*/  LDG.E R0, desc[UR36][R4.64+0x4] ;  /* 0x0000042404007981 */ /* 0x002ea2000c1e1900 */
[----:B------:R-:W-:Y:S01]  /*c220*/  BSSY.RECONVERGENT B0, `(.L_x_297) ;  /* 0x000001c000007945 */ /* 0x000fe20003800200 */
[----:B------:R-:W-:Y:S02]  /*c230*/  HFMA2 R11, -RZ, RZ, 2.173828125, 0 ;  /* 0x40590000ff0b7431 */ /* 0x000fe400000001ff */
[----:B------:R-:W-:Y:S02]  /*c240*/  IMAD.MOV.U32 R10, RZ, RZ, 0x0 ;  /* 0x00000000ff0a7424 */ /* 0x000fe400078e00ff */
[----:B--2---:R-:W-:-:S05]  /*c250*/  FADD R0, R0, -R3 ;  /* 0x8000000300007221 */ /* 0x004fca0000000000 */
[----:B------:R-:W-:-:S13]  /*c260*/  FSETP.GTU.AND P0, PT, R0, RZ, PT ;  /* 0x000000ff0000720b */ /* 0x000fda0003f0c000 */
[----:B------:R-:W-:Y:S05]  /*c270*/  @P0 BRA `(.L_x_298) ;  /* 0x0000000000580947 */ /* 0x000fea0003800000 */
[----:B------:R-:W1:Y:S01]  /*c280*/  F2F.F64.F32 R10, R0 ;  /* 0x00000000000a7310 */ /* 0x000e620000201800 */
[----:B------:R-:W-:Y:S01]  /*c290*/  BSSY.RECONVERGENT B1, `(.L_x_299) ;  /* 0x0000005000017945 */ /* 0x000fe20003800200 */
[----:B------:R-:W-:Y:S01]  /*c2a0*/  IMAD.MOV.U32 R35, RZ, RZ, 0x40000000 ;  /* 0x40000000ff237424 */ /* 0x000fe200078e00ff */
[----:B------:R-:W-:Y:S01]  /*c2b0*/  MOV R8, 0xc2e0 ;  /* 0x0000c2e000087802 */ /* 0x000fe20000000f00 */
[----:B-1----:R-:W-:-:S11]  /*c2c0*/  DADD R50, -RZ, |R10| ;  /* 0x00000000ff327229 */ /* 0x002fd6000000050a */
[----:B0-----:R-:W-:Y:S05]  /*c2d0*/  CALL.REL.NOINC `($_Z11GfitnessFcnPfS_$__internal_accurate_pow) ;  /* 0x0000001c00487944 */ /* 0x001fea0003c00000 */
[----:B------:R-:W-:Y:S05]  /*c2e0*/  BSYNC.RECONVERGENT B1 ;  /* 0x0000000000017941 */ /* 0x000fea0003800200 */
.L_x_299:
        /* <DEDUP_REMOVED lines=10> */
[----:B------:R-:W-:Y:S02]  /*c390*/  FSEL R4, R5, RZ, P0 ;  /* 0x000000ff05047208 */ /* 0x000fe40000000000 */
[----:B------:R-:W-:-:S06]  /*c3a0*/  FSEL R5, R3, 1.875, P0 ;  /* 0x3ff0000003057808 */ /* 0x000fcc0000000000 */
[----:B------:R-:W-:-:S10]  /*c3b0*/  DADD R12, R12, R4 ;  /* 0x000000000c0c7229 */ /* 0x000fd40000000004 */
[----:B------:R-:W0:Y:S08]  /*c3c0*/  F2F.F32.F64 R12, R12 ;  /* 0x0000000c000c7310 */ /* 0x000e300000301000 */
[----:B0-----:R1:W2:Y:S02]  /*c3d0*/  F2F.F64.F32 R10, R12 ;  /* 0x0000000c000a7310 */ /* 0x0012a40000201800 */
.L_x_298:
[----:B------:R-:W-:Y:S05]  /*c3e0*/  BSYNC.RECONVERGENT B0 ;  /* 0x0000000000007941 */ /* 0x000fea0003800200 */
.L_x_297:
[----:B------:R-:W3:Y:S01]  /*c3f0*/  LDC.64 R4, c[0x4][0x78] ;  /* 0x01001e00ff047b82 */ /* 0x000ee20000000a00 */
[----:B------:R-:W4:Y:S04]  /*c400*/  LD.E R3, desc[UR36][R18.64+0x8] ;  /* 0x0000082412037980 */ /* 0x000f28000c101900 */
[----:B---3--:R-:W4:Y:S01]  /*c410*/  LDG.E R0, desc[UR36][R4.64+0x8] ;  /* 0x0000082404007981 */ /* 0x008f22000c1e1900 */
[----:B------:R-:W-:Y:S01]  /*c420*/  BSSY.RECONVERGENT B0, `(.L_x_300) ;  /* 0x000001c000007945 */ /* 0x000fe20003800200 */
[----:B01----:R-:W-:Y:S02]  /*c430*/  HFMA2 R12, -RZ, RZ, 0, 0 ;  /* 0x00000000ff0c7431 */ /* 0x003fe400000001ff */
[----:B------:R-:W-:Y:S02]  /*c440*/  IMAD.MOV.U32 R13, RZ, RZ, 0x40590000 ;  /* 0x40590000ff0d7424 */ /* 0x000fe400078e00ff */
[----:B----4-:R-:W-:-:S05]  /*c450*/  FADD R0, R0, -R3 ;  /* 0x8000000300007221 */ /* 0x010fca0000000000 */
[----:B------:R-:W-:-:S13]  /*c460*/  FSETP.GTU.AND P0, PT, R0, RZ, PT ;  /* 0x000000ff0000720b */ /* 0x000fda0003f0c000 */
[----:B------:R-:W-:Y:S05]  /*c470*/  @P0 BRA `(.L_x_301) ;  /* 0x0000000000580947 */ /* 0x000fea0003800000 */
[----:B------:R-:W0:Y:S01]  /*c480*/  F2F.F64.F32 R12, R0 ;  /* 0x00000000000c7310 */ /* 0x000e220000201800 */
[----:B------:R-:W-:Y:S01]  /*c490*/  BSSY.RECONVERGENT B1, `(.L_x_302) ;  /* 0x0000005000017945 */ /* 0x000fe20003800200 */
[----:B------:R-:W-:Y:S02]  /*c4a0*/  MOV R35, 0x40000000 ;  /* 0x4000000000237802 */ /* 0x000fe40000000f00 */
[----:B------:R-:W-:Y:S01]  /*c4b0*/  MOV R8, 0xc4e0 ;  /* 0x0000c4e000087802 */ /* 0x000fe20000000f00 */
[----:B0-----:R-:W-:-:S11]  /*c4c0*/  DADD R50, -RZ, |R12| ;  /* 0x00000000ff327229 */ /* 0x001fd6000000050c */
[----:B--2---:R-:W-:Y:S05]  /*c4d0*/  CALL.REL.NOINC `($_Z11GfitnessFcnPfS_$__internal_accurate_pow) ;  /* 0x0000001800c87944 */ /* 0x004fea0003c00000 */
[----:B------:R-:W-:Y:S05]  /*c4e0*/  BSYNC.RECONVERGENT B1 ;  /* 0x0000000000017941 */ /* 0x000fea0003800200 */
.L_x_302:
        /* <DEDUP_REMOVED lines=14> */
[----:B0-----:R0:W1:Y:S02]  /*c5d0*/  F2F.F64.F32 R12, R10 ;  /* 0x0000000a000c7310 */ /* 0x0010640000201800 */
.L_x_301:
[----:B------:R-:W-:Y:S05]  /*c5e0*/  BSYNC.RECONVERGENT B0 ;  /* 0x0000000000007941 */ /* 0x000fea0003800200 */
.L_x_300:
[----:B------:R-:W3:Y:S01]  /*c5f0*/  LDC.64 R4, c[0x4][0x78] ;  /* 0x01001e00ff047b82 */ /* 0x000ee20000000a00 */
[----:B------:R-:W4:Y:S04]  /*c600*/  LD.E R3, desc[UR36][R18.64+0xc] ;  /* 0x00000c2412037980 */ /* 0x000f28000c101900 */
[----:B---3--:R-:W4:Y:S01]  /*c610*/  LDG.E R0, desc[UR36][R4.64+0xc] ;  /* 0x00000c2404007981 */ /* 0x008f22000c1e1900 */
[----:B------:R-:W-:Y:S01]  /*c620*/  BSSY.RECONVERGENT B0, `(.L_x_303) ;  /* 0x000001c000007945 */ /* 0x000fe20003800200 */
[----:B--2---:R-:W-:Y:S02]  /*c630*/  HFMA2 R11, -RZ, RZ, 2.173828125, 0 ;  /* 0x40590000ff0b7431 */ /* 0x004fe400000001ff */
[----:B0-----:R-:W-:Y:S02]  /*c640*/  IMAD.MOV.U32 R10, RZ, RZ, 0x0 ;  /* 0x00000000ff0a7424 */ /* 0x001fe400078e00ff */
[----:B----4-:R-:W-:-:S05]  /*c650*/  FADD R0, R0, -R3 ;  /* 0x8000000300007221 */ /* 0x010fca0000000000 */
[----:B------:R-:W-:-:S13]  /*c660*/  FSETP.GTU.AND P0, PT, R0, RZ, PT ;  /* 0x000000ff0000720b */ /* 0x000fda0003f0c000 */
[----:B------:R-:W-:Y:S05]  /*c670*/  @P0 BRA `(.L_x_304) ;  /* 0x0000000000580947 */ /* 0x000fea0003800000 */
[----:B------:R-:W0:Y:S01]  /*c680*/  F2F.F64.F32 R10, R0 ;  /* 0x00000000000a7310 */ /* 0x000e220000201800 */
[----:B------:R-:W-:Y:S01]  /*c690*/  BSSY.RECONVERGENT B1, `(.L_x_305) ;  /* 0x0000005000017945 */ /* 0x000fe20003800200 */
[----:B------:R-:W-:Y:S01]  /*c6a0*/  IMAD.MOV.U32 R35, RZ, RZ, 0x40000000 ;  /* 0x40000000ff237424 */ /* 0x000fe200078e00ff */
[----:B------:R-:W-:Y:S01]  /*c6b0*/  MOV R8, 0xc6e0 ;  /* 0x0000c6e000087802 */ /* 0x000fe20000000f00 */
[----:B0-----:R-:W-:-:S11]  /*c6c0*/  DADD R50, -RZ, |R10| ;  /* 0x00000000ff327229 */ /* 0x001fd6000000050a */
[----:B-1----:R-:W-:Y:S05]  /*c6d0*/  CALL.REL.NOINC `($_Z11GfitnessFcnPfS_$__internal_accurate_pow) ;  /* 0x0000001800487944 */ /* 0x002fea0003c00000 */
[----:B------:R-:W-:Y:S05]  /*c6e0*/  BSYNC.RECONVERGENT B1 ;  /* 0x0000000000017941 */ /* 0x000fea0003800200 */
.L_x_305:
        /* <DEDUP_REMOVED lines=15> */
.L_x_304:
[----:B------:R-:W-:Y:S05]  /*c7e0*/  BSYNC.RECONVERGENT B0 ;  /* 0x0000000000007941 */ /* 0x000fea0003800200 */
.L_x_303:
        /* <DEDUP_REMOVED lines=16> */
.L_x_308:
        /* <DEDUP_REMOVED lines=15> */
.L_x_307:
[----:B------:R-:W-:Y:S05]  /*c9e0*/  BSYNC.RECONVERGENT B0 ;  /* 0x0000000000007941 */ /* 0x000fea0003800200 */
.L_x_306:
        /* <DEDUP_REMOVED lines=16> */
.L_x_311:
        /* <DEDUP_REMOVED lines=15> */
.L_x_310:
[----:B------:R-:W-:Y:S05]  /*cbe0*/  BSYNC.RECONVERGENT B0 ;  /* 0x0000000000007941 */ /* 0x000fea0003800200 */
.L_x_309:
        /* <DEDUP_REMOVED lines=16> */
.L_x_314:
        /* <DEDUP_REMOVED lines=15> */
.L_x_313:
[----:B------:R-:W-:Y:S05]  /*cde0*/  BSYNC.RECONVERGENT B0 ;  /* 0x0000000000007941 */ /* 0x000fea0003800200 */
.L_x_312:
        /* <DEDUP_REMOVED lines=16> */
.L_x_317:
        /* <DEDUP_REMOVED lines=15> */
.L_x_316:
[----:B------:R-:W-:Y:S05]  /*cfe0*/  BSYNC.RECONVERGENT B0 ;  /* 0x0000000000007941 */ /* 0x000fea0003800200 */
.L_x_315:
[----:B------:R-:W3:Y:S01]  /*cff0*/  LDC.64 R4, c[0x4][0x78] ;  /* 0x01001e00ff047b82 */ /* 0x000ee20000000a00 */
[----:B------:R-:W4:Y:S04]  /*d000*/  LD.E R3, desc[UR36][R18.64+0x20] ;  /* 0x0000202412037980 */ /* 0x000f28000c101900 */
[----:B---3--:R-:W4:Y:S01]  /*d010*/  LDG.E R0, desc[UR36][R4.64+0x20] ;  /* 0x0000202404007981 */ /* 0x008f22000c1e1900 */
[----:B------:R-:W-:Y:S01]  /*d020*/  BSSY.RECONVERGENT B0, `(.L_x_318) ;  /* 0x000001a000007945 */ /* 0x000fe20003800200 */
[----:B------:R-:W-:Y:S02]  /*d030*/  HFMA2 R24, -RZ, RZ, 3.390625, 0 ;  /* 0x42c80000ff187431 */ /* 0x000fe400000001ff */
[----:B----4-:R-:W-:-:S05]  /*d040*/  FADD R0, R0, -R3 ;  /* 0x8000000300007221 */ /* 0x010fca0000000000 */
[----:B------:R-:W-:-:S13]  /*d050*/  FSETP.GTU.AND P0, PT, R0, RZ, PT ;  /* 0x000000ff0000720b */ /* 0x000fda0003f0c000 */
[----:B------:R-:W-:Y:S05]  /*d060*/  @P0 BRA `(.L_x_319) ;  /* 0x0000000000540947 */ /* 0x000fea0003800000 */
[----:B01----:R-:W0:Y:S01]  /*d070*/  F2F.F64.F32 R12, R0 ;  /* 0x00000000000c7310 */ /* 0x003e220000201800 */
[----:B------:R-:W-:Y:S01]  /*d080*/  BSSY.RECONVERGENT B1, `(.L_x_320) ;  /* 0x0000005000017945 */ /* 0x000fe20003800200 */
[----:B------:R-:W-:Y:S01]  /*d090*/  IMAD.MOV.U32 R35, RZ, RZ, 0x40000000 ;  /* 0x40000000ff237424 */ /* 0x000fe200078e00ff */
[----:B------:R-:W-:Y:S01]  /*d0a0*/  MOV R8, 0xd0d0 ;  /* 0x0000d0d000087802 */ /* 0x000fe20000000f00 */
[----:B0-----:R-:W-:-:S11]  /*d0b0*/  DADD R50, -RZ, |R12| ;  /* 0x00000000ff327229 */ /* 0x001fd6000000050c */
[----:B--2---:R-:W-:Y:S05]  /*d0c0*/  CALL.REL.NOINC `($_Z11GfitnessFcnPfS_$__internal_accurate_pow) ;  /* 0x0000000c00cc7944 */ /* 0x004fea0003c00000 */
[----:B------:R-:W-:Y:S05]  /*d0d0*/  BSYNC.RECONVERGENT B1 ;  /* 0x0000000000017941 */ /* 0x000fea0003800200 */
.L_x_320:
        /* <DEDUP_REMOVED lines=12> */
[----:B------:R-:W-:-:S06]  /*d1a0*/  DADD R10, R10, R4 ;  /* 0x000000000a0a7229 */ /* 0x000fcc0000000004 */
[----:B------:R3:W4:Y:S05]  /*d1b0*/  F2F.F32.F64 R24, R10 ;  /* 0x0000000a00187310 */ /* 0x00072a0000301000 */
.L_x_319:
[----:B------:R-:W-:Y:S05]  /*d1c0*/  BSYNC.RECONVERGENT B0 ;  /* 0x0000000000007941 */ /* 0x000fea0003800200 */
.L_x_318:
[----:B----4-:R-:W4:Y:S01]  /*d1d0*/  F2F.F64.F32 R8, R24 ;  /* 0x0000001800087310 */ /* 0x010f220000201800 */
[----:B------:R-:W-:Y:S01]  /*d1e0*/  MOV R0, 0x98 ;  /* 0x0000009800007802 */ /* 0x000fe20000000f00 */
[----:B------:R-:W5:Y:S01]  /*d1f0*/  LDCU.64 UR4, c[0x4][0x80] ;  /* 0x01001000ff0477ac */ /* 0x000f620008000a00 */
[----:B------:R-:W-:Y:S01]  /*d200*/  MOV R6, R2 ;  /* 0x0000000200067202 */ /* 0x000fe20000000f00 */
[----:B------:R-:W-:Y:S01]  /*d210*/  IMAD.MOV.U32 R7, RZ, RZ, R32 ;  /* 0x000000ffff077224 */ /* 0x000fe200078e0020 */
[----:B--23--:R2:W3:Y:S01]  /*d220*/  LDC.64 R10, c[0x4][R0] ;  /* 0x01000000000a7b82 */ /* 0x00c4e20000000a00 */
[----:B----4-:R2:W-:Y:S01]  /*d230*/  STL.64 [R1+0x400], R8 ;  /* 0x0004000801007387 */ /* 0x0105e20000100a00 */
[----:B-----5:R-:W-:Y:S01]  /*d240*/  MOV R4, UR4 ;  /* 0x0000000400047c02 */ /* 0x020fe20008000f00 */
[----:B------:R-:W-:-:S07]  /*d250*/  IMAD.U32 R5, RZ, RZ, UR5 ;  /* 0x00000005ff057e24 */ /* 0x000fce000f8e00ff */
[----:B------:R-:W-:-:S07]  /*d260*/  LEPC R20, `(.L_x_321) ;  /* 0x000000001014794e */ /* 0x000fce0000000000 */
[----:B0123--:R-:W-:Y:S05]  /*d270*/  CALL.ABS.NOINC R10 ;  /* 0x000000000a007343 */ /* 0x00ffea0003c00000 */
.L_x_321:
[----:B------:R-:W-:Y:S01]  /*d280*/  MOV R25, 0x90 ;  /* 0x0000009000197802 */ /* 0x000fe20000000f00 */
[----:B------:R-:W-:Y:S01]  /*d290*/  IMAD.MOV.U32 R5, RZ, RZ, R19 ;  /* 0x000000ffff057224 */ /* 0x000fe200078e0013 */
[----:B------:R-:W-:Y:S02]  /*d2a0*/  MOV R4, R18 ;  /* 0x0000001200047202 */ /* 0x000fe40000000f00 */
[----:B------:R0:W1:Y:S05]  /*d2b0*/  LDC.64 R2, c[0x4][R25] ;  /* 0x0100000019027b82 */ /* 0x00006a0000000a00 */
[----:B------:R-:W-:-:S07]  /*d2c0*/  LEPC R20, `(.L_x_322) ;  /* 0x000000001014794e */ /* 0x000fce0000000000 */
[----:B01----:R-:W-:Y:S05]  /*d2d0*/  CALL.ABS.NOINC R2 ;  /* 0x0000000002007343 */ /* 0x003fea0003c00000 */
.L_x_322:
[----:B------:R0:W1:Y:S01]  /*d2e0*/  LDC.64 R2, c[0x4][R25] ;  /* 0x0100000019027b82 */ /* 0x0000620000000a00 */
[----:B------:R-:W-:Y:S01]  /*d2f0*/  MOV R4, R22 ;  /* 0x0000001600047202 */ /* 0x000fe20000000f00 */
[----:B------:R-:W-:-:S07]  /*d300*/  IMAD.MOV.U32 R5, RZ, RZ, R23 ;  /* 0x000000ffff057224 */ /* 0x000fce00078e0017 */
[----:B------:R-:W-:-:S07]  /*d310*/  LEPC R20, `(.L_x_323) ;  /* 0x000000001014794e */ /* 0x000fce0000000000 */
[----:B01----:R-:W-:Y:S05]  /*d320*/  CALL.ABS.NOINC R2 ;  /* 0x0000000002007343 */ /* 0x003fea0003c00000 */
.L_x_323:
[----:B------:R-:W0:Y:S01]  /*d330*/  LDC.64 R2, c[0x0][0x388] ;  /* 0x0000e200ff027b82 */ /* 0x000e220000000a00 */
[----:B------:R-:W-:Y:S01]  /*d340*/  MOV R4, R16 ;  /* 0x0000001000047202 */ /* 0x000fe20000000f00 */
[----:B------:R-:W-:-:S06]  /*d350*/  IMAD.MOV.U32 R5, RZ, RZ, R17 ;  /* 0x000000ffff057224 */ /* 0x000fcc00078e0011 */
[----:B------:R1:W2:Y:S01]  /*d360*/  LDC.64 R6, c[0x4][R25] ;  /* 0x0100000019067b82 */ /* 0x0002a20000000a00 */
[----:B0-----:R-:W-:-:S05]  /*d370*/  IMAD.WIDE R2, R42, 0x4, R2 ;  /* 0x000000042a027825 */ /* 0x001fca00078e0202 */
[----:B------:R1:W-:Y:S02]  /*d380*/  STG.E desc[UR36][R2.64], R24 ;  /* 0x0000001802007986 */ /* 0x0003e4000c101924 */
[----:B------:R-:W-:-:S07]  /*d390*/  LEPC R20, `(.L_x_324) ;  /* 0x000000001014794e */ /* 0x000fce0000000000 */
[----:B-12---:R-:W-:Y:S05]  /*d3a0*/  CALL.ABS.NOINC R6 ;  /* 0x0000000006007343 */ /* 0x006fea0003c00000 */
.L_x_324:
[----:B------:R-:W-:Y:S05]  /*d3b0*/  EXIT ;  /* 0x000000000000794d */ /* 0x000fea0003800000 */
        .weak           $__internal_3_$__cuda_sm20_div_rn_f64_full
        .type           $__internal_3_$__cuda_sm20_div_rn_f64_full,@function
        .size           $__internal_3_$__cuda_sm20_div_rn_f64_full,($__internal_4_$__cuda_sm3x_div_rn_noftz_f32_slowpath - $__internal_3_$__cuda_sm20_div_rn_f64_full)
$__internal_3_$__cuda_sm20_div_rn_f64_full:
[C---:B------:R-:W-:Y:S01]  /*d3c0*/  FSETP.GEU.AND P0, PT, |R9|.reuse, 1.469367938527859385e-39, PT ;  /* 0x001000000900780b */ /* 0x040fe20003f0e200 */
[----:B------:R-:W-:Y:S01]  /*d3d0*/  IMAD.MOV.U32 R48, RZ, RZ, 0x1ca00000 ;  /* 0x1ca00000ff307424 */ /* 0x000fe200078e00ff */
[----:B------:R-:W-:Y:S01]  /*d3e0*/  LOP3.LUT R2, R9, 0x800fffff, RZ, 0xc0, !PT ;  /* 0x800fffff09027812 */ /* 0x000fe200078ec0ff */
[----:B------:R-:W-:Y:S01]  /*d3f0*/  BSSY.RECONVERGENT B2, `(.L_x_325) ;  /* 0x0000055000027945 */ /* 0x000fe20003800200 */
[----:B------:R-:W-:Y:S02]  /*d400*/  MOV R8, R32 ;  /* 0x0000002000087202 */ /* 0x000fe40000000f00 */
[----:B------:R-:W-:Y:S01]  /*d410*/  LOP3.LUT R3, R2, 0x3ff00000, RZ, 0xfc, !PT ;  /* 0x3ff0000002037812 */ /* 0x000fe200078efcff */
[----:B------:R-:W-:Y:S01]  /*d420*/  IMAD.MOV.U32 R2, RZ, RZ, R32 ;  /* 0x000000ffff027224 */ /* 0x000fe200078e0020 */
[----:B------:R-:W-:Y:S02]  /*d430*/  MOV R4, 0x1 ;  /* 0x0000000100047802 */ /* 0x000fe40000000f00 */
[----:B------:R-:W-:-:S02]  /*d440*/  FSETP.GEU.AND P2, PT, |R41|, 1.469367938527859385e-39, PT ;  /* 0x001000002900780b */ /* 0x000fc40003f4e200 */
[----:B------:R-:W-:Y:S01]  /*d450*/  LOP3.LUT R49, R41, 0x7ff00000, RZ, 0xc0, !PT ;  /* 0x7ff0000029317812 */ /* 0x000fe200078ec0ff */
[----:B------:R-:W-:Y:S01]  /*d460*/  @!P0 DMUL R2, R8, 8.98846567431157953865e+307 ;  /* 0x7fe0000008028828 */ /* 0x000fe20000000000 */
[----:B------:R-:W-:-:S04]  /*d470*/  LOP3.LUT R35, R9, 0x7ff00000, RZ, 0xc0, !PT ;  /* 0x7ff0000009237812 */ /* 0x000fc800078ec0ff */
[----:B------:R-:W-:Y:S01]  /*d480*/  ISETP.GE.U32.AND P1, PT, R49, R35, PT ;  /* 0x000000233100720c */ /* 0x000fe20003f26070 */
[----:B------:R-:W0:Y:S04]  /*d490*/  MUFU.RCP64H R5, R3 ;  /* 0x0000000300057308 */ /* 0x000e280000001800 */
[----:B------:R-:W-:Y:S02]  /*d4a0*/  @!P2 LOP3.LUT R14, R9, 0x7ff00000, RZ, 0xc0, !PT ;  /* 0x7ff00000090ea812 */ /* 0x000fe400078ec0ff */
[----:B------:R-:W-:Y:S02]  /*d4b0*/  @!P0 LOP3.LUT R35, R3, 0x7ff00000, RZ, 0xc0, !PT ;  /* 0x7ff0000003238812 */ /* 0x000fe400078ec0ff */
[----:B------:R-:W-:Y:S01]  /*d4c0*/  @!P2 ISETP.GE.U32.AND P3, PT, R49, R14, PT ;  /* 0x0000000e3100a20c */ /* 0x000fe20003f66070 */
[----:B0-----:R-:W-:-:S08]  /*d4d0*/  DFMA R6, R4, -R2, 1 ;  /* 0x3ff000000406742b */ /* 0x001fd00000000802 */
[----:B------:R-:W-:-:S08]  /*d4e0*/  DFMA R6, R6, R6, R6 ;  /* 0x000000060606722b */ /* 0x000fd00000000006 */
[----:B------:R-:W-:Y:S01]  /*d4f0*/  DFMA R14, R4, R6, R4 ;  /* 0x00000006040e722b */ /* 0x000fe20000000004 */
[C---:B------:R-:W-:Y:S01]  /*d500*/  @!P2 SEL R7, R48.reuse, 0x63400000, !P3 ;  /* 0x634000003007a807 */ /* 0x040fe20005800000 */
[----:B------:R-:W-:Y:S01]  /*d510*/  @!P2 IMAD.MOV.U32 R6, RZ, RZ, RZ ;  /* 0x000000ffff06a224 */ /* 0x000fe200078e00ff */
[----:B------:R-:W-:Y:S02]  /*d520*/  SEL R5, R48, 0x63400000, !P1 ;  /* 0x6340000030057807 */ /* 0x000fe40004800000 */
[----:B------:R-:W-:-:S03]  /*d530*/  @!P2 LOP3.LUT R7, R7, 0x80000000, R41, 0xf8, !PT ;  /* 0x800000000707a812 */ /* 0x000fc600078ef829 */
[----:B------:R-:W-:Y:S01]  /*d540*/  DFMA R20, R14, -R2, 1 ;  /* 0x3ff000000e14742b */ /* 0x000fe20000000802 */
[----:B------:R-:W-:Y:S02]  /*d550*/  LOP3.LUT R5, R5, 0x800fffff, R41, 0xf8, !PT ;  /* 0x800fffff05057812 */ /* 0x000fe400078ef829 */
[----:B------:R-:W-:Y:S02]  /*d560*/  @!P2 LOP3.LUT R7, R7, 0x100000, RZ, 0xfc, !PT ;  /* 0x001000000707a812 */ /* 0x000fe400078efcff */
[----:B------:R-:W-:-:S03]  /*d570*/  MOV R4, R40 ;  /* 0x0000002800047202 */ /* 0x000fc60000000f00 */
[----:B------:R-:W-:-:S03]  /*d580*/  DFMA R20, R14, R20, R14 ;  /* 0x000000140e14722b */ /* 0x000fc6000000000e */
[----:B------:R-:W-:-:S08]  /*d590*/  @!P2 DFMA R4, R4, 2, -R6 ;  /* 0x400000000404a82b */ /* 0x000fd00000000806 */
[----:B------:R-:W-:-:S08]  /*d5a0*/  DMUL R6, R20, R4 ;  /* 0x0000000414067228 */ /* 0x000fd00000000000 */
[----:B------:R-:W-:-:S08]  /*d5b0*/  DFMA R14, R6, -R2, R4 ;  /* 0x80000002060e722b */ /* 0x000fd00000000004 */
[----:B------:R-:W-:Y:S01]  /*d5c0*/  DFMA R20, R20, R14, R6 ;  /* 0x0000000e1414722b */ /* 0x000fe20000000006 */
[----:B------:R-:W-:Y:S02]  /*d5d0*/  MOV R14, R49 ;  /* 0x00000031000e7202 */ /* 0x000fe40000000f00 */
[----:B------:R-:W-:-:S05]  /*d5e0*/  @!P2 LOP3.LUT R14, R5, 0x7ff00000, RZ, 0xc0, !PT ;  /* 0x7ff00000050ea812 */ /* 0x000fca00078ec0ff */
[----:B------:R-:W-:-:S05]  /*d5f0*/  VIADD R6, R14, 0xffffffff ;  /* 0xffffffff0e067836 */ /* 0x000fca0000000000 */
[----:B------:R-:W-:Y:S02]  /*d600*/  ISETP.GT.U32.AND P0, PT, R6, 0x7feffffe, PT ;  /* 0x7feffffe0600780c */ /* 0x000fe40003f04070 */
[----:B------:R-:W-:-:S04]  /*d610*/  IADD3 R6, PT, PT, R35, -0x1, RZ ;  /* 0xffffffff23067810 */ /* 0x000fc80007ffe0ff */
[----:B------:R-:W-:-:S13]  /*d620*/  ISETP.GT.U32.OR P0, PT, R6, 0x7feffffe, P0 ;  /* 0x7feffffe0600780c */ /* 0x000fda0000704470 */
[----:B------:R-:W-:Y:S05]  /*d630*/  @P0 BRA `(.L_x_326) ;  /* 0x00000000006c0947 */ /* 0x000fea0003800000 */
[----:B------:R-:W-:-:S04]  /*d640*/  LOP3.LUT R14, R9, 0x7ff00000, RZ, 0xc0, !PT ;  /* 0x7ff00000090e7812 */ /* 0x000fc800078ec0ff */
[CC--:B------:R-:W-:Y:S02]  /*d650*/  VIADDMNMX R6, R49.reuse, -R14.reuse, 0xb9600000, !PT ;  /* 0xb960000031067446 */ /* 0x0c0fe4000780090e */
[----:B------:R-:W-:Y:S01]  /*d660*/  ISETP.GE.U32.AND P0, PT, R49, R14, PT ;  /* 0x0000000e3100720c */ /* 0x000fe20003f06070 */
[----:B------:R-:W-:Y:S01]  /*d670*/  IMAD.MOV.U32 R14, RZ, RZ, RZ ;  /* 0x000000ffff0e7224 */ /* 0x000fe200078e00ff */
[----:B------:R-:W-:Y:S02]  /*d680*/  VIMNMX R6, PT, PT, R6, 0x46a00000, PT ;  /* 0x46a0000006067848 */ /* 0x000fe40003fe0100 */
[----:B------:R-:W-:-:S05]  /*d690*/  SEL R7, R48, 0x63400000, !P0 ;  /* 0x6340000030077807 */ /* 0x000fca0004000000 */
[----:B------:R-:W-:-:S05]  /*d6a0*/  IMAD.IADD R40, R6, 0x1, -R7 ;  /* 0x0000000106287824 */ /* 0x000fca00078e0a07 */
[----:B------:R-:W-:-:S06]  /*d6b0*/  IADD3 R15, PT, PT, R40, 0x7fe00000, RZ ;  /* 0x7fe00000280f7810 */ /* 0x000fcc0007ffe0ff */
[----:B------:R-:W-:-:S10]  /*d6c0*/  DMUL R6, R20, R14 ;  /* 0x0000000e14067228 */ /* 0x000fd40000000000 */
[----:B------:R-:W-:-:S13]  /*d6d0*/  FSETP.GTU.AND P0, PT, |R7|, 1.469367938527859385e-39, PT ;  /* 0x001000000700780b */ /* 0x000fda0003f0c200 */
[----:B------:R-:W-:Y:S05]  /*d6e0*/  @P0 BRA `(.L_x_327) ;  /* 0x0000000000940947 */ /* 0x000fea0003800000 */
[----:B------:R-:W-:Y:S01]  /*d6f0*/  DFMA R4, R20, -R2, R4 ;  /* 0x800000021404722b */ /* 0x000fe20000000004 */
[----:B------:R-:W-:-:S09]  /*d700*/  MOV R14, RZ ;  /* 0x000000ff000e7202 */ /* 0x000fd20000000f00 */
[C---:B------:R-:W-:Y:S02]  /*d710*/  FSETP.NEU.AND P0, PT, R5.reuse, RZ, PT ;  /* 0x000000ff0500720b */ /* 0x040fe40003f0d000 */
[----:B------:R-:W-:-:S04]  /*d720*/  LOP3.LUT R35, R5, 0x80000000, R9, 0x48, !PT ;  /* 0x8000000005237812 */ /* 0x000fc800078e4809 */
[----:B------:R-:W-:-:S07]  /*d730*/  LOP3.LUT R15, R35, R15, RZ, 0xfc, !PT ;  /* 0x0000000f230f7212 */ /* 0x000fce00078efcff */
[----:B------:R-:W-:Y:S05]  /*d740*/  @!P0 BRA `(.L_x_327) ;  /* 0x00000000007c8947 */ /* 0x000fea0003800000 */
[----:B------:R-:W-:Y:S01]  /*d750*/  IMAD.MOV R3, RZ, RZ, -R40 ;  /* 0x000000ffff037224 */ /* 0x000fe200078e0a28 */
[----:B------:R-:W-:Y:S01]  /*d760*/  MOV R2, RZ ;  /* 0x000000ff00027202 */ /* 0x000fe20000000f00 */
[----:B------:R-:W-:-:S05]  /*d770*/  DMUL.RP R14, R20, R14 ;  /* 0x0000000e140e7228 */ /* 0x000fca0000008000 */
[----:B------:R-:W-:-:S05]  /*d780*/  DFMA R2, R6, -R2, R20 ;  /* 0x800000020602722b */ /* 0x000fca0000000014 */
[----:B------:R-:W-:Y:S02]  /*d790*/  LOP3.LUT R35, R15, R35, RZ, 0x3c, !PT ;  /* 0x000000230f237212 */ /* 0x000fe400078e3cff */
[----:B------:R-:W-:-:S04]  /*d7a0*/  IADD3 R2, PT, PT, -R40, -0x43300000, RZ ;  /* 0xbcd0000028027810 */ /* 0x000fc80007ffe1ff */
[----:B------:R-:W-:-:S04]  /*d7b0*/  FSETP.NEU.AND P0, PT, |R3|, R2, PT ;  /* 0x000000020300720b */ /* 0x000fc80003f0d200 */
[----:B------:R-:W-:Y:S02]  /*d7c0*/  FSEL R6, R14, R6, !P0 ;  /* 0x000000060e067208 */ /* 0x000fe40004000000 */
[----:B------:R-:W-:Y:S01]  /*d7d0*/  FSEL R7, R35, R7, !P0 ;  /* 0x0000000723077208 */ /* 0x000fe20004000000 */
[----:B------:R-:W-:Y:S06]  /*d7e0*/  BRA `(.L_x_327) ;  /* 0x0000000000547947 */ /* 0x000fec0003800000 */
.L_x_326:
[----:B------:R-:W-:-:S14]  /*d7f0*/  DSETP.NAN.AND P0, PT, R40, R40, PT ;  /* 0x000000282800722a */ /* 0x000fdc0003f08000 */
[----:B------:R-:W-:Y:S05]  /*d800*/  @P0 BRA `(.L_x_328) ;  /* 0x0000000000440947 */ /* 0x000fea0003800000 */
[----:B------:R-:W-:-:S14]  /*d810*/  DSETP.NAN.AND P0, PT, R8, R8, PT ;  /* 0x000000080800722a */ /* 0x000fdc0003f08000 */
[----:B------:R-:W-:Y:S05]  /*d820*/  @P0 BRA `(.L_x_329) ;  /* 0x0000000000300947 */ /* 0x000fea0003800000 */
[----:B------:R-:W-:Y:S01]  /*d830*/  ISETP.NE.AND P0, PT, R14, R35, PT ;  /* 0x000000230e00720c */ /* 0x000fe20003f05270 */
[----:B------:R-:W-:Y:S01]  /*d840*/  IMAD.MOV.U32 R6, RZ, RZ, 0x0 ;  /* 0x00000000ff067424 */ /* 0x000fe200078e00ff */
[----:B------:R-:W-:-:S11]  /*d850*/  MOV R7, 0xfff80000 ;  /* 0xfff8000000077802 */ /* 0x000fd60000000f00 */
[----:B------:R-:W-:Y:S05]  /*d860*/  @!P0 BRA `(.L_x_327) ;  /* 0x0000000000348947 */ /* 0x000fea0003800000 */
[----:B------:R-:W-:Y:S02]  /*d870*/  ISETP.NE.AND P0, PT, R14, 0x7ff00000, PT ;  /* 0x7ff000000e00780c */ /* 0x000fe40003f05270 */
[----:B------:R-:W-:Y:S02]  /*d880*/  LOP3.LUT R7, R41, 0x80000000, R9, 0x48, !PT ;  /* 0x8000000029077812 */ /* 0x000fe400078e4809 */
[----:B------:R-:W-:-:S13]  /*d890*/  ISETP.EQ.OR P0, PT, R35, RZ, !P0 ;  /* 0x000000ff2300720c */ /* 0x000fda0004702670 */
[----:B------:R-:W-:Y:S01]  /*d8a0*/  @P0 LOP3.LUT R2, R7, 0x7ff00000, RZ, 0xfc, !PT ;  /* 0x7ff0000007020812 */ /* 0x000fe200078efcff */
[----:B------:R-:W-:Y:S01]  /*d8b0*/  @!P0 IMAD.MOV.U32 R6, RZ, RZ, RZ ;  /* 0x000000ffff068224 */ /* 0x000fe200078e00ff */
[----:B------:R-:W-:-:S03]  /*d8c0*/  @P0 MOV R6, RZ ;  /* 0x000000ff00060202 */ /* 0x000fc60000000f00 */
[----:B------:R-:W-:Y:S01]  /*d8d0*/  @P0 IMAD.MOV.U32 R7, RZ, RZ, R2 ;  /* 0x000000ffff070224 */ /* 0x000fe200078e0002 */
[----:B------:R-:W-:Y:S06]  /*d8e0*/  BRA `(.L_x_327) ;  /* 0x0000000000147947 */ /* 0x000fec0003800000 */
.L_x_329:
[----:B------:R-:W-:Y:S02]  /*d8f0*/  LOP3.LUT R7, R9, 0x80000, RZ, 0xfc, !PT ;  /* 0x0008000009077812 */ /* 0x000fe400078efcff */
[----:B------:R-:W-:Y:S01]  /*d900*/  MOV R6, R8 ;  /* 0x0000000800067202 */ /* 0x000fe20000000f00 */
[----:B------:R-:W-:Y:S06]  /*d910*/  BRA `(.L_x_327) ;  /* 0x0000000000087947 */ /* 0x000fec0003800000 */
.L_x_328:
[----:B------:R-:W-:Y:S01]  /*d920*/  LOP3.LUT R7, R41, 0x80000, RZ, 0xfc, !PT ;  /* 0x0008000029077812 */ /* 0x000fe200078efcff */
[----:B------:R-:W-:-:S07]  /*d930*/  IMAD.MOV.U32 R6, RZ, RZ, R40 ;  /* 0x000000ffff067224 */ /* 0x000fce00078e0028 */
.L_x_327:
[----:B------:R-:W-:Y:S05]  /*d940*/  BSYNC.RECONVERGENT B2 ;  /* 0x0000000000027941 */ /* 0x000fea0003800200 */
.L_x_325:
[----:B------:R-:W-:Y:S01]  /*d950*/  MOV R2, R46 ;  /* 0x0000002e00027202 */ /* 0x000fe20000000f00 */
[----:B------:R-:W-:-:S04]  /*d960*/  IMAD.MOV.U32 R3, RZ, RZ, 0x0 ;  /* 0x00000000ff037424 */ /* 0x000fc800078e00ff */
[----:B------:R-:W-:Y:S05]  /*d970*/  RET.REL.NODEC R2 `(_Z11GfitnessFcnPfS_) ;  /* 0xffffff2402a07950 */ /* 0x000fea0003c3ffff */
        .weak           $__internal_4_$__cuda_sm3x_div_rn_noftz_f32_slowpath
        .type           $__internal_4_$__cuda_sm3x_div_rn_noftz_f32_slowpath,@function
        .size           $__internal_4_$__cuda_sm3x_div_rn_noftz_f32_slowpath,($_Z11GfitnessFcnPfS_$__internal_accurate_pow - $__internal_4_$__cuda_sm3x_div_rn_noftz_f32_slowpath)
$__internal_4_$__cuda_sm3x_div_rn_noftz_f32_slowpath:
[----:B------:R-:W-:Y:S01]  /*d980*/  SHF.R.U32.HI R9, RZ, 0x17, R3 ;  /* 0x00000017ff097819 */ /* 0x000fe20000011603 */
[----:B------:R-:W-:Y:S01]  /*d990*/  BSSY.RECONVERGENT B0, `(.L_x_330) ;  /* 0x0000062000007945 */ /* 0x000fe20003800200 */
[----:B------:R-:W-:Y:S02]  /*d9a0*/  SHF.R.U32.HI R8, RZ, 0x17, R0 ;  /* 0x00000017ff087819 */ /* 0x000fe40000011600 */
[----:B------:R-:W-:Y:S02]  /*d9b0*/  LOP3.LUT R50, R9, 0xff, RZ, 0xc0, !PT ;  /* 0x000000ff09327812 */ /* 0x000fe400078ec0ff */
[----:B------:R-:W-:Y:S02]  /*d9c0*/  LOP3.LUT R14, R8, 0xff, RZ, 0xc0, !PT ;  /* 0x000000ff080e7812 */ /* 0x000fe400078ec0ff */
[----:B------:R-:W-:-:S03]  /*d9d0*/  IADD3 R10, PT, PT, R50, -0x1, RZ ;  /* 0xffffffff320a7810 */ /* 0x000fc60007ffe0ff */
[----:B------:R-:W-:Y:S01]  /*d9e0*/  VIADD R9, R14, 0xffffffff ;  /* 0xffffffff0e097836 */ /* 0x000fe20000000000 */
[----:B------:R-:W-:-:S04]  /*d9f0*/  ISETP.GT.U32.AND P0, PT, R10, 0xfd, PT ;  /* 0x000000fd0a00780c */ /* 0x000fc80003f04070 */
[----:B------:R-:W-:-:S13]  /*da00*/  ISETP.GT.U32.OR P0, PT, R9, 0xfd, P0 ;  /* 0x000000fd0900780c */ /* 0x000fda0000704470 */
[----:B------:R-:W-:Y:S01]  /*da10*/  @!P0 MOV R8, RZ ;  /* 0x000000ff00088202 */ /* 0x000fe20000000f00 */
        /* <DEDUP_REMOVED lines=19> */
[----:B------:R-:W-:Y:S01]  /*db50*/  @P0 IMAD.MOV.U32 R8, RZ, RZ, RZ ;  /* 0x000000ffff080224 */ /* 0x000fe200078e00ff */
[----:B------:R-:W-:Y:S01]  /*db60*/  @!P0 MOV R8, 0xffffffc0 ;  /* 0xffffffc000088802 */ /* 0x000fe20000000f00 */
[----:B------:R-:W-:Y:S01]  /*db70*/  @!P0 FFMA R0, R0, 1.84467440737095516160e+19, RZ ;  /* 0x5f80000000008823 */ /* 0x000fe200000000ff */
[----:B------:R-:W-:-:S03]  /*db80*/  @!P1 FFMA R3, R3, 1.84467440737095516160e+19, RZ ;  /* 0x5f80000003039823 */ /* 0x000fc600000000ff */
[----:B------:R-:W-:-:S07]  /*db90*/  @!P1 VIADD R8, R8, 0x40 ;  /* 0x0000004008089836 */ /* 0x000fce0000000000 */
.L_x_331:
[----:B------:R-:W-:Y:S01]  /*dba0*/  LEA R10, R50, 0xc0800000, 0x17 ;  /* 0xc0800000320a7811 */ /* 0x000fe200078eb8ff */
[----:B------:R-:W-:Y:S03]  /*dbb0*/  BSSY.RECONVERGENT B1, `(.L_x_336) ;  /* 0x0000036000017945 */ /* 0x000fe60003800200 */
[----:B------:R-:W-:Y:S01]  /*dbc0*/  IADD3 R10, PT, PT, -R10, R3, RZ ;  /* 0x000000030a0a7210 */ /* 0x000fe20007ffe1ff */
[----:B------:R-:W-:-:S03]  /*dbd0*/  VIADD R3, R14, 0xffffff81 ;  /* 0xffffff810e037836 */ /* 0x000fc60000000000 */
[----:B------:R-:W0:Y:S01]  /*dbe0*/  MUFU.RCP R9, R10 ;  /* 0x0000000a00097308 */ /* 0x000e220000001000 */
[----:B------:R-:W-:Y:S01]  /*dbf0*/  FADD.FTZ R11, -R10, -RZ ;  /* 0x800000ff0a0b7221 */ /* 0x000fe20000010100 */
[C---:B------:R-:W-:Y:S01]  /*dc00*/  IMAD R0, R3.reuse, -0x800000, R0 ;  /* 0xff80000003007824 */ /* 0x040fe200078e0200 */
[----:B------:R-:W-:-:S04]  /*dc10*/  IADD3 R3, PT, PT, R3, 0x7f, -R50 ;  /* 0x0000007f03037810 */ /* 0x000fc80007ffe832 */
[----:B------:R-:W-:Y:S01]  /*dc20*/  IADD3 R3, PT, PT, R3, R8, RZ ;  /* 0x0000000803037210 */ /* 0x000fe20007ffe0ff */
        /* <DEDUP_REMOVED lines=8> */
[----:B------:R-:W-:-:S05]  /*dcb0*/  LOP3.LUT R0, R0, 0xff, RZ, 0xc0, !PT ;  /* 0x000000ff00007812 */ /* 0x000fca00078ec0ff */
[----:B------:R-:W-:-:S05]  /*dcc0*/  IMAD.IADD R10, R0, 0x1, R3 ;  /* 0x00000001000a7824 */ /* 0x000fca00078e0203 */
[----:B------:R-:W-:-:S04]  /*dcd0*/  IADD3 R0, PT, PT, R10, -0x1, RZ ;  /* 0xffffffff0a007810 */ /* 0x000fc80007ffe0ff */
        /* <DEDUP_REMOVED lines=9> */
[-CC-:B------:R-:W-:Y:S01]  /*dd70*/  FFMA.RZ R0, R52, R14.reuse, R15.reuse ;  /* 0x0000000e34007223 */ /* 0x180fe2000000c00f */
[----:B------:R-:W-:Y:S02]  /*dd80*/  VIADD R11, R10, 0x20 ;  /* 0x000000200a0b7836 */ /* 0x000fe40000000000 */
[-CC-:B------:R-:W-:Y:S01]  /*dd90*/  FFMA.RM R3, R52, R14.reuse, R15.reuse ;  /* 0x0000000e34037223 */ /* 0x180fe2000000400f */
[----:B------:R-:W-:Y:S02]  /*dda0*/  ISETP.NE.AND P4, PT, R10, RZ, PT ;  /* 0x000000ff0a00720c */ /* 0x000fe40003f85270 */
[----:B------:R-:W-:Y:S01]  /*ddb0*/  LOP3.LUT R8, R0, 0x7fffff, RZ, 0xc0, !PT ;  /* 0x007fffff00087812 */ /* 0x000fe200078ec0ff */
[----:B------:R-:W-:Y:S01]  /*ddc0*/  FFMA.RP R0, R52, R14, R15 ;  /* 0x0000000e34007223 */ /* 0x000fe2000000800f */
[----:B------:R-:W-:Y:S02]  /*ddd0*/  ISETP.NE.AND P1, PT, R10, RZ, PT ;  /* 0x000000ff0a00720c */ /* 0x000fe40003f25270 */
        /* <DEDUP_REMOVED lines=15> */
.L_x_338:
[----:B------:R-:W-:-:S04]  /*ded0*/  LOP3.LUT R9, R9, 0x80000000, RZ, 0xc0, !PT ;  /* 0x8000000009097812 */ /* 0x000fc800078ec0ff */
[----:B------:R-:W-:Y:S01]  /*dee0*/  LOP3.LUT R9, R9, 0x7f800000, RZ, 0xfc, !PT ;  /* 0x7f80000009097812 */ /* 0x000fe200078efcff */
[----:B------:R-:W-:Y:S06]  /*def0*/  BRA `(.L_x_339) ;  /* 0x0000000000047947 */ /* 0x000fec0003800000 */
.L_x_337:
[----:B------:R-:W-:-:S07]  /*df00*/  LEA R9, R3, R9, 0x17 ;  /* 0x0000000903097211 */ /* 0x000fce00078eb8ff */
.L_x_339:
[----:B------:R-:W-:Y:S05]  /*df10*/  BSYNC.RECONVERGENT B1 ;  /* 0x0000000000017941 */ /* 0x000fea0003800200 */
.L_x_336:
[----:B------:R-:W-:Y:S05]  /*df20*/  BRA `(.L_x_340) ;  /* 0x0000000000207947 */ /* 0x000fea0003800000 */
.L_x_335:
[----:B------:R-:W-:-:S04]  /*df30*/  LOP3.LUT R0, R3, 0x80000000, R0, 0x48, !PT ;  /* 0x8000000003007812 */ /* 0x000fc800078e4800 */
[----:B------:R-:W-:Y:S01]  /*df40*/  LOP3.LUT R9, R0, 0x7f800000, RZ, 0xfc, !PT ;  /* 0x7f80000000097812 */ /* 0x000fe200078efcff */
[----:B------:R-:W-:Y:S06]  /*df50*/  BRA `(.L_x_340) ;  /* 0x0000000000147947 */ /* 0x000fec0003800000 */
.L_x_334:
[----:B------:R-:W-:Y:S01]  /*df60*/  LOP3.LUT R9, R3, 0x80000000, R0, 0x48, !PT ;  /* 0x8000000003097812 */ /* 0x000fe200078e4800 */
[----:B------:R-:W-:Y:S06]  /*df70*/  BRA `(.L_x_340) ;  /* 0x00000000000c7947 */ /* 0x000fec0003800000 */
.L_x_333:
[----:B------:R-:W0:Y:S01]  /*df80*/  MUFU.RSQ R9, -QNAN ;  /* 0xffc0000000097908 */ /* 0x000e220000001400 */
[----:B------:R-:W-:Y:S05]  /*df90*/  BRA `(.L_x_340) ;  /* 0x0000000000047947 */ /* 0x000fea0003800000 */
.L_x_332:
[----:B------:R-:W-:-:S07]  /*dfa0*/  FADD.FTZ R9, R0, R3 ;  /* 0x0000000300097221 */ /* 0x000fce0000010000 */
.L_x_340:
[----:B------:R-:W-:Y:S05]  /*dfb0*/  BSYNC.RECONVERGENT B0 ;  /* 0x0000000000007941 */ /* 0x000fea0003800200 */
.L_x_330:
[----:B0-----:R-:W-:Y:S01]  /*dfc0*/  IMAD.MOV.U32 R0, RZ, RZ, R9 ;  /* 0x000000ffff007224 */ /* 0x001fe200078e0009 */
[----:B------:R-:W-:Y:S01]  /*dfd0*/  MOV R8, R13 ;  /* 0x0000000d00087202 */ /* 0x000fe20000000f00 */
[----:B------:R-:W-:-:S04]  /*dfe0*/  IMAD.MOV.U32 R9, RZ, RZ, 0x0 ;  /* 0x00000000ff097424 */ /* 0x000fc800078e00ff */
[----:B------:R-:W-:Y:S05]  /*dff0*/  RET.REL.NODEC R8 `(_Z11GfitnessFcnPfS_) ;  /* 0xffffff2008007950 */ /* 0x000fea0003c3ffff */
        .type           $_Z11GfitnessFcnPfS_$__internal_accurate_pow,@function
        .size           $_Z11GfitnessFcnPfS_$__internal_accurate_pow,(.L_x_357 - $_Z11GfitnessFcnPfS_$__internal_accurate_pow)
$_Z11GfitnessFcnPfS_$__internal_accurate_pow:
[----:B------:R-:W-:Y:S01]  /*e000*/  ISETP.GT.U32.AND P1, PT, R51, 0xfffff, PT ;  /* 0x000fffff3300780c */ /* 0x000fe20003f24070 */
[----:B------:R-:W-:Y:S01]  /*e010*/  IMAD.MOV.U32 R40, RZ, RZ, 0x41ad3b5a ;  /* 0x41ad3b5aff287424 */ /* 0x000fe200078e00ff */
[----:B------:R-:W-:Y:S01]  /*e020*/  MOV R4, R51 ;  /* 0x0000003300047202 */ /* 0x000fe20000000f00 */
[----:B------:R-:W-:Y:S01]  /*e030*/  UMOV UR4, 0x7d2cafe2 ;  /* 0x7d2cafe200047882 */ /* 0x000fe20000000000 */
[----:B------:R-:W-:Y:S01]  /*e040*/  MOV R14, R50 ;  /* 0x00000032000e7202 */ /* 0x000fe20000000f00 */
[----:B------:R-:W-:Y:S01]  /*e050*/  UMOV UR5, 0x3eb0f5ff ;  /* 0x3eb0f5ff00057882 */ /* 0x000fe20000000000 */
[----:B------:R-:W-:Y:S01]  /*e060*/  MOV R6, RZ ;  /* 0x000000ff00067202 */ /* 0x000fe20000000f00 */
[----:B------:R-:W-:Y:S01]  /*e070*/  UMOV UR6, 0x3b39803f ;  /* 0x3b39803f00067882 */ /* 0x000fe20000000000 */
[----:B------:R-:W-:Y:S01]  /*e080*/  MOV R41, 0x3ed0f5d2 ;  /* 0x3ed0f5d200297802 */ /* 0x000fe20000000f00 */
[----:B------:R-:W-:Y:S01]  /*e090*/  UMOV UR7, 0x3c7abc9e ;  /* 0x3c7abc9e00077882 */ /* 0x000fe20000000000 */
[----:B------:R-:W-:-:S03]  /*e0a0*/  SHF.R.U32.HI R46, RZ, 0x14, R51 ;  /* 0x00000014ff2e7819 */ /* 0x000fc60000011633 */
[----:B------:R-:W-:-:S10]  /*e0b0*/  @!P1 DMUL R52, R50, 1.80143985094819840000e+16 ;  /* 0x4350000032349828 */ /* 0x000fd40000000000 */
[----:B------:R-:W-:Y:S01]  /*e0c0*/  @!P1 IMAD.MOV.U32 R4, RZ, RZ, R53 ;  /* 0x000000ffff049224 */ /* 0x000fe200078e0035 */
[----:B------:R-:W-:Y:S01]  /*e0d0*/  @!P1 LEA.HI R46, R53, 0xffffffca, RZ, 0xc ;  /* 0xffffffca352e9811 */ /* 0x000fe200078f60ff */
[----:B------:R-:W-:-:S03]  /*e0e0*/  @!P1 IMAD.MOV.U32 R14, RZ, RZ, R52 ;  /* 0x000000ffff0e9224 */ /* 0x000fc600078e0034 */
[----:B------:R-:W-:-:S04]  /*e0f0*/  LOP3.LUT R4, R4, 0x800fffff, RZ, 0xc0, !PT ;  /* 0x800fffff04047812 */ /* 0x000fc800078ec0ff */
[----:B------:R-:W-:-:S04]  /*e100*/  LOP3.LUT R15, R4, 0x3ff00000, RZ, 0xfc, !PT ;  /* 0x3ff00000040f7812 */ /* 0x000fc800078efcff */
[----:B------:R-:W-:-:S13]  /*e110*/  ISETP.GE.U32.AND P2, PT, R15, 0x3ff6a09f, PT ;  /* 0x3ff6a09f0f00780c */ /* 0x000fda0003f46070 */
[----:B------:R-:W-:-:S05]  /*e120*/  @P2 IADD3 R5, PT, PT, R15, -0x100000, RZ ;  /* 0xfff000000f052810 */ /* 0x000fca0007ffe0ff */
[----:B------:R-:W-:-:S06]  /*e130*/  @P2 IMAD.MOV.U32 R15, RZ, RZ, R5 ;  /* 0x000000ffff0f2224 */ /* 0x000fcc00078e0005 */
[C---:B------:R-:W-:Y:S02]  /*e140*/  DADD R48, R14.reuse, 1 ;  /* 0x3ff000000e307429 */ /* 0x040fe40000000000 */
[----:B------:R-:W-:-:S04]  /*e150*/  DADD R14, R14, -1 ;  /* 0xbff000000e0e7429 */ /* 0x000fc80000000000 */
[----:B------:R-:W0:Y:S02]  /*e160*/  MUFU.RCP64H R7, R49 ;  /* 0x0000003100077308 */ /* 0x000e240000001800 */
[----:B0-----:R-:W-:-:S08]  /*e170*/  DFMA R4, -R48, R6, 1 ;  /* 0x3ff000003004742b */ /* 0x001fd00000000106 */
[----:B------:R-:W-:-:S08]  /*e180*/  DFMA R4, R4, R4, R4 ;  /* 0x000000040404722b */ /* 0x000fd00000000004 */
[----:B------:R-:W-:-:S08]  /*e190*/  DFMA R6, R6, R4, R6 ;  /* 0x000000040606722b */ /* 0x000fd00000000006 */
[----:B------:R-:W-:-:S08]  /*e1a0*/  DMUL R4, R14, R6 ;  /* 0x000000060e047228 */ /* 0x000fd00000000000 */
[----:B------:R-:W-:-:S08]  /*e1b0*/  DFMA R4, R14, R6, R4 ;  /* 0x000000060e04722b */ /* 0x000fd00000000004 */
[----:B------:R-:W-:Y:S02]  /*e1c0*/  DMUL R20, R4, R4 ;  /* 0x0000000404147228 */ /* 0x000fe40000000000 */
[----:B------:R-:W-:-:S06]  /*e1d0*/  DADD R48, R14, -R4 ;  /* 0x000000000e307229 */ /* 0x000fcc0000000804 */
[----:B------:R-:W-:Y:S01]  /*e1e0*/  DFMA R40, R20, UR4, R40 ;  /* 0x0000000414287c2b */ /* 0x000fe20008000028 */
[----:B------:R-:W-:Y:S01]  /*e1f0*/  UMOV UR4, 0x75488a3f ;  /* 0x75488a3f00047882 */ /* 0x000fe20000000000 */
[----:B------:R-:W-:Y:S01]  /*e200*/  UMOV UR5, 0x3ef3b20a ;  /* 0x3ef3b20a00057882 */ /* 0x000fe20000000000 */
[----:B------:R-:W-:-:S05]  /*e210*/  DADD R48, R48, R48 ;  /* 0x0000000030307229 */ /* 0x000fca0000000030 */
[----:B------:R-:W-:Y:S01]  /*e220*/  DFMA R40, R20, R40, UR4 ;  /* 0x0000000414287e2b */ /* 0x000fe20008000028 */
[----:B------:R-:W-:Y:S01]  /*e230*/  UMOV UR4, 0xe4faecd5 ;  /* 0xe4faecd500047882 */ /* 0x000fe20000000000 */
[----:B------:R-:W-:Y:S01]  /*e240*/  UMOV UR5, 0x3f1745cd ;  /* 0x3f1745cd00057882 */ /* 0x000fe20000000000 */
[----:B------:R-:W-:-:S05]  /*e250*/  DFMA R48, R14, -R4, R48 ;  /* 0x800000040e30722b */ /* 0x000fca0000000030 */
[----:B------:R-:W-:Y:S01]  /*e260*/  DFMA R40, R20, R40, UR4 ;  /* 0x0000000414287e2b */ /* 0x000fe20008000028 */
[----:B------:R-:W-:Y:S01]  /*e270*/  UMOV UR4, 0x258a578b ;  /* 0x258a578b00047882 */ /* 0x000fe20000000000 */
[----:B------:R-:W-:Y:S01]  /*e280*/  UMOV UR5, 0x3f3c71c7 ;  /* 0x3f3c71c700057882 */ /* 0x000fe20000000000 */
[----:B------:R-:W-:-:S05]  /*e290*/  DMUL R6, R6, R48 ;  /* 0x0000003006067228 */ /* 0x000fca0000000000 */
[----:B------:R-:W-:Y:S01]  /*e2a0*/  DFMA R40, R20, R40, UR4 ;  /* 0x0000000414287e2b */ /* 0x000fe20008000028 */
[----:B------:R-:W-:Y:S01]  /*e2b0*/  UMOV UR4, 0x9242b910 ;  /* 0x9242b91000047882 */ /* 0x000fe20000000000 */
[----:B------:R-:W-:-:S06]  /*e2c0*/  UMOV UR5, 0x3f624924 ;  /* 0x3f62492400057882 */ /* 0x000fcc0000000000 */
[----:B------:R-:W-:Y:S01]  /*e2d0*/  DFMA R40, R20, R40, UR4 ;  /* 0x0000000414287e2b */ /* 0x000fe20008000028 */
[----:B------:R-:W-:Y:S01]  /*e2e0*/  UMOV UR4, 0x99999dfb ;  /* 0x99999dfb00047882 */ /* 0x000fe20000000000 */
[----:B------:R-:W-:-:S06]  /*e2f0*/  UMOV UR5, 0x3f899999 ;  /* 0x3f89999900057882 */ /* 0x000fcc0000000000 */
[----:B------:R-:W-:Y:S01]  /*e300*/  DFMA R40, R20, R40, UR4 ;  /* 0x0000000414287e2b */ /* 0x000fe20008000028 */
[----:B------:R-:W-:Y:S01]  /*e310*/  UMOV UR4, 0x55555555 ;  /* 0x5555555500047882 */ /* 0x000fe20000000000 */
[----:B------:R-:W-:-:S06]  /*e320*/  UMOV UR5, 0x3fb55555 ;  /* 0x3fb5555500057882 */ /* 0x000fcc0000000000 */
[----:B------:R-:W-:-:S08]  /*e330*/  DFMA R14, R20, R40, UR4 ;  /* 0x00000004140e7e2b */ /* 0x000fd00008000028 */
[----:B------:R-:W-:Y:S01]  /*e340*/  DADD R48, -R14, UR4 ;  /* 0x000000040e307e29 */ /* 0x000fe20008000100 */
[----:B------:R-:W-:Y:S01]  /*e350*/  UMOV UR4, 0xb9e7b0 ;  /* 0x00b9e7b000047882 */ /* 0x000fe20000000000 */
[----:B------:R-:W-:-:S06]  /*e360*/  UMOV UR5, 0x3c46a4cb ;  /* 0x3c46a4cb00057882 */ /* 0x000fcc0000000000 */
[----:B------:R-:W-:Y:S02]  /*e370*/  DFMA R40, R20, R40, R48 ;  /* 0x000000281428722b */ /* 0x000fe40000000030 */
[----:B------:R-:W-:Y:S01]  /*e380*/  DMUL R48, R4, R4 ;  /* 0x0000000404307228 */ /* 0x000fe20000000000 */
[----:B------:R-:W-:Y:S01]  /*e390*/  VIADD R21, R7, 0x100000 ;  /* 0x0010000007157836 */ /* 0x000fe20000000000 */
[----:B------:R-:W-:-:S06]  /*e3a0*/  MOV R20, R6 ;  /* 0x0000000600147202 */ /* 0x000fcc0000000f00 */
[----:B------:R-:W-:-:S08]  /*e3b0*/  DFMA R50, R4, R4, -R48 ;  /* 0x000000040432722b */ /* 0x000fd00000000830 */
[C---:B------:R-:W-:Y:S02]  /*e3c0*/  DFMA R50, R4.reuse, R20, R50 ;  /* 0x000000140432722b */ /* 0x040fe40000000032 */
[----:B------:R-:W-:-:S08]  /*e3d0*/  DMUL R20, R4, R48 ;  /* 0x0000003004147228 */ /* 0x000fd00000000000 */
[----:B------:R-:W-:-:S08]  /*e3e0*/  DFMA R52, R4, R48, -R20 ;  /* 0x000000300434722b */ /* 0x000fd00000000814 */
[----:B------:R-:W-:Y:S02]  /*e3f0*/  DFMA R48, R6, R48, R52 ;  /* 0x000000300630722b */ /* 0x000fe40000000034 */
[----:B------:R-:W-:Y:S01]  /*e400*/  DADD R52, R40, -UR4 ;  /* 0x8000000428347e29 */ /* 0x000fe20008000000 */
[----:B------:R-:W-:Y:S01]  /*e410*/  UMOV UR4, 0x80000000 ;  /* 0x8000000000047882 */ /* 0x000fe20000000000 */
[----:B------:R-:W-:-:S04]  /*e420*/  UMOV UR5, 0x43300000 ;  /* 0x4330000000057882 */ /* 0x000fc80000000000 */
[----:B------:R-:W-:Y:S02]  /*e430*/  DFMA R40, R4, R50, R48 ;  /* 0x000000320428722b */ /* 0x000fe40000000030 */
[----:B------:R-:W-:-:S08]  /*e440*/  DADD R48, R14, R52 ;  /* 0x000000000e307229 */ /* 0x000fd00000000034 */
[----:B------:R-:W-:-:S08]  /*e450*/  DADD R14, R14, -R48 ;  /* 0x000000000e0e7229 */ /* 0x000fd00000000830 */
[----:B------:R-:W-:Y:S02]  /*e460*/  DADD R52, R52, R14 ;  /* 0x0000000034347229 */ /* 0x000fe4000000000e */
[----:B------:R-:W-:-:S08]  /*e470*/  DMUL R14, R48, R20 ;  /* 0x00000014300e7228 */ /* 0x000fd00000000000 */
[----:B------:R-:W-:-:S08]  /*e480*/  DFMA R50, R48, R20, -R14 ;  /* 0x000000143032722b */ /* 0x000fd0000000080e */
[----:B------:R-:W-:-:S08]  /*e490*/  DFMA R40, R48, R40, R50 ;  /* 0x000000283028722b */ /* 0x000fd00000000032 */
[----:B------:R-:W-:-:S08]  /*e4a0*/  DFMA R52, R52, R20, R40 ;  /* 0x000000143434722b */ /* 0x000fd00000000028 */
[----:B------:R-:W-:-:S08]  /*e4b0*/  DADD R40, R14, R52 ;  /* 0x000000000e287229 */ /* 0x000fd00000000034 */
[--C-:B------:R-:W-:Y:S02]  /*e4c0*/  DADD R20, R4, R40.reuse ;  /* 0x0000000004147229 */ /* 0x100fe40000000028 */
[----:B------:R-:W-:-:S06]  /*e4d0*/  DADD R14, R14, -R40 ;  /* 0x000000000e0e7229 */ /* 0x000fcc0000000828 */
[----:B------:R-:W-:Y:S02]  /*e4e0*/  DADD R4, R4, -R20 ;  /* 0x0000000004047229 */ /* 0x000fe40000000814 */
[----:B------:R-:W-:-:S06]  /*e4f0*/  DADD R14, R52, R14 ;  /* 0x00000000340e7229 */ /* 0x000fcc000000000e */
[----:B------:R-:W-:-:S08]  /*e500*/  DADD R4, R40, R4 ;  /* 0x0000000028047229 */ /* 0x000fd00000000004 */
[----:B------:R-:W-:Y:S01]  /*e510*/  DADD R4, R14, R4 ;  /* 0x000000000e047229 */ /* 0x000fe20000000004 */
[C---:B------:R-:W-:Y:S01]  /*e520*/  VIADD R14, R46.reuse, 0xfffffc01 ;  /* 0xfffffc012e0e7836 */ /* 0x040fe20000000000 */
[----:B------:R-:W-:-:S06]  /*e530*/  @P2 IADD3 R14, PT, PT, R46, -0x3fe, RZ ;  /* 0xfffffc022e0e2810 */ /* 0x000fcc0007ffe0ff */
[----:B------:R-:W-:Y:S01]  /*e540*/  DADD R40, R6, R4 ;  /* 0x0000000006287229 */ /* 0x000fe20000000004 */
[----:B------:R-:W-:Y:S01]  /*e550*/  LOP3.LUT R6, R14, 0x80000000, RZ, 0x3c, !PT ;  /* 0x800000000e067812 */ /* 0x000fe200078e3cff */
[----:B------:R-:W-:-:S06]  /*e560*/  IMAD.MOV.U32 R7, RZ, RZ, 0x43300000 ;  /* 0x43300000ff077424 */ /* 0x000fcc00078e00ff */
[----:B------:R-:W-:Y:S02]  /*e570*/  DADD R14, R20, R40 ;  /* 0x00000000140e7229 */ /* 0x000fe40000000028 */
[----:B------:R-:W-:Y:S01]  /*e580*/  DADD R6, R6, -UR4 ;  /* 0x8000000406067e29 */ /* 0x000fe20008000000 */
[----:B------:R-:W-:Y:S01]  /*e590*/  UMOV UR4, 0xfefa39ef ;  /* 0xfefa39ef00047882 */ /* 0x000fe20000000000 */
[----:B------:R-:W-:-:S04]  /*e5a0*/  UMOV UR5, 0x3fe62e42 ;  /* 0x3fe62e4200057882 */ /* 0x000fc80000000000 */
[--C-:B------:R-:W-:Y:S02]  /*e5b0*/  DADD R48, R20, -R14.reuse ;  /* 0x0000000014307229 */ /* 0x100fe4000000080e */
[----:B------:R-:W-:-:S06]  /*e5c0*/  DFMA R4, R6, UR4, R14 ;  /* 0x0000000406047c2b */ /* 0x000fcc000800000e */
[----:B------:R-:W-:Y:S02]  /*e5d0*/  DADD R48, R40, R48 ;  /* 0x0000000028307229 */ /* 0x000fe40000000030 */
[----:B------:R-:W-:-:S08]  /*e5e0*/  DFMA R20, R6, -UR4, R4 ;  /* 0x8000000406147c2b */ /* 0x000fd00008000004 */
[----:B------:R-:W-:-:S08]  /*e5f0*/  DADD R20, -R14, R20 ;  /* 0x000000000e147229 */ /* 0x000fd00000000114 */
[----:B------:R-:W-:-:S08]  /*e600*/  DADD R14, R48, -R20 ;  /* 0x00000000300e7229 */ /* 0x000fd00000000814 */
[----:B------:R-:W-:Y:S01]  /*e610*/  DFMA R14, R6, UR6, R14 ;  /* 0x00000006060e7c2b */ /* 0x000fe2000800000e */
[C---:B------:R-:W-:Y:S02]  /*e620*/  SHF.L.U32 R6, R35.reuse, 0x1, RZ ;  /* 0x0000000123067819 */ /* 0x040fe400000006ff */
[----:B------:R-:W-:Y:S02]  /*e630*/  LOP3.LUT R7, R35, 0xff0fffff, RZ, 0xc0, !PT ;  /* 0xff0fffff23077812 */ /* 0x000fe400078ec0ff */
[----:B------:R-:W-:Y:S01]  /*e640*/  ISETP.GT.U32.AND P1, PT, R6, -0x2000001, PT ;  /* 0xfdffffff0600780c */ /* 0x000fe20003f24070 */
[----:B------:R-:W-:Y:S02]  /*e650*/  IMAD.MOV.U32 R6, RZ, RZ, R34 ;  /* 0x000000ffff067224 */ /* 0x000fe400078e0022 */
[----:B------:R-:W-:Y:S01]  /*e660*/  DADD R20, R4, R14 ;  /* 0x0000000004147229 */ /* 0x000fe2000000000e */
[----:B------:R-:W-:-:S07]  /*e670*/  SEL R7, R7, R35, P1 ;  /* 0x0000002307077207 */ /* 0x000fce0000800000 */
[----:B------:R-:W-:Y:S02]  /*e680*/  DADD R40, R4, -R20 ;  /* 0x0000000004287229 */ /* 0x000fe40000000814 */
[----:B------:R-:W-:-:S06]  /*e690*/  DMUL R4, R20, R6 ;  /* 0x0000000614047228 */ /* 0x000fcc0000000000 */
[----:B------:R-:W-:Y:S02]  /*e6a0*/  DADD R40, R14, R40 ;  /* 0x000000000e287229 */ /* 0x000fe40000000028 */
[----:B------:R-:W-:-:S08]  /*e6b0*/  DFMA R20, R20, R6, -R4 ;  /* 0x000000061414722b */ /* 0x000fd00000000804 */
[----:B------:R-:W-:Y:S01]  /*e6c0*/  DFMA R40, R40, R6, R20 ;  /* 0x000000062828722b */ /* 0x000fe20000000014 */
[----:B------:R-:W-:Y:S01]  /*e6d0*/  MOV R6, 0x652b82fe ;  /* 0x652b82fe00067802 */ /* 0x000fe20000000f00 */
[----:B------:R-:W-:-:S06]  /*e6e0*/  IMAD.MOV.U32 R7, RZ, RZ, 0x3ff71547 ;  /* 0x3ff71547ff077424 */ /* 0x000fcc00078e00ff */
[----:B------:R-:W-:-:S08]  /*e6f0*/  DADD R14, R4, R40 ;  /* 0x00000000040e7229 */ /* 0x000fd00000000028 */
[----:B------:R-:W-:Y:S02]  /*e700*/  DFMA R6, R14, R6, 6.75539944105574400000e+15 ;  /* 0x433800000e06742b */ /* 0x000fe40000000006 */
[----:B------:R-:W-:Y:S01]  /*e710*/  FSETP.GEU.AND P1, PT, |R15|, 4.1917929649353027344, PT ;  /* 0x4086232b0f00780b */ /* 0x000fe20003f2e200 */
[----:B------:R-:W-:-:S05]  /*e720*/  DADD R4, R4, -R14 ;  /* 0x0000000004047229 */ /* 0x000fca000000080e */
[----:B------:R-:W-:-:S03]  /*e730*/  DADD R20, R6, -6.75539944105574400000e+15 ;  /* 0xc338000006147429 */ /* 0x000fc60000000000 */
[----:B------:R-:W-:-:S05]  /*e740*/  DADD R40, R40, R4 ;  /* 0x0000000028287229 */ /* 0x000fca0000000004 */
[----:B------:R-:W-:Y:S01]  /*e750*/  DFMA R48, R20, -UR4, R14 ;  /* 0x8000000414307c2b */ /* 0x000fe2000800000e */
[----:B------:R-:W-:Y:S01]  /*e760*/  UMOV UR4, 0x3b39803f ;  /* 0x3b39803f00047882 */ /* 0x000fe20000000000 */
[----:B------:R-:W-:-:S06]  /*e770*/  UMOV UR5, 0x3c7abc9e ;  /* 0x3c7abc9e00057882 */ /* 0x000fcc0000000000 */
[----:B------:R-:W-:Y:S01]  /*e780*/  DFMA R20, R20, -UR4, R48 ;  /* 0x8000000414147c2b */ /* 0x000fe20008000030 */
[----:B------:R-:W-:Y:S01]  /*e790*/  UMOV UR4, 0x69ce2bdf ;  /* 0x69ce2bdf00047882 */ /* 0x000fe20000000000 */
[----:B------:R-:W-:Y:S01]  /*e7a0*/  MOV R48, 0xfca213ea ;  /* 0xfca213ea00307802 */ /* 0x000fe20000000f00 */
[----:B------:R-:W-:Y:S01]  /*e7b0*/  IMAD.MOV.U32 R49, RZ, RZ, 0x3e928af3 ;  /* 0x3e928af3ff317424 */ /* 0x000fe200078e00ff */
[----:B------:R-:W-:-:S05]  /*e7c0*/  UMOV UR5, 0x3e5ade15 ;  /* 0x3e5ade1500057882 */ /* 0x000fca0000000000 */
[----:B------:R-:W-:Y:S01]  /*e7d0*/  DFMA R48, R20, UR4, R48 ;  /* 0x0000000414307c2b */ /* 0x000fe20008000030 */
        /* <DEDUP_REMOVED lines=24> */
[----:B------:R-:W-:-:S08]  /*e960*/  DFMA R48, R20, R48, 1 ;  /* 0x3ff000001430742b */ /* 0x000fd00000000030 */
[----:B------:R-:W-:-:S10]  /*e970*/  DFMA R20, R20, R48, 1 ;  /* 0x3ff000001414742b */ /* 0x000fd40000000030 */
[----:B------:R-:W-:Y:S01]  /*e980*/  LEA R5, R6, R21, 0x14 ;  /* 0x0000001506057211 */ /* 0x000fe200078ea0ff */
[----:B------:R-:W-:Y:S01]  /*e990*/  IMAD.MOV.U32 R4, RZ, RZ, R20 ;  /* 0x000000ffff047224 */ /* 0x000fe200078e0014 */
[----:B------:R-:W-:Y:S06]  /*e9a0*/  @!P1 BRA `(.L_x_341) ;  /* 0x0000000000309947 */ /* 0x000fec0003800000 */
[----:B------:R-:W-:Y:S01]  /*e9b0*/  FSETP.GEU.AND P2, PT, |R15|, 4.2275390625, PT ;  /* 0x408748000f00780b */ /* 0x000fe20003f4e200 */
[C---:B------:R-:W-:Y:S02]  /*e9c0*/  DADD R48, R14.reuse, +INF ;  /* 0x7ff000000e307429 */ /* 0x040fe40000000000 */
[----:B------:R-:W-:-:S08]  /*e9d0*/  DSETP.GEU.AND P1, PT, R14, RZ, PT ;  /* 0x000000ff0e00722a */ /* 0x000fd00003f2e000 */
[----:B------:R-:W-:Y:S02]  /*e9e0*/  FSEL R5, R49, RZ, P1 ;  /* 0x000000ff31057208 */ /* 0x000fe40000800000 */
[----:B------:R-:W-:-:S04]  /*e9f0*/  @!P2 LEA.HI R4, R6, R6, RZ, 0x1 ;  /* 0x000000060604a211 */ /* 0x000fc800078f08ff */
[----:B------:R-:W-:Y:S02]  /*ea00*/  @!P2 SHF.R.S32.HI R7, RZ, 0x1, R4 ;  /* 0x00000001ff07a819 */ /* 0x000fe40000011404 */
[----:B------:R-:W-:Y:S02]  /*ea10*/  FSEL R4, R48, RZ, P1 ;  /* 0x000000ff30047208 */ /* 0x000fe40000800000 */
[----:B------:R-:W-:Y:S01]  /*ea20*/  @!P2 IADD3 R6, PT, PT, R6, -R7, RZ ;  /* 0x800000070606a210 */ /* 0x000fe20007ffe0ff */
[----:B------:R-:W-:-:S03]  /*ea30*/  @!P2 IMAD R21, R7, 0x100000, R21 ;  /* 0x001000000715a824 */ /* 0x000fc600078e0215 */
[----:B------:R-:W-:Y:S02]  /*ea40*/  @!P2 LEA R7, R6, 0x3ff00000, 0x14 ;  /* 0x3ff000000607a811 */ /* 0x000fe400078ea0ff */
[----:B------:R-:W-:-:S06]  /*ea50*/  @!P2 MOV R6, RZ ;  /* 0x000000ff0006a202 */ /* 0x000fcc0000000f00 */
[----:B------:R-:W-:-:S11]  /*ea60*/  @!P2 DMUL R4, R20, R6 ;  /* 0x000000061404a228 */ /* 0x000fd60000000000 */
.L_x_341:
[----:B------:R-:W-:Y:S01]  /*ea70*/  DFMA R40, R40, R4, R4 ;  /* 0x000000042828722b */ /* 0x000fe20000000004 */
[----:B------:R-:W-:Y:S01]  /*ea80*/  IMAD.MOV.U32 R6, RZ, RZ, R8 ;  /* 0x000000ffff067224 */ /* 0x000fe200078e0008 */
[----:B------:R-:W-:Y:S01]  /*ea90*/  DSETP.NEU.AND P1, PT, |R4|, +INF , PT ;  /* 0x7ff000000400742a */ /* 0x000fe20003f2d200 */
[----:B------:R-:W-:-:S07]  /*eaa0*/  MOV R7, 0x0 ;  /* 0x0000000000077802 */ /* 0x000fce0000000f00 */
[----:B------:R-:W-:Y:S02]  /*eab0*/  FSEL R14, R4, R40, !P1 ;  /* 0x00000028040e7208 */ /* 0x000fe40004800000 */
[----:B------:R-:W-:Y:S01]  /*eac0*/  FSEL R4, R5, R41, !P1 ;  /* 0x0000002905047208 */ /* 0x000fe20004800000 */
[----:B------:R-:W-:Y:S06]  /*ead0*/  RET.REL.NODEC R6 `(_Z11GfitnessFcnPfS_) ;  /* 0xffffff1406487950 */ /* 0x000fec0003c3ffff */
.L_x_342:
        /* <DEDUP_REMOVED lines=10> */
.L_x_357:


//--------------------- .text._Z8initSeedjP17curandStateXORWOW --------------------------
	.section	.text._Z8initSeedjP17curandStateXORWOW,"ax",@progbits
	.align	128
        .global         _Z8initSeedjP17curandStateXORWOW
        .type           _Z8initSeedjP17curandStateXORWOW,@function
        .size           _Z8initSeedjP17curandStateXORWOW,(.L_x_363 - _Z8initSeedjP17curandStateXORWOW)
        .other          _Z8initSeedjP17curandStateXORWOW,@"STO_CUDA_ENTRY STV_DEFAULT"
_Z8initSeedjP17curandStateXORWOW:
.text._Z8initSeedjP17curandStateXORWOW:
[----:B------:R-:W-:Y:S08]  /*0000*/  LDC R1, c[0x0][0x37c] ;  /* 0x0000df00ff017b82 */ /* 0x000ff00000000800 */
[----:B------:R-:W0:Y:S01]  /*0010*/  LDC R0, c[0x0][0x380] ;  /* 0x0000e000ff007b82 */ /* 0x000e220000000800 */
[----:B------:R-:W1:Y:S01]  /*0020*/  S2R R9, SR_TID.X ;  /* 0x0000000000097919 */ /* 0x000e620000002100 */
[----:B------:R-:W2:Y:S01]  /*0030*/  LDCU.64 UR4, c[0x0][0x358] ;  /* 0x00006b00ff0477ac */ /* 0x000ea20008000a00 */
[----:B------:R-:W-:Y:S01]  /*0040*/  IMAD.MOV.U32 R7, RZ, RZ, -0x75bd8fc ;  /* 0xf8a42704ff077424 */ /* 0x000fe200078e00ff */
[----:B------:R-:W-:Y:S01]  /*0050*/  BSSY.RECONVERGENT B0, `(.L_x_343) ;  /* 0x00000e4000007945 */ /* 0x000fe20003800200 */
[----:B------:R-:W-:-:S03]  /*0060*/  IMAD.MOV.U32 R10, RZ, RZ, -0x23270784 ;  /* 0xdcd8f87cff0a7424 */ /* 0x000fc600078e00ff */
[----:B------:R-:W1:Y:S01]  /*0070*/  LDC.64 R2, c[0x0][0x388] ;  /* 0x0000e200ff027b82 */ /* 0x000e620000000a00 */
[----:B0-----:R-:W-:-:S05]  /*0080*/  LOP3.LUT R0, R0, 0xaad26b49, RZ, 0x3c, !PT ;  /* 0xaad26b4900007812 */ /* 0x001fca00078e3cff */
[----:B------:R-:W-:Y:S02]  /*0090*/  IMAD R0, R0, 0x4182bed5, RZ ;  /* 0x4182bed500007824 */ /* 0x000fe400078e02ff */
[----:B-1----:R-:W-:-:S03]  /*00a0*/  IMAD.WIDE.U32 R2, R9, 0x30, R2 ;  /* 0x0000003009027825 */ /* 0x002fc600078e0002 */
[C---:B------:R-:W-:Y:S02]  /*00b0*/  LOP3.LUT R6, R0.reuse, 0x159a55e5, RZ, 0x3c, !PT ;  /* 0x159a55e500067812 */ /* 0x040fe400078e3cff */
[----:B------:R-:W-:Y:S01]  /*00c0*/  ISETP.NE.AND P0, PT, R9, RZ, PT ;  /* 0x000000ff0900720c */ /* 0x000fe20003f05270 */
[C---:B------:R-:W-:Y:S02]  /*00d0*/  VIADD R4, R0.reuse, 0xd9f6dc18 ;  /* 0xd9f6dc1800047836 */ /* 0x040fe40000000000 */
[C---:B------:R-:W-:Y:S01]  /*00e0*/  VIADD R5, R0.reuse, 0x75bcd15 ;  /* 0x075bcd1500057836 */ /* 0x040fe20000000000 */
[----:B--2---:R0:W-:Y:S01]  /*00f0*/  STG.E.64 desc[UR4][R2.64+0x8], R6 ;  /* 0x0000080602007986 */ /* 0x0041e2000c101b04 */
[----:B------:R-:W-:-:S03]  /*0100*/  VIADD R11, R0, 0x583f19 ;  /* 0x00583f19000b7836 */ /* 0x000fc60000000000 */
[----:B------:R0:W-:Y:S04]  /*0110*/  STG.E.64 desc[UR4][R2.64], R4 ;  /* 0x0000000402007986 */ /* 0x0001e8000c101b04 */
[----:B------:R0:W-:Y:S01]  /*0120*/  STG.E.64 desc[UR4][R2.64+0x10], R10 ;  /* 0x0000100a02007986 */ /* 0x0001e2000c101b04 */
[----:B------:R-:W-:Y:S05]  /*0130*/  @!P0 BRA `(.L_x_344) ;  /* 0x0000000c00548947 */ /* 0x000fea0003800000 */
[----:B------:R-:W-:Y:S01]  /*0140*/  IMAD.MOV.U32 R0, RZ, RZ, R9 ;  /* 0x000000ffff007224 */ /* 0x000fe200078e0009 */
[----:B0-----:R-:W-:-:S07]  /*0150*/  CS2R R10, SRZ ;  /* 0x00000000000a7805 */ /* 0x001fce000001ff00 */
.L_x_350:
[----:B0-----:R-:W-:Y:S01]  /*0160*/  LOP3.LUT R2, R0, 0x3, RZ, 0xc0, !PT ;  /* 0x0000000300027812 */ /* 0x001fe200078ec0ff */
[----:B------:R-:W-:Y:S03]  /*0170*/  BSSY.RECONVERGENT B1, `(.L_x_345) ;  /* 0x00000cb000017945 */ /* 0x000fe60003800200 */
[----:B------:R-:W-:-:S04]  /*0180*/  ISETP.NE.U32.AND P0, PT, R2, RZ, PT ;  /* 0x000000ff0200720c */ /* 0x000fc80003f05070 */
[----:B------:R-:W-:-:S13]  /*0190*/  ISETP.NE.AND.EX P0, PT, RZ, RZ, PT, P0 ;  /* 0x000000ffff00720c */ /* 0x000fda0003f05300 */
[----:B------:R-:W-:Y:S05]  /*01a0*/  @!P0 BRA `(.L_x_346) ;  /* 0x0000000c001c8947 */ /* 0x000fea0003800000 */
[----:B------:R-:W0:Y:S01]  /*01b0*/  LDC.64 R6, c[0x4][RZ] ;  /* 0x01000000ff067b82 */ /* 0x000e220000000a00 */
[----:B------:R-:W-:Y:S02]  /*01c0*/  IMAD.MOV.U32 R12, RZ, RZ, RZ ;  /* 0x000000ffff0c7224 */ /* 0x000fe400078e00ff */
[----:B0-----:R-:W-:-:S07]  /*01d0*/  IMAD.WIDE.U32 R6, R10, 0xc80, R6 ;  /* 0x00000c800a067825 */ /* 0x001fce00078e0006 */
.L_x_349:
[----:B0-----:R-:W-:Y:S01]  /*01e0*/  IMAD.MOV.U32 R13, RZ, RZ, RZ ;  /* 0x000000ffff0d7224 */ /* 0x001fe200078e00ff */
[----:B------:R-:W-:Y:S01]  /*01f0*/  CS2R R2, SRZ ;  /* 0x0000000000027805 */ /* 0x000fe2000001ff00 */
[----:B------:R-:W-:Y:S01]  /*0200*/  IMAD.MOV.U32 R15, RZ, RZ, RZ ;  /* 0x000000ffff0f7224 */ /* 0x000fe200078e00ff */
[----:B------:R-:W-:-:S07]  /*0210*/  CS2R R4, SRZ ;  /* 0x0000000000047805 */ /* 0x000fce000001ff00 */
.L_x_348:
[----:B------:R-:W0:Y:S01]  /*0220*/  S2R R14, SR_TID.X ;  /* 0x00000000000e7919 */ /* 0x000e220000002100 */
[----:B------:R-:W0:Y:S02]  /*0230*/  LDC.64 R8, c[0x0][0x388] ;  /* 0x0000e200ff087b82 */ /* 0x000e240000000a00 */
[----:B0-----:R-:W-:-:S04]  /*0240*/  IMAD.WIDE.U32 R8, R14, 0x30, R8 ;  /* 0x000000300e087825 */ /* 0x001fc800078e0008 */
[----:B------:R-:W-:-:S05]  /*0250*/  IMAD.WIDE.U32 R8, R15, 0x4, R8 ;  /* 0x000000040f087825 */ /* 0x000fca00078e0008 */
[----:B------:R0:W5:Y:S01]  /*0260*/  LDG.E R16, desc[UR4][R8.64+0x4] ;  /* 0x0000040408107981 */ /* 0x000162000c1e1900 */
[----:B------:R-:W-:-:S07]  /*0270*/  IMAD.MOV.U32 R17, RZ, RZ, RZ ;  /* 0x000000ffff117224 */ /* 0x000fce00078e00ff */
.L_x_347:
[----:B-----5:R-:W-:Y:S01]  /*0280*/  SHF.R.U32.HI R24, RZ, R17, R16 ;  /* 0x00000011ff187219 */ /* 0x020fe20000011610 */
[----:B0-----:R-:W-:-:S03]  /*0290*/  IMAD.SHL.U32 R8, R15, 0x20, RZ ;  /* 0x000000200f087824 */ /* 0x001fc600078e00ff */
[----:B------:R-:W-:Y:S01]  /*02a0*/  LOP3.LUT R9, R24, 0x1, RZ, 0xc0, !PT ;  /* 0x0000000118097812 */ /* 0x000fe200078ec0ff */
[----:B------:R-:W-:-:S03]  /*02b0*/  IMAD.IADD R8, R8, 0x1, R17 ;  /* 0x0000000108087824 */ /* 0x000fc600078e0211 */
[----:B------:R-:W-:Y:S01]  /*02c0*/  ISETP.NE.U32.AND P0, PT, R9, 0x1, PT ;  /* 0x000000010900780c */ /* 0x000fe20003f05070 */
[----:B------:R-:W-:-:S03]  /*02d0*/  IMAD R9, R8, 0x5, RZ ;  /* 0x0000000508097824 */ /* 0x000fc600078e02ff */
[----:B------:R-:W-:Y:S01]  /*02e0*/  R2P PR, R24, 0x7e ;  /* 0x0000007e18007804 */ /* 0x000fe20000000000 */
[----:B------:R-:W-:-:S08]  /*02f0*/  IMAD.WIDE.U32 R8, R9, 0x4, R6 ;  /* 0x0000000409087825 */ /* 0x000fd000078e0006 */
[----:B------:R-:W2:Y:S04]  /*0300*/  @!P0 LDG.E R18, desc[UR4][R8.64] ;  /* 0x0000000408128981 */ /* 0x000ea8000c1e1900 */
[----:B------:R-:W3:Y:S04]  /*0310*/  @P1 LDG.E R22, desc[UR4][R8.64+0x14] ;  /* 0x0000140408161981 */ /* 0x000ee8000c1e1900 */
[----:B------:R-:W4:Y:S04]  /*0320*/  @!P0 LDG.E R20, desc[UR4][R8.64+0x10] ;  /* 0x0000100408148981 */ /* 0x000f28000c1e1900 */
[----:B------:R-:W4:Y:S04]  /*0330*/  @P2 LDG.E R28, desc[UR4][R8.64+0x28] ;  /* 0x00002804081c2981 */ /* 0x000f28000c1e1900 */
[----:B------:R-:W4:Y:S04]  /*0340*/  @P1 LDG.E R26, desc[UR4][R8.64+0x24] ;  /* 0x00002404081a1981 */ /* 0x000f28000c1e1900 */
[----:B------:R-:W4:Y:S04]  /*0350*/  @P3 LDG.E R21, desc[UR4][R8.64+0x3c] ;  /* 0x00003c0408153981 */ /* 0x000f28000c1e1900 */
[----:B------:R-:W4:Y:S04]  /*0360*/  @P2 LDG.E R19, desc[UR4][R8.64+0x38] ;  /* 0x0000380408132981 */ /* 0x000f28000c1e1900 */
[----:B------:R-:W4:Y:S04]  /*0370*/  @P4 LDG.E R23, desc[UR4][R8.64+0x50] ;  /* 0x0000500408174981 */ /* 0x000f28000c1e1900 */
[----:B------:R-:W4:Y:S01]  /*0380*/  @P1 LDG.E R25, desc[UR4][R8.64+0x20] ;  /* 0x0000200408191981 */ /* 0x000f22000c1e1900 */
[----:B--2---:R-:W-:-:S03]  /*0390*/  @!P0 LOP3.LUT R13, R13, R18, RZ, 0x3c, !PT ;  /* 0x000000120d0d8212 */ /* 0x004fc600078e3cff */
[----:B------:R-:W2:Y:S01]  /*03a0*/  @!P0 LDG.E R18, desc[UR4][R8.64+0x8] ;  /* 0x0000080408128981 */ /* 0x000ea2000c1e1900 */
[----:B---3--:R-:W-:-:S03]  /*03b0*/  @P1 LOP3.LUT R13, R13, R22, RZ, 0x3c, !PT ;  /* 0x000000160d0d1212 */ /* 0x008fc600078e3cff */
[----:B------:R-:W3:Y:S01]  /*03c0*/  @P3 LDG.E R22, desc[UR4][R8.64+0x4c] ;  /* 0x00004c0408163981 */ /* 0x000ee2000c1e1900 */
[----:B----4-:R-:W-:-:S03]  /*03d0*/  @!P0 LOP3.LUT R3, R3, R20, RZ, 0x3c, !PT ;  /* 0x0000001403038212 */ /* 0x010fc600078e3cff */
[----:B------:R-:W4:Y:S01]  /*03e0*/  @P1 LDG.E R20, desc[UR4][R8.64+0x1c] ;  /* 0x00001c0408141981 */ /* 0x000f22000c1e1900 */
[----:B------:R-:W-:Y:S02]  /*03f0*/  @P2 LOP3.LUT R13, R13, R28, RZ, 0x3c, !PT ;  /* 0x0000001c0d0d2212 */ /* 0x000fe400078e3cff */
[----:B------:R-:W-:Y:S02]  /*0400*/  @P1 LOP3.LUT R3, R3, R26, RZ, 0x3c, !PT ;  /* 0x0000001a03031212 */ /* 0x000fe400078e3cff */
[----:B------:R-:W4:Y:S01]  /*0410*/  @P5 LDG.E R26, desc[UR4][R8.64+0x64] ;  /* 0x00006404081a5981 */ /* 0x000f22000c1e1900 */
[----:B------:R-:W-:-:S03]  /*0420*/  @P3 LOP3.LUT R13, R13, R21, RZ, 0x3c, !PT ;  /* 0x000000150d0d3212 */ /* 0x000fc600078e3cff */
[----:B------:R-:W4:Y:S01]  /*0430*/  @!P0 LDG.E R21, desc[UR4][R8.64+0xc] ;  /* 0x00000c0408158981 */ /* 0x000f22000c1e1900 */
[----:B------:R-:W-:-:S03]  /*0440*/  @P2 LOP3.LUT R3, R3, R19, RZ, 0x3c, !PT ;  /* 0x0000001303032212 */ /* 0x000fc600078e3cff */
[----:B------:R-:W4:Y:S01]  /*0450*/  @!P0 LDG.E R19, desc[UR4][R8.64+0x4] ;  /* 0x0000040408138981 */ /* 0x000f22000c1e1900 */
[----:B------:R-:W-:-:S03]  /*0460*/  @P4 LOP3.LUT R13, R13, R23, RZ, 0x3c, !PT ;  /* 0x000000170d0d4212 */ /* 0x000fc600078e3cff */
[----:B------:R-:W4:Y:S01]  /*0470*/  @P1 LDG.E R23, desc[UR4][R8.64+0x18] ;  /* 0x0000180408171981 */ /* 0x000f22000c1e1900 */
[----:B--2---:R-:W-:-:S03]  /*0480*/  @!P0 LOP3.LUT R5, R5, R18, RZ, 0x3c, !PT ;  /* 0x0000001205058212 */ /* 0x004fc600078e3cff */
[----:B------:R-:W2:Y:S01]  /*0490*/  @P2 LDG.E R18, desc[UR4][R8.64+0x30] ;  /* 0x0000300408122981 */ /* 0x000ea2000c1e1900 */
[----:B---3--:R-:W-:-:S03]  /*04a0*/  @P3 LOP3.LUT R3, R3, R22, RZ, 0x3c, !PT ;  /* 0x0000001603033212 */ /* 0x008fc600078e3cff */
[----:B------:R-:W3:Y:S01]  /*04b0*/  @P4 LDG.E R22, desc[UR4][R8.64+0x60] ;  /* 0x0000600408164981 */ /* 0x000ee2000c1e1900 */
[----:B----4-:R-:W-:-:S03]  /*04c0*/  @P1 LOP3.LUT R5, R5, R20, RZ, 0x3c, !PT ;  /* 0x0000001405051212 */ /* 0x010fc600078e3cff */
[----:B------:R-:W4:Y:S01]  /*04d0*/  @P3 LDG.E R20, desc[UR4][R8.64+0x44] ;  /* 0x0000440408143981 */ /* 0x000f22000c1e1900 */
[----:B------:R-:W-:-:S03]  /*04e0*/  @P5 LOP3.LUT R13, R13, R26, RZ, 0x3c, !PT ;  /* 0x0000001a0d0d5212 */ /* 0x000fc600078e3cff */
[----:B------:R-:W4:Y:S01]  /*04f0*/  @P6 LDG.E R26, desc[UR4][R8.64+0x78] ;  /* 0x00007804081a6981 */ /* 0x000f22000c1e1900 */
[----:B------:R-:W-:-:S03]  /*0500*/  @!P0 LOP3.LUT R2, R2, R21, RZ, 0x3c, !PT ;  /* 0x0000001502028212 */ /* 0x000fc600078e3cff */
[----:B------:R-:W4:Y:S01]  /*0510*/  @P2 LDG.E R21, desc[UR4][R8.64+0x34] ;  /* 0x0000340408152981 */ /* 0x000f22000c1e1900 */
[----:B------:R-:W-:-:S03]  /*0520*/  @!P0 LOP3.LUT R4, R4, R19, RZ, 0x3c, !PT ;  /* 0x0000001304048212 */ /* 0x000fc600078e3cff */
[----:B------:R-:W4:Y:S01]  /*0530*/  @P2 LDG.E R19, desc[UR4][R8.64+0x2c] ;  /* 0x00002c0408132981 */ /* 0x000f22000c1e1900 */
[----:B------:R-:W-:Y:S02]  /*0540*/  @P1 LOP3.LUT R2, R2, R25, RZ, 0x3c, !PT ;  /* 0x0000001902021212 */ /* 0x000fe400078e3cff */
[----:B------:R-:W-:Y:S01]  /*0550*/  @P1 LOP3.LUT R4, R4, R23, RZ, 0x3c, !PT ;  /* 0x0000001704041212 */ /* 0x000fe200078e3cff */
[----:B------:R-:W4:Y:S04]  /*0560*/  @P3 LDG.E R25, desc[UR4][R8.64+0x48] ;  /* 0x0000480408193981 */ /* 0x000f28000c1e1900 */
[----:B------:R-:W4:Y:S01]  /*0570*/  @P3 LDG.E R23, desc[UR4][R8.64+0x40] ;  /* 0x0000400408173981 */ /* 0x000f22000c1e1900 */
[----:B------:R-:W-:Y:S02]  /*0580*/  LOP3.LUT P0, RZ, R24, 0x80, RZ, 0xc0, !PT ;  /* 0x0000008018ff7812 */ /* 0x000fe4000780c0ff */
[----:B--2---:R-:W-:-:S02]  /*0590*/  @P2 LOP3.LUT R5, R5, R18, RZ, 0x3c, !PT ;  /* 0x0000001205052212 */ /* 0x004fc400078e3cff */
[----:B------:R-:W2:Y:S01]  /*05a0*/  @P4 LDG.E R18, desc[UR4][R8.64+0x58] ;  /* 0x0000580408124981 */ /* 0x000ea2000c1e1900 */
[----:B---3--:R-:W-:-:S03]  /*05b0*/  @P4 LOP3.LUT R3, R3, R22, RZ, 0x3c, !PT ;  /* 0x0000001603034212 */ /* 0x008fc600078e3cff */
[----:B------:R-:W3:Y:S01]  /*05c0*/  @P5 LDG.E R22, desc[UR4][R8.64+0x74] ;  /* 0x0000740408165981 */ /* 0x000ee2000c1e1900 */
[----:B----4-:R-:W-:-:S03]  /*05d0*/  @P3 LOP3.LUT R5, R5, R20, RZ, 0x3c, !PT ;  /* 0x0000001405053212 */ /* 0x010fc600078e3cff */
[----:B------:R-:W4:Y:S01]  /*05e0*/  @P5 LDG.E R20, desc[UR4][R8.64+0x6c] ;  /* 0x00006c0408145981 */ /* 0x000f22000c1e1900 */
[----:B------:R-:W-:-:S03]  /*05f0*/  @P6 LOP3.LUT R13, R13, R26, RZ, 0x3c, !PT ;  /* 0x0000001a0d0d6212 */ /* 0x000fc600078e3cff */
        /* <DEDUP_REMOVED lines=9> */
[----:B--2---:R-:W-:-:S03]  /*0690*/  @P4 LOP3.LUT R5, R5, R18, RZ, 0x3c, !PT ;  /* 0x0000001205054212 */ /* 0x004fc600078e3cff */
        /* <DEDUP_REMOVED lines=15> */
[----:B--2---:R-:W-:-:S04]  /*0790*/  @P6 LOP3.LUT R5, R5, R18, RZ, 0x3c, !PT ;  /* 0x0000001205056212 */ /* 0x004fc800078e3cff */
[----:B---3--:R-:W-:Y:S02]  /*07a0*/  @P0 LOP3.LUT R5, R5, R22, RZ, 0x3c, !PT ;  /* 0x0000001605050212 */ /* 0x008fe400078e3cff */
[----:B----4-:R-:W-:-:S04]  /*07b0*/  @P6 LOP3.LUT R3, R3, R20, RZ, 0x3c, !PT ;  /* 0x0000001403036212 */ /* 0x010fc800078e3cff */
[----:B------:R-:W-:Y:S02]  /*07c0*/  @P0 LOP3.LUT R3, R3, R26, RZ, 0x3c, !PT ;  /* 0x0000001a03030212 */ /* 0x000fe400078e3cff */
[----:B------:R-:W-:Y:S02]  /*07d0*/  @P6 LOP3.LUT R2, R2, R21, RZ, 0x3c, !PT ;  /* 0x0000001502026212 */ /* 0x000fe400078e3cff */
[----:B------:R-:W-:Y:S02]  /*07e0*/  @P6 LOP3.LUT R4, R4, R19, RZ, 0x3c, !PT ;  /* 0x0000001304046212 */ /* 0x000fe400078e3cff */
[----:B------:R-:W-:Y:S02]  /*07f0*/  @P0 LOP3.LUT R2, R2, R25, RZ, 0x3c, !PT ;  /* 0x0000001902020212 */ /* 0x000fe400078e3cff */
[----:B------:R-:W-:Y:S02]  /*0800*/  @P0 LOP3.LUT R4, R4, R23, RZ, 0x3c, !PT ;  /* 0x0000001704040212 */ /* 0x000fe400078e3cff */
[----:B------:R-:W-:-:S13]  /*0810*/  R2P PR, R24.B1, 0x7f ;  /* 0x0000007f18007804 */ /* 0x000fda0000001000 */
[----:B------:R-:W2:Y:S04]  /*0820*/  @P0 LDG.E R18, desc[UR4][R8.64+0xa0] ;  /* 0x0000a00408120981 */ /* 0x000ea8000c1e1900 */
[----:B------:R-:W3:Y:S04]  /*0830*/  @P1 LDG.E R20, desc[UR4][R8.64+0xb4] ;  /* 0x0000b40408141981 */ /* 0x000ee8000c1e1900 */
[----:B------:R-:W4:Y:S04]  /*0840*/  @P2 LDG.E R26, desc[UR4][R8.64+0xc8] ;  /* 0x0000c804081a2981 */ /* 0x000f28000c1e1900 */
[----:B------:R-:W4:Y:S04]  /*0850*/  @P3 LDG.E R28, desc[UR4][R8.64+0xdc] ;  /* 0x0000dc04081c3981 */ /* 0x000f28000c1e1900 */
[----:B------:R-:W4:Y:S04]  /*0860*/  @P0 LDG.E R19, desc[UR4][R8.64+0xa4] ;  /* 0x0000a40408130981 */ /* 0x000f28000c1e1900 */
[----:B------:R-:W4:Y:S04]  /*0870*/  @P0 LDG.E R22, desc[UR4][R8.64+0xb0] ;  /* 0x0000b00408160981 */ /* 0x000f28000c1e1900 */
[----:B------:R-:W4:Y:S04]  /*0880*/  @P4 LDG.E R25, desc[UR4][R8.64+0xf0] ;  /* 0x0000f00408194981 */ /* 0x000f28000c1e1900 */
[----:B------:R-:W4:Y:S04]  /*0890*/  @P0 LDG.E R21, desc[UR4][R8.64+0xac] ;  /* 0x0000ac0408150981 */ /* 0x000f28000c1e1900 */
[----:B------:R-:W4:Y:S01]  /*08a0*/  @P1 LDG.E R23, desc[UR4][R8.64+0xb8] ;  /* 0x0000b80408171981 */ /* 0x000f22000c1e1900 */
[----:B--2---:R-:W-:-:S03]  /*08b0*/  @P0 LOP3.LUT R13, R13, R18, RZ, 0x3c, !PT ;  /* 0x000000120d0d0212 */ /* 0x004fc600078e3cff */
[----:B------:R-:W2:Y:S01]  /*08c0*/  @P1 LDG.E R18, desc[UR4][R8.64+0xbc] ;  /* 0x0000bc0408121981 */ /* 0x000ea2000c1e1900 */
[----:B---3--:R-:W-:-:S03]  /*08d0*/  @P1 LOP3.LUT R13, R13, R20, RZ, 0x3c, !PT ;  /* 0x000000140d0d1212 */ /* 0x008fc600078e3cff */
[----:B------:R-:W3:Y:S01]  /*08e0*/  @P0 LDG.E R20, desc[UR4][R8.64+0xa8] ;  /* 0x0000a80408140981 */ /* 0x000ee2000c1e1900 */
[----:B----4-:R-:W-:-:S03]  /*08f0*/  @P2 LOP3.LUT R13, R13, R26, RZ, 0x3c, !PT ;  /* 0x0000001a0d0d2212 */ /* 0x010fc600078e3cff */
[----:B------:R-:W4:Y:S01]  /*0900*/  @P5 LDG.E R26, desc[UR4][R8.64+0x104] ;  /* 0x00010404081a5981 */ /* 0x000f22000c1e1900 */
[----:B------:R-:W-:Y:S02]  /*0910*/  @P3 LOP3.LUT R13, R13, R28, RZ, 0x3c, !PT ;  /* 0x0000001c0d0d3212 */ /* 0x000fe400078e3cff */
[----:B------:R-:W-:Y:S02]  /*0920*/  @P0 LOP3.LUT R4, R4, R19, RZ, 0x3c, !PT ;  /* 0x0000001304040212 */ /* 0x000fe400078e3cff */
        /* <DEDUP_REMOVED lines=9> */
[----:B---3--:R-:W-:-:S03]  /*09c0*/  @P0 LOP3.LUT R5, R5, R20, RZ, 0x3c, !PT ;  /* 0x0000001405050212 */ /* 0x008fc600078e3cff */
[----:B------:R-:W3:Y:S01]  /*09d0*/  @P1 LDG.E R20, desc[UR4][R8.64+0xc4] ;  /* 0x0000c40408141981 */ /* 0x000ee2000c1e1900 */
[----:B--2---:R-:W-:-:S03]  /*09e0*/  @P1 LOP3.LUT R5, R5, R18, RZ, 0x3c, !PT ;  /* 0x0000001205051212 */ /* 0x004fc600078e3cff */
[----:B------:R-:W2:Y:S01]  /*09f0*/  @P3 LDG.E R18, desc[UR4][R8.64+0xe4] ;  /* 0x0000e40408123981 */ /* 0x000ea2000c1e1900 */
[----:B------:R-:W-:Y:S02]  /*0a00*/  LOP3.LUT P0, RZ, R24, 0x8000, RZ, 0xc0, !PT ;  /* 0x0000800018ff7812 */ /* 0x000fe4000780c0ff */
[----:B----4-:R-:W-:Y:S01]  /*0a10*/  @P5 LOP3.LUT R13, R13, R26, RZ, 0x3c, !PT ;  /* 0x0000001a0d0d5212 */ /* 0x010fe200078e3cff */
[----:B------:R-:W4:Y:S04]  /*0a20*/  @P2 LDG.E R24, desc[UR4][R8.64+0xd8] ;  /* 0x0000d80408182981 */ /* 0x000f28000c1e1900 */
[----:B------:R-:W4:Y:S01]  /*0a30*/  @P6 LDG.E R26, desc[UR4][R8.64+0x118] ;  /* 0x00011804081a6981 */ /* 0x000f22000c1e1900 */
[----:B------:R-:W-:Y:S02]  /*0a40*/  @P1 LOP3.LUT R2, R2, R19, RZ, 0x3c, !PT ;  /* 0x0000001302021212 */ /* 0x000fe400078e3cff */
[----:B------:R-:W-:Y:S01]  /*0a50*/  @P2 LOP3.LUT R5, R5, R22, RZ, 0x3c, !PT ;  /* 0x0000001605052212 */ /* 0x000fe200078e3cff */
[----:B------:R-:W4:Y:S04]  /*0a60*/  @P3 LDG.E R19, desc[UR4][R8.64+0xe8] ;  /* 0x0000e80408133981 */ /* 0x000f28000c1e1900 */
[----:B------:R-:W4:Y:S01]  /*0a70*/  @P4 LDG.E R22, desc[UR4][R8.64+0xf8] ;  /* 0x0000f80408164981 */ /* 0x000f22000c1e1900 */
[----:B------:R-:W-:-:S03]  /*0a80*/  @P2 LOP3.LUT R4, R4, R21, RZ, 0x3c, !PT ;  /* 0x0000001504042212 */ /* 0x000fc600078e3cff */
[----:B------:R-:W4:Y:S01]  /*0a90*/  @P4 LDG.E R21, desc[UR4][R8.64+0xf4] ;  /* 0x0000f40408154981 */ /* 0x000f22000c1e1900 */
[----:B------:R-:W-:-:S03]  /*0aa0*/  @P2 LOP3.LUT R2, R2, R23, RZ, 0x3c, !PT ;  /* 0x0000001702022212 */ /* 0x000fc600078e3cff */
[----:B------:R-:W4:Y:S01]  /*0ab0*/  @P4 LDG.E R23, desc[UR4][R8.64+0xfc] ;  /* 0x0000fc0408174981 */ /* 0x000f22000c1e1900 */
[----:B------:R-:W-:-:S03]  /*0ac0*/  @P3 LOP3.LUT R4, R4, R25, RZ, 0x3c, !PT ;  /* 0x0000001904043212 */ /* 0x000fc600078e3cff */
[----:B------:R-:W4:Y:S04]  /*0ad0*/  @P5 LDG.E R25, desc[UR4][R8.64+0x108] ;  /* 0x0001080408195981 */ /* 0x000f28000c1e1900 */
[----:B------:R-:W4:Y:S01]  /*0ae0*/  @P0 LDG.E R27, desc[UR4][R8.64+0x138] ;  /* 0x00013804081b0981 */ /* 0x000f22000c1e1900 */
[----:B---3--:R-:W-:-:S03]  /*0af0*/  @P1 LOP3.LUT R3, R3, R20, RZ, 0x3c, !PT ;  /* 0x0000001403031212 */ /* 0x008fc600078e3cff */
[----:B------:R-:W3:Y:S01]  /*0b00*/  @P3 LDG.E R20, desc[UR4][R8.64+0xec] ;  /* 0x0000ec0408143981 */ /* 0x000ee2000c1e1900 */
[----:B--2---:R-:W-:-:S03]  /*0b10*/  @P3 LOP3.LUT R5, R5, R18, RZ, 0x3c, !PT ;  /* 0x0000001205053212 */ /* 0x004fc600078e3cff */
[----:B------:R-:W2:Y:S01]  /*0b20*/  @P5 LDG.E R18, desc[UR4][R8.64+0x10c] ;  /* 0x00010c0408125981 */ /* 0x000ea2000c1e1900 */
        /* <DEDUP_REMOVED lines=22> */
[----:B------:R-:W-:-:S05]  /*0c90*/  VIADD R17, R17, 0x10 ;  /* 0x0000001011117836 */ /* 0x000fca0000000000 */
[----:B------:R-:W-:Y:S02]  /*0ca0*/  ISETP.NE.AND P1, PT, R17, 0x20, PT ;  /* 0x000000201100780c */ /* 0x000fe40003f25270 */
[----:B------:R-:W-:Y:S02]  /*0cb0*/  @P5 LOP3.LUT R2, R2, R19, RZ, 0x3c, !PT ;  /* 0x0000001302025212 */ /* 0x000fe400078e3cff */
[----:B------:R-:W-:Y:S02]  /*0cc0*/  @P6 LOP3.LUT R4, R4, R21, RZ, 0x3c, !PT ;  /* 0x0000001504046212 */ /* 0x000fe400078e3cff */
[----:B------:R-:W-:Y:S02]  /*0cd0*/  @P6 LOP3.LUT R5, R5, R22, RZ, 0x3c, !PT ;  /* 0x0000001605056212 */ /* 0x000fe400078e3cff */
[----:B------:R-:W-:Y:S02]  /*0ce0*/  @P6 LOP3.LUT R2, R2, R23, RZ, 0x3c, !PT ;  /* 0x0000001702026212 */ /* 0x000fe400078e3cff */
[----:B------:R-:W-:-:S02]  /*0cf0*/  @P0 LOP3.LUT R4, R4, R25, RZ, 0x3c, !PT ;  /* 0x0000001904040212 */ /* 0x000fc400078e3cff */
[----:B------:R-:W-:Y:S02]  /*0d00*/  @P0 LOP3.LUT R2, R2, R27, RZ, 0x3c, !PT ;  /* 0x0000001b02020212 */ /* 0x000fe400078e3cff */
[----:B---3--:R-:W-:-:S04]  /*0d10*/  @P5 LOP3.LUT R3, R3, R20, RZ, 0x3c, !PT ;  /* 0x0000001403035212 */ /* 0x008fc800078e3cff */
[----:B--2---:R-:W-:Y:S02]  /*0d20*/  @P6 LOP3.LUT R3, R3, R18, RZ, 0x3c, !PT ;  /* 0x0000001203036212 */ /* 0x004fe400078e3cff */
[----:B----4-:R-:W-:Y:S02]  /*0d30*/  @P0 LOP3.LUT R5, R5, R24, RZ, 0x3c, !PT ;  /* 0x0000001805050212 */ /* 0x010fe400078e3cff */
[----:B------:R-:W-:Y:S01]  /*0d40*/  @P0 LOP3.LUT R3, R3, R26, RZ, 0x3c, !PT ;  /* 0x0000001a03030212 */ /* 0x000fe200078e3cff */
[----:B------:R-:W-:Y:S06]  /*0d50*/  @P1 BRA `(.L_x_347) ;  /* 0xfffffff400481947 */ /* 0x000fec000383ffff */
[----:B------:R-:W-:-:S05]  /*0d60*/  VIADD R15, R15, 0x1 ;  /* 0x000000010f0f7836 */ /* 0x000fca0000000000 */
[----:B------:R-:W-:-:S13]  /*0d70*/  ISETP.NE.AND P0, PT, R15, 0x5, PT ;  /* 0x000000050f00780c */ /* 0x000fda0003f05270 */
[----:B------:R-:W-:Y:S05]  /*0d80*/  @P0 BRA `(.L_x_348) ;  /* 0xfffffff400240947 */ /* 0x000fea000383ffff */
[----:B------:R-:W0:Y:S01]  /*0d90*/  LDC.64 R8, c[0x0][0x388] ;  /* 0x0000e200ff087b82 */ /* 0x000e220000000a00 */
[----:B------:R-:W-:Y:S01]  /*0da0*/  VIADD R12, R12, 0x1 ;  /* 0x000000010c0c7836 */ /* 0x000fe20000000000 */
[----:B------:R-:W-:-:S04]  /*0db0*/  LOP3.LUT R15, R0, 0x3, RZ, 0xc0, !PT ;  /* 0x00000003000f7812 */ /* 0x000fc800078ec0ff */
[----:B------:R-:W-:Y:S01]  /*0dc0*/  ISETP.GE.U32.AND P0, PT, R12, R15, PT ;  /* 0x0000000f0c00720c */ /* 0x000fe20003f06070 */
[----:B0-----:R-:W-:-:S05]  /*0dd0*/  IMAD.WIDE.U32 R8, R14, 0x30, R8 ;  /* 0x000000300e087825 */ /* 0x001fca00078e0008 */
[----:B------:R0:W-:Y:S04]  /*0de0*/  STG.E.64 desc[UR4][R8.64+0x8], R4 ;  /* 0x0000080408007986 */ /* 0x0001e8000c101b04 */
[----:B------:R0:W-:Y:S04]  /*0df0*/  STG.E.64 desc[UR4][R8.64+0x10], R2 ;  /* 0x0000100208007986 */ /* 0x0001e8000c101b04 */
[----:B------:R0:W-:Y:S01]  /*0e00*/  STG.E desc[UR4][R8.64+0x4], R13 ;  /* 0x0000040d08007986 */ /* 0x0001e2000c101904 */
[----:B------:R-:W-:Y:S05]  /*0e10*/  @!P0 BRA `(.L_x_349) ;  /* 0xfffffff000f08947 */ /* 0x000fea000383ffff */
.L_x_346:
[----:B------:R-:W-:Y:S05]  /*0e20*/  BSYNC.RECONVERGENT B1 ;  /* 0x0000000000017941 */ /* 0x000fea0003800200 */
.L_x_345:
[----:B------:R-:W-:Y:S01]  /*0e30*/  ISETP.GT.U32.AND P0, PT, R0, 0x3, PT ;  /* 0x000000030000780c */ /* 0x000fe20003f04070 */
[----:B------:R-:W-:Y:S01]  /*0e40*/  VIADD R10, R10, 0x1 ;  /* 0x000000010a0a7836 */ /* 0x000fe20000000000 */
[--C-:B------:R-:W-:Y:S02]  /*0e50*/  SHF.R.U64 R0, R0, 0x2, R11.reuse ;  /* 0x0000000200007819 */ /* 0x100fe4000000120b */
[----:B------:R-:W-:Y:S02]  /*0e60*/  ISETP.GT.U32.AND.EX P0, PT, R11, RZ, PT, P0 ;  /* 0x000000ff0b00720c */ /* 0x000fe40003f04100 */
[----:B------:R-:W-:-:S11]  /*0e70*/  SHF.R.U32.HI R11, RZ, 0x2, R11 ;  /* 0x00000002ff0b7819 */ /* 0x000fd6000001160b */
[----:B------:R-:W-:Y:S05]  /*0e80*/  @P0 BRA `(.L_x_350) ;  /* 0xfffffff000b40947 */ /* 0x000fea000383ffff */
.L_x_344:
[----:B------:R-:W-:Y:S05]  /*0e90*/  BSYNC.RECONVERGENT B0 ;  /* 0x0000000000007941 */ /* 0x000fea0003800200 */
.L_x_343:
[----:B0-----:R-:W0:Y:S01]  /*0ea0*/  S2R R5, SR_TID.X ;  /* 0x0000000000057919 */ /* 0x001e220000002100 */
[----:B------:R-:W0:Y:S02]  /*0eb0*/  LDC.64 R2, c[0x0][0x388] ;  /* 0x0000e200ff027b82 */ /* 0x000e240000000a00 */
[----:B0-----:R-:W-:-:S05]  /*0ec0*/  IMAD.WIDE.U32 R2, R5, 0x30, R2 ;  /* 0x0000003005027825 */ /* 0x001fca00078e0002 */
[----:B------:R-:W-:Y:S04]  /*0ed0*/  STG.E.64 desc[UR4][R2.64+0x18], RZ ;  /* 0x000018ff02007986 */ /* 0x000fe8000c101b04 */
[----:B------:R-:W-:Y:S04]  /*0ee0*/  STG.E desc[UR4][R2.64+0x20], RZ ;  /* 0x000020ff02007986 */ /* 0x000fe8000c101904 */
[----:B------:R-:W-:Y:S01]  /*0ef0*/  STG.E.64 desc[UR4][R2.64+0x28], RZ ;  /* 0x000028ff02007986 */ /* 0x000fe2000c101b04 */
[----:B------:R-:W-:Y:S05]  /*0f00*/  EXIT ;  /* 0x000000000000794d */ /* 0x000fea0003800000 */
.L_x_351:
        /* <DEDUP_REMOVED lines=15> */
.L_x_363:


//--------------------- .nv.global.init           --------------------------
	.section	.nv.global.init,"aw",@progbits
	.align	4
.nv.global.init:
	.type		mrg32k3aM1SubSeq,@object
	.size		mrg32k3aM1SubSeq,(mrg32k3aM2SubSeq - mrg32k3aM1SubSeq)
mrg32k3aM1SubSeq:
        /*0000*/ 	.byte	0x0b, 0xcc, 0xee, 0x04, 0x73, 0x29, 0x8b, 0x6f, 0xf6, 0x53, 0x03, 0xf6, 0x23, 0xf6, 0xea, 0xda
        /* <DEDUP_REMOVED lines=125> */
	.type		mrg32k3aM2SubSeq,@object
	.size		mrg32k3aM2SubSeq,(mrg32k3aM1 - mrg32k3aM2SubSeq)
mrg32k3aM2SubSeq:
        /* <DEDUP_REMOVED lines=126> */
	.type		mrg32k3aM1,@object
	.size		mrg32k3aM1,(mrg32k3aM1Seq - mrg32k3aM1)
mrg32k3aM1:
        /* <DEDUP_REMOVED lines=144> */
	.type		mrg32k3aM1Seq,@object
	.size		mrg32k3aM1Seq,(mrg32k3aM2 - mrg32k3aM1Seq)
mrg32k3aM1Seq:
        /* <DEDUP_REMOVED lines=144> */
	.type		mrg32k3aM2,@object
	.size		mrg32k3aM2,(mrg32k3aM2Seq - mrg32k3aM2)
mrg32k3aM2:
        /* <DEDUP_REMOVED lines=144> */
	.type		mrg32k3aM2Seq,@object
	.size		mrg32k3aM2Seq,(precalc_xorwow_matrix - mrg32k3aM2Seq)
mrg32k3aM2Seq:
        /* <DEDUP_REMOVED lines=144> */
	.type		precalc_xorwow_matrix,@object
	.size		precalc_xorwow_matrix,(precalc_xorwow_offset_matrix - precalc_xorwow_matrix)
precalc_xorwow_matrix:
        /* <DEDUP_REMOVED lines=6400> */
	.type		precalc_xorwow_offset_matrix,@object
	.size		precalc_xorwow_offset_matrix,($str - precalc_xorwow_offset_matrix)
precalc_xorwow_offset_matrix:
        /* <DEDUP_REMOVED lines=6400> */
	.type		$str,@object
	.size		$str,(.L_17 - $str)
$str:
        /*353c0*/ 	.byte	0x25, 0x65, 0x0a, 0x00
.L_17:


//--------------------- .nv.shared.reserved.0     --------------------------
	.section	.nv.shared.reserved.0,"aw",@nobits
	.weak		__nv_reservedSMEM_offset_0_alias
	.size		__nv_reservedSMEM_offset_0_alias, 0, 64
	.other		__nv_reservedSMEM_offset_0_alias,@"STO_CUDA_RESERVED_SHARED STV_DEFAULT"
__nv_reservedSMEM_offset_0_alias:
	.zero		0
	.zero		64


//--------------------- .nv.global                --------------------------
	.section	.nv.global,"aw",@nobits
	.align	8
.nv.global:
	.type		c_a,@object
	.size		c_a,(c_aaa - c_a)
c_a:
	.zero		8
	.type		c_aaa,@object
	.size		c_aaa,(c_aa - c_aaa)
c_aaa:
	.zero		8
	.type		c_aa,@object
	.size		c_aa,(c_aaaRow - c_aa)
c_aa:
	.zero		8
	.type		c_aaaRow,@object
	.size		c_aaaRow,(c_aRow - c_aaaRow)
c_aaaRow:
	.zero		4
	.type		c_aRow,@object
	.size		c_aRow,(c_Dysum - c_aRow)
c_aRow:
	.zero		4
	.type		c_Dysum,@object
	.size		c_Dysum,(c_LB - c_Dysum)
c_Dysum:
	.zero		36
	.type		c_LB,@object
	.size		c_LB,(c_UB - c_LB)
c_LB:
	.zero		40
	.type		c_UB,@object
	.size		c_UB,(.L_10 - c_UB)
c_UB:
	.zero		40
.L_10:


//--------------------- .nv.constant0._Z11mutationFcnPfP17curandStateXORWOW --------------------------
	.section	.nv.constant0._Z11mutationFcnPfP17curandStateXORWOW,"a",@progbits
	.sectionflags	@""
	.align	4
.nv.constant0._Z11mutationFcnPfP17curandStateXORWOW:
	.zero		912


//--------------------- .nv.constant0._Z8crossFcnPfP17curandStateXORWOW --------------------------
	.section	.nv.constant0._Z8crossFcnPfP17curandStateXORWOW,"a",@progbits
	.sectionflags	@""
	.align	4
.nv.constant0._Z8crossFcnPfP17curandStateXORWOW:
	.zero		912


//--------------------- .nv.constant0._Z9selectFcnPfS_S_S_S_fS_P17curandStateXORWOW --------------------------
	.section	.nv.constant0._Z9selectFcnPfS_S_S_S_fS_P17curandStateXORWOW,"a",@progbits
	.sectionflags	@""
	.align	4
.nv.constant0._Z9selectFcnPfS_S_S_S_fS_P17curandStateXORWOW:
	.zero		960


//--------------------- .nv.constant0._Z9selectPrePfS_S_S_S_ --------------------------
	.section	.nv.constant0._Z9selectPrePfS_S_S_S_,"a",@progbits
	.sectionflags	@""
	.align	4
.nv.constant0._Z9selectPrePfS_S_S_S_:
	.zero		936


//--------------------- .nv.constant0._Z11GfitnessFcnPfS_ --------------------------
	.section	.nv.constant0._Z11GfitnessFcnPfS_,"a",@progbits
	.sectionflags	@""
	.align	4
.nv.constant0._Z11GfitnessFcnPfS_:
	.zero		912


//--------------------- .nv.constant0._Z8initSeedjP17curandStateXORWOW --------------------------
	.section	.nv.constant0._Z8initSeedjP17curandStateXORWOW,"a",@progbits
	.sectionflags	@""
	.align	4
.nv.constant0._Z8initSeedjP17curandStateXORWOW:
	.zero		912


//--------------------- SYMBOLS --------------------------

	.type		.nv.reservedSmem.offset0,@object
	.size		.nv.reservedSmem.offset0,0x4
	.type		malloc,@function
	.type		free,@function
	.type		vprintf,@function
